def matmul_kernel(
    a_ptr,
    b_ptr,
    c_ptr,
    M,
    N,
    K,
    stride_am,
    stride_ak,
    stride_bk,
    stride_bn,
    stride_cm,
    stride_cn,
    BLOCK_M: tl.constexpr,
    BLOCK_N: tl.constexpr,
    BLOCK_K: tl.constexpr,
    GROUP_M: tl.constexpr,
):
    pid = tl.program_id(axis=0)
    num_pid_m = tl.cdiv(M, BLOCK_M)
    num_pid_n = tl.cdiv(N, BLOCK_N)
    num_pid_in_group = GROUP_M * num_pid_n
    group_id = pid // num_pid_in_group
    first_pid_m = group_id * GROUP_M
    group_size_m = min(num_pid_m - first_pid_m, GROUP_M)
    pid_m = first_pid_m + ((pid % num_pid_in_group) % group_size_m)
    pid_n = (pid % num_pid_in_group) // group_size_m

    offs_am = (pid_m * BLOCK_M + tl.arange(0, BLOCK_M)) % M
    offs_bn = (pid_n * BLOCK_N + tl.arange(0, BLOCK_N)) % N
    offs_k = tl.arange(0, BLOCK_K)
    a_ptrs = a_ptr + offs_am[:, None] * stride_am + offs_k[None, :] * stride_ak
    b_ptrs = b_ptr + offs_k[:, None] * stride_bk + offs_bn[None, :] * stride_bn

    acc = tl.zeros((BLOCK_M, BLOCK_N), dtype=tl.float32)
    for kk in range(0, tl.cdiv(K, BLOCK_K)):
        a = tl.load(a_ptrs, mask=offs_k[None, :] < K - kk * BLOCK_K, other=0.0)
        b = tl.load(b_ptrs, mask=offs_k[:, None] < K - kk * BLOCK_K, other=0.0)
        acc = tl.dot(a, b, acc)
        a_ptrs += BLOCK_K * stride_ak
        b_ptrs += BLOCK_K * stride_bk

    c = acc.to(c_ptr.dtype.element_ty)
    offs_cm = pid_m * BLOCK_M + tl.arange(0, BLOCK_M)
    offs_cn = pid_n * BLOCK_N + tl.arange(0, BLOCK_N)
    c_ptrs = c_ptr + offs_cm[:, None] * stride_cm + offs_cn[None, :] * stride_cn
    mask = (offs_cm[:, None] < M) & (offs_cn[None, :] < N)
    tl.store(c_ptrs, c, mask=mask)

# config = {"BLOCK_K": 64, "BLOCK_M": 512, "BLOCK_N": 16, "GROUP_M": 8, "arch": "sm_100", "dtype": "fp16", "num_ctas": 1, "num_stages": 2, "num_warps": 2}
# arch = sm_100


// ===== COMPILED SASS (sm_100a) =====

	.target	sm_100a

	.elftype	@"ET_EXEC"


//--------------------- .note.nv.tkinfo           --------------------------
	.section	.note.nv.tkinfo,"",@"SHT_NOTE"
	.sectionflags	@"SHF_NOTE_NV_TKINFO"
	.tkinfo
        /*0018*/ 	.word	0x00000081
        /*0030*/ 	.string	""
        /*0030*/ 	.string	"ptxas-blackwell"
        /*0030*/ 	.string	"Cuda compilation tools, release 12.9, V12.9.86"
        /*0030*/ 	.string	"Build cuda_12.9.r12.9/compiler.36037853_0"
        /*0030*/ 	.string	"-v  -suppress-debug-info  -lineinfo  -arch sm_100a "



//--------------------- .note.nv.cuver            --------------------------
	.section	.note.nv.cuver,"",@"SHT_NOTE"
	.sectionflags	@"SHF_NOTE_NV_CUVER"
        /*0018*/ 	.short	0x0001
        /*001a*/ 	.short	0x0064
        /*001c*/ 	.short	0x0001
        /*001e*/ 	.short	0x0000
        /*0020*/ 	.short	0x0001
        /*0022*/ 	.short	0x0000


//--------------------- .nv.info                  --------------------------
	.section	.nv.info,"",@"SHT_CUDA_INFO"
	.align	4


	//----- nvinfo : EIATTR_REGCOUNT
	.align		4
        /*0000*/ 	.byte	0x04, 0x2f
        /*0002*/ 	.short	(.L_1 - .L_0)
	.align		4
.L_0:
        /*0004*/ 	.word	index@(matmul_kernel)
        /*0008*/ 	.word	0x00000020


	//----- nvinfo : EIATTR_FRAME_SIZE
	.align		4
.L_1:
        /*000c*/ 	.byte	0x04, 0x11
        /*000e*/ 	.short	(.L_3 - .L_2)
	.align		4
.L_2:
        /*0010*/ 	.word	index@(matmul_kernel)
        /*0014*/ 	.word	0x00002de0


	//----- nvinfo : EIATTR_MIN_STACK_SIZE
	.align		4
.L_3:
        /*0018*/ 	.byte	0x04, 0x12
        /*001a*/ 	.short	(.L_5 - .L_4)
	.align		4
.L_4:
        /*001c*/ 	.word	index@(matmul_kernel)
        /*0020*/ 	.word	0x00002de0
.L_5:


//--------------------- .nv.info.matmul_kernel    --------------------------
	.section	.nv.info.matmul_kernel,"",@"SHT_CUDA_INFO"
	.sectionflags	@""
	.align	4


	//----- nvinfo : EIATTR_CUDA_API_VERSION
	.align		4
        /*0000*/ 	.byte	0x04, 0x37
        /*0002*/ 	.short	(.L_7 - .L_6)
.L_6:
        /*0004*/ 	.word	0x00000081


	//----- nvinfo : EIATTR_KPARAM_INFO
	.align		4
.L_7:
        /*0008*/ 	.byte	0x04, 0x17
        /*000a*/ 	.short	(.L_9 - .L_8)
.L_8:
        /*000c*/ 	.word	0x00000000
        /*0010*/ 	.short	0x000d
        /*0012*/ 	.short	0x0048
        /*0014*/ 	.byte	0x00, 0xf4, 0x21, 0x00


	//----- nvinfo : EIATTR_KPARAM_INFO
	.align		4
.L_9:
        /*0018*/ 	.byte	0x04, 0x17
        /*001a*/ 	.short	(.L_11 - .L_10)
.L_10:
        /*001c*/ 	.word	0x00000000
        /*0020*/ 	.short	0x000c
        /*0022*/ 	.short	0x0040
        /*0024*/ 	.byte	0x00, 0xf4, 0x21, 0x00


	//----- nvinfo : EIATTR_KPARAM_INFO
	.align		4
.L_11:
        /*0028*/ 	.byte	0x04, 0x17
        /*002a*/ 	.short	(.L_13 - .L_12)
.L_12:
        /*002c*/ 	.word	0x00000000
        /*0030*/ 	.short	0x000b
        /*0032*/ 	.short	0x0038
        /*0034*/ 	.byte	0x00, 0xf0, 0x11, 0x00


	//----- nvinfo : EIATTR_KPARAM_INFO
	.align		4
.L_13:
        /*0038*/ 	.byte	0x04, 0x17
        /*003a*/ 	.short	(.L_15 - .L_14)
.L_14:
        /*003c*/ 	.word	0x00000000
        /*0040*/ 	.short	0x000a
        /*0042*/ 	.short	0x0034
        /*0044*/ 	.byte	0x00, 0xf0, 0x11, 0x00


	//----- nvinfo : EIATTR_KPARAM_INFO
	.align		4
.L_15:
        /*0048*/ 	.byte	0x04, 0x17
        /*004a*/ 	.short	(.L_17 - .L_16)
.L_16:
        /*004c*/ 	.word	0x00000000
        /*0050*/ 	.short	0x0009
        /*0052*/ 	.short	0x0030
        /*0054*/ 	.byte	0x00, 0xf0, 0x11, 0x00


	//----- nvinfo : EIATTR_KPARAM_INFO
	.align		4
.L_17:
        /*0058*/ 	.byte	0x04, 0x17
        /*005a*/ 	.short	(.L_19 - .L_18)
.L_18:
        /*005c*/ 	.word	0x00000000
        /*0060*/ 	.short	0x0008
        /*0062*/ 	.short	0x002c
        /*0064*/ 	.byte	0x00, 0xf0, 0x11, 0x00


	//----- nvinfo : EIATTR_KPARAM_INFO
	.align		4
.L_19:
        /*0068*/ 	.byte	0x04, 0x17
        /*006a*/ 	.short	(.L_21 - .L_20)
.L_20:
        /*006c*/ 	.word	0x00000000
        /*0070*/ 	.short	0x0007
        /*0072*/ 	.short	0x0028
        /*0074*/ 	.byte	0x00, 0xf0, 0x11, 0x00


	//----- nvinfo : EIATTR_KPARAM_INFO
	.align		4
.L_21:
        /*0078*/ 	.byte	0x04, 0x17
        /*007a*/ 	.short	(.L_23 - .L_22)
.L_22:
        /*007c*/ 	.word	0x00000000
        /*0080*/ 	.short	0x0006
        /*0082*/ 	.short	0x0024
        /*0084*/ 	.byte	0x00, 0xf0, 0x11, 0x00


	//----- nvinfo : EIATTR_KPARAM_INFO
	.align		4
.L_23:
        /*0088*/ 	.byte	0x04, 0x17
        /*008a*/ 	.short	(.L_25 - .L_24)
.L_24:
        /*008c*/ 	.word	0x00000000
        /*0090*/ 	.short	0x0005
        /*0092*/ 	.short	0x0020
        /*0094*/ 	.byte	0x00, 0xf0, 0x11, 0x00


	//----- nvinfo : EIATTR_KPARAM_INFO
	.align		4
.L_25:
        /*0098*/ 	.byte	0x04, 0x17
        /*009a*/ 	.short	(.L_27 - .L_26)
.L_26:
        /*009c*/ 	.word	0x00000000
        /*00a0*/ 	.short	0x0004
        /*00a2*/ 	.short	0x001c
        /*00a4*/ 	.byte	0x00, 0xf0, 0x11, 0x00


	//----- nvinfo : EIATTR_KPARAM_INFO
	.align		4
.L_27:
        /*00a8*/ 	.byte	0x04, 0x17
        /*00aa*/ 	.short	(.L_29 - .L_28)
.L_28:
        /*00ac*/ 	.word	0x00000000
        /*00b0*/ 	.short	0x0003
        /*00b2*/ 	.short	0x0018
        /*00b4*/ 	.byte	0x00, 0xf0, 0x11, 0x00


	//----- nvinfo : EIATTR_KPARAM_INFO
	.align		4
.L_29:
        /*00b8*/ 	.byte	0x04, 0x17
        /*00ba*/ 	.short	(.L_31 - .L_30)
.L_30:
        /*00bc*/ 	.word	0x00000000
        /*00c0*/ 	.short	0x0002
        /*00c2*/ 	.short	0x0010
        /*00c4*/ 	.byte	0x00, 0xf4, 0x21, 0x00


	//----- nvinfo : EIATTR_KPARAM_INFO
	.align		4
.L_31:
        /*00c8*/ 	.byte	0x04, 0x17
        /*00ca*/ 	.short	(.L_33 - .L_32)
.L_32:
        /*00cc*/ 	.word	0x00000000
        /*00d0*/ 	.short	0x0001
        /*00d2*/ 	.short	0x0008
        /*00d4*/ 	.byte	0x00, 0xf4, 0x21, 0x00


	//----- nvinfo : EIATTR_KPARAM_INFO
	.align		4
.L_33:
        /*00d8*/ 	.byte	0x04, 0x17
        /*00da*/ 	.short	(.L_35 - .L_34)
.L_34:
        /*00dc*/ 	.word	0x00000000
        /*00e0*/ 	.short	0x0000
        /*00e2*/ 	.short	0x0000
        /*00e4*/ 	.byte	0x00, 0xf4, 0x21, 0x00


	//----- nvinfo : EIATTR_SPARSE_MMA_MASK
	.align		4
.L_35:
        /*00e8*/ 	.byte	0x03, 0x50
        /*00ea*/ 	.short	0x0000


	//----- nvinfo : EIATTR_MAXREG_COUNT
	.align		4
        /*00ec*/ 	.byte	0x03, 0x1b
        /*00ee*/ 	.short	0x00ff


	//----- nvinfo : EIATTR_NUM_BARRIERS
	.align		4
        /*00f0*/ 	.byte	0x02, 0x4c
        /*00f2*/ 	.byte	0x01
	.zero		1


	//----- nvinfo : EIATTR_ANNOTATIONS
	.align		4
        /*00f4*/ 	.byte	0x04, 0x55
        /*00f6*/ 	.short	(.L_37 - .L_36)


	//   ....[0]....
.L_36:
        /*00f8*/ 	.word	0x00000001
        /*00fc*/ 	.byte	0x10, 0x01, 0x00, 0x00, 0x01, 0x00, 0x00, 0x00, 0x40, 0x01, 0x00, 0x00, 0x01, 0x00, 0x00, 0x00
        /* <DEDUP_REMOVED lines=285> */
        /*12dc*/ 	.byte	0xf0, 0x52, 0x00, 0x00, 0x01, 0x00, 0x00, 0x00, 0x10, 0x53, 0x00, 0x00


	//----- nvinfo : EIATTR_VRC_CTA_INIT_COUNT
	.align		4
.L_37:
        /*12e8*/ 	.byte	0x02, 0x4a
	.zero		1
	.zero		1


	//----- nvinfo : EIATTR_EXIT_INSTR_OFFSETS
	.align		4
        /*12ec*/ 	.byte	0x04, 0x1c
        /*12ee*/ 	.short	(.L_39 - .L_38)


	//   ....[0]....
.L_38:
        /*12f0*/ 	.word	0x0003d570


	//   ....[1]....
        /*12f4*/ 	.word	0x0003d5a0


	//----- nvinfo : EIATTR_REQNTID
	.align		4
.L_39:
        /*12f8*/ 	.byte	0x04, 0x10
        /*12fa*/ 	.short	(.L_41 - .L_40)
.L_40:
        /*12fc*/ 	.word	0x00000040
        /*1300*/ 	.word	0x00000001
        /*1304*/ 	.word	0x00000001


	//----- nvinfo : EIATTR_CBANK_PARAM_SIZE
	.align		4
.L_41:
        /*1308*/ 	.byte	0x03, 0x19
        /*130a*/ 	.short	0x0050


	//----- nvinfo : EIATTR_PARAM_CBANK
	.align		4
        /*130c*/ 	.byte	0x04, 0x0a
        /*130e*/ 	.short	(.L_43 - .L_42)
	.align		4
.L_42:
        /*1310*/ 	.word	index@(.nv.constant0.matmul_kernel)
        /*1314*/ 	.short	0x0380
        /*1316*/ 	.short	0x0050


	//----- nvinfo : EIATTR_SW_WAR
	.align		4
.L_43:
        /*1318*/ 	.byte	0x04, 0x36
        /*131a*/ 	.short	(.L_45 - .L_44)
.L_44:
        /*131c*/ 	.word	0x00000008
.L_45:


//--------------------- .nv.compat                --------------------------
	.section	.nv.compat,"",@"SHT_CUDA_COMPAT_INFO"
	.align	4
        /*0000*/ 	.byte	0x02, 0x02, 0x01, 0x00, 0x02, 0x05, 0x05, 0x00, 0x02, 0x03, 0x00, 0x00, 0x02, 0x06, 0x01, 0x00


//--------------------- .nv.callgraph             --------------------------
	.section	.nv.callgraph,"",@"SHT_CUDA_CALLGRAPH"
	.align	4
	.sectionentsize	8
	.align		4
        /*0000*/ 	.word	0x00000000
	.align		4
        /*0004*/ 	.word	0xffffffff
	.align		4
        /*0008*/ 	.word	0x00000000
	.align		4
        /*000c*/ 	.word	0xfffffffe
	.align		4
        /*0010*/ 	.word	0x00000000
	.align		4
        /*0014*/ 	.word	0xfffffffd
	.align		4
        /*0018*/ 	.word	0x00000000
	.align		4
        /*001c*/ 	.word	0xfffffffc


//--------------------- .text.matmul_kernel       --------------------------
	.section	.text.matmul_kernel,"ax",@progbits
	.align	128
        .global         matmul_kernel
        .type           matmul_kernel,@function
        .size           matmul_kernel,(.L_x_3 - matmul_kernel)
        .other          matmul_kernel,@"STO_CUDA_ENTRY STV_DEFAULT"
matmul_kernel:
.text.matmul_kernel:
[----:B------:R-:W0:Y:S08]  /*0000*/  LDC R1, c[0x0][0x37c] ;  /* 0x0000df00ff017b82 */ /* 0x000e300000000800 */
[----:B------:R-:W1:Y:S01]  /*0010*/  LDC.64 R2, c[0x0][0x398] ;  /* 0x0000e600ff027b82 */ /* 0x000e620000000a00 */
[----:B0-----:R-:W-:Y:S01]  /*0020*/  VIADD R1, R1, 0xffffd220 ;  /* 0xffffd22001017836 */ /* 0x001fe20000000000 */
[----:B------:R-:W0:Y:S01]  /*0030*/  S2R R29, SR_TID.X ;  /* 0x00000000001d7919 */ /* 0x000e220000002100 */
[----:B------:R-:W2:Y:S01]  /*0040*/  LDCU UR4, c[0x0][0x3a0] ;  /* 0x00007400ff0477ac */ /* 0x000ea20008000800 */
[----:B------:R-:W-:-:S02]  /*0050*/  CS2R R14, SRZ ;  /* 0x00000000000e7805 */ /* 0x000fc4000001ff00 */
[----:B------:R-:W-:Y:S02]  /*0060*/  CS2R R16, SRZ ;  /* 0x0000000000107805 */ /* 0x000fe4000001ff00 */
[----:B------:R-:W-:Y:S02]  /*0070*/  CS2R R18, SRZ ;  /* 0x0000000000127805 */ /* 0x000fe4000001ff00 */
[----:B------:R-:W-:Y:S01]  /*0080*/  CS2R R20, SRZ ;  /* 0x0000000000147805 */ /* 0x000fe2000001ff00 */
[----:B------:R-:W3:Y:S01]  /*0090*/  S2UR UR6, SR_CgaCtaId ;  /* 0x00000000000679c3 */ /* 0x000ee20000008800 */
[----:B------:R-:W-:Y:S02]  /*00a0*/  CS2R R22, SRZ ;  /* 0x0000000000167805 */ /* 0x000fe4000001ff00 */
[----:B------:R-:W-:Y:S02]  /*00b0*/  CS2R R24, SRZ ;  /* 0x0000000000187805 */ /* 0x000fe4000001ff00 */
[----:B------:R-:W-:Y:S01]  /*00c0*/  CS2R R26, SRZ ;  /* 0x00000000001a7805 */ /* 0x000fe2000001ff00 */
[----:B------:R-:W-:Y:S01]  /*00d0*/  UMOV UR5, 0x400 ;  /* 0x0000040000057882 */ /* 0x000fe20000000000 */
[----:B------:R-:W4:Y:S01]  /*00e0*/  LDCU.64 UR12, c[0x0][0x358] ;  /* 0x00006b00ff0c77ac */ /* 0x000f220008000a00 */
[----:B--2---:R-:W-:Y:S01]  /*00f0*/  UIADD3 UR4, UPT, UPT, UR4, 0x3f, URZ ;  /* 0x0000003f04047890 */ /* 0x004fe2000fffe0ff */
[----:B-1----:R-:W-:Y:S01]  /*0100*/  VIADD R0, R3, 0xf ;  /* 0x0000000f03007836 */ /* 0x002fe20000000000 */
[----:B------:R-:W-:Y:S02]  /*0110*/  STL [R1+0x1a78], R3 ;  /* 0x001a780301007387 */ /* 0x000fe40000100800 */
[----:B------:R-:W-:-:S02]  /*0120*/  UISETP.GE.AND UP0, UPT, UR4, 0x40, UPT ;  /* 0x000000400400788c */ /* 0x000fc4000bf06270 */
[----:B------:R-:W-:Y:S01]  /*0130*/  SHF.R.S32.HI R5, RZ, 0x1f, R0 ;  /* 0x0000001fff057819 */ /* 0x000fe20000011400 */
[----:B------:R0:W-:Y:S01]  /*0140*/  STL [R1+0x1a7c], R2 ;  /* 0x001a7c0201007387 */ /* 0x0001e20000100800 */
[----:B---3--:R-:W-:Y:S02]  /*0150*/  ULEA UR5, UR6, UR5, 0x18 ;  /* 0x0000000506057291 */ /* 0x008fe4000f8ec0ff */
[----:B------:R-:W-:Y:S01]  /*0160*/  LEA.HI R5, R5, R0, RZ, 0x4 ;  /* 0x0000000005057211 */ /* 0x000fe200078f20ff */
[----:B------:R-:W-:Y:S03]  /*0170*/  STL [R1+0x90], RZ ;  /* 0x000090ff01007387 */ /* 0x000fe60000100800 */
[----:B------:R-:W-:Y:S01]  /*0180*/  SHF.R.S32.HI R0, RZ, 0x4, R5 ;  /* 0x00000004ff007819 */ /* 0x000fe20000011405 */
[----:B------:R-:W-:Y:S04]  /*0190*/  STL [R1+0x94], RZ ;  /* 0x000094ff01007387 */ /* 0x000fe80000100800 */
[----:B------:R-:W-:Y:S01]  /*01a0*/  IMAD.SHL.U32 R0, R0, 0x8, RZ ;  /* 0x0000000800007824 */ /* 0x000fe200078e00ff */
[----:B------:R-:W1:Y:S04]  /*01b0*/  S2R R5, SR_CTAID.X ;  /* 0x0000000000057919 */ /* 0x000e680000002500 */
[-C--:B------:R-:W-:Y:S01]  /*01c0*/  IABS R9, R0.reuse ;  /* 0x0000000000097213 */ /* 0x080fe20000000000 */
[----:B------:R-:W-:Y:S01]  /*01d0*/  STL [R1+0x98], RZ ;  /* 0x000098ff01007387 */ /* 0x000fe20000100800 */
[----:B------:R-:W-:-:S02]  /*01e0*/  IABS R12, R0 ;  /* 0x00000000000c7213 */ /* 0x000fc40000000000 */
[----:B------:R-:W2:Y:S01]  /*01f0*/  I2F.RP R4, R9 ;  /* 0x0000000900047306 */ /* 0x000ea20000209400 */
[----:B------:R-:W-:Y:S04]  /*0200*/  STL [R1+0x9c], RZ ;  /* 0x00009cff01007387 */ /* 0x000fe80000100800 */
[----:B------:R-:W-:Y:S04]  /*0210*/  STL [R1+0x80], RZ ;  /* 0x000080ff01007387 */ /* 0x000fe80000100800 */
[----:B------:R-:W-:Y:S04]  /*0220*/  STL [R1+0x84], RZ ;  /* 0x000084ff01007387 */ /* 0x000fe80000100800 */
[----:B------:R-:W-:Y:S01]  /*0230*/  STL [R1+0x88], RZ ;  /* 0x000088ff01007387 */ /* 0x000fe20000100800 */
[----:B--2---:R-:W2:Y:S03]  /*0240*/  MUFU.RCP R4, R4 ;  /* 0x0000000400047308 */ /* 0x004ea60000001000 */
[----:B------:R-:W-:Y:S04]  /*0250*/  STL [R1+0x8c], RZ ;  /* 0x00008cff01007387 */ /* 0x000fe80000100800 */
[----:B------:R-:W-:Y:S01]  /*0260*/  STL [R1+0x70], RZ ;  /* 0x000070ff01007387 */ /* 0x000fe20000100800 */
[----:B-1----:R-:W-:-:S03]  /*0270*/  IABS R10, R5 ;  /* 0x00000005000a7213 */ /* 0x002fc60000000000 */
[----:B------:R-:W-:Y:S04]  /*0280*/  STL [R1+0x74], RZ ;  /* 0x000074ff01007387 */ /* 0x000fe80000100800 */
[----:B------:R-:W-:Y:S01]  /*0290*/  STL [R1+0x78], RZ ;  /* 0x000078ff01007387 */ /* 0x000fe20000100800 */
[----:B--2---:R-:W-:-:S03]  /*02a0*/  VIADD R6, R4, 0xffffffe ;  /* 0x0ffffffe04067836 */ /* 0x004fc60000000000 */
[----:B------:R-:W-:Y:S01]  /*02b0*/  STL [R1+0x7c], RZ ;  /* 0x00007cff01007387 */ /* 0x000fe20000100800 */
[----:B------:R-:W-:Y:S01]  /*02c0*/  IMAD.MOV R4, RZ, RZ, -R12 ;  /* 0x000000ffff047224 */ /* 0x000fe200078e0a0c */
[----:B------:R-:W-:Y:S01]  /*02d0*/  CS2R R12, SRZ ;  /* 0x00000000000c7805 */ /* 0x000fe2000001ff00 */
[----:B------:R1:W2:Y:S01]  /*02e0*/  F2I.FTZ.U32.TRUNC.NTZ R7, R6 ;  /* 0x0000000600077305 */ /* 0x0002a2000021f000 */
[----:B------:R-:W-:Y:S04]  /*02f0*/  STL [R1+0x60], RZ ;  /* 0x000060ff01007387 */ /* 0x000fe80000100800 */
[----:B------:R-:W-:Y:S01]  /*0300*/  STL [R1+0x64], RZ ;  /* 0x000064ff01007387 */ /* 0x000fe20000100800 */
[----:B-1----:R-:W-:-:S03]  /*0310*/  IMAD.MOV.U32 R6, RZ, RZ, RZ ;  /* 0x000000ffff067224 */ /* 0x002fc600078e00ff */
[----:B------:R-:W-:Y:S04]  /*0320*/  STL [R1+0x68], RZ ;  /* 0x000068ff01007387 */ /* 0x000fe80000100800 */
[----:B------:R-:W-:Y:S01]  /*0330*/  STL [R1+0x6c], RZ ;  /* 0x00006cff01007387 */ /* 0x000fe20000100800 */
[----:B--2---:R-:W-:-:S03]  /*0340*/  IMAD.MOV R8, RZ, RZ, -R7 ;  /* 0x000000ffff087224 */ /* 0x004fc600078e0a07 */
[----:B------:R-:W-:Y:S01]  /*0350*/  STL [R1+0x50], RZ ;  /* 0x000050ff01007387 */ /* 0x000fe20000100800 */
[----:B------:R-:W-:Y:S02]  /*0360*/  IMAD R11, R8, R9, RZ ;  /* 0x00000009080b7224 */ /* 0x000fe400078e02ff */
[----:B------:R-:W-:Y:S01]  /*0370*/  IMAD.MOV.U32 R8, RZ, RZ, R10 ;  /* 0x000000ffff087224 */ /* 0x000fe200078e000a */
[----:B------:R-:W-:Y:S01]  /*0380*/  STL [R1+0x54], RZ ;  /* 0x000054ff01007387 */ /* 0x000fe20000100800 */
[----:B------:R-:W-:-:S03]  /*0390*/  IMAD.HI.U32 R7, R7, R11, R6 ;  /* 0x0000000b07077227 */ /* 0x000fc600078e0006 */
[----:B------:R-:W-:Y:S03]  /*03a0*/  STL [R1+0x58], RZ ;  /* 0x000058ff01007387 */ /* 0x000fe60000100800 */
[----:B------:R-:W-:Y:S01]  /*03b0*/  IMAD.HI.U32 R7, R7, R8, RZ ;  /* 0x0000000807077227 */ /* 0x000fe200078e00ff */
[----:B------:R-:W-:Y:S03]  /*03c0*/  STL [R1+0x5c], RZ ;  /* 0x00005cff01007387 */ /* 0x000fe60000100800 */
[----:B------:R-:W-:Y:S01]  /*03d0*/  IMAD R4, R7, R4, R8 ;  /* 0x0000000407047224 */ /* 0x000fe200078e0208 */
[----:B------:R-:W-:Y:S04]  /*03e0*/  STL [R1+0x40], RZ ;  /* 0x000040ff01007387 */ /* 0x000fe80000100800 */
[----:B------:R-:W-:Y:S01]  /*03f0*/  ISETP.GT.U32.AND P1, PT, R9, R4, PT ;  /* 0x000000040900720c */ /* 0x000fe20003f24070 */
[----:B------:R-:W-:Y:S04]  /*0400*/  STL [R1+0x44], RZ ;  /* 0x000044ff01007387 */ /* 0x000fe80000100800 */
[----:B------:R-:W-:Y:S04]  /*0410*/  STL [R1+0x48], RZ ;  /* 0x000048ff01007387 */ /* 0x000fe80000100800 */
[----:B------:R-:W-:Y:S04]  /*0420*/  STL [R1+0x4c], RZ ;  /* 0x00004cff01007387 */ /* 0x000fe80000100800 */
[----:B------:R-:W-:Y:S01]  /*0430*/  @!P1 IMAD.IADD R4, R4, 0x1, -R9 ;  /* 0x0000000104049824 */ /* 0x000fe200078e0a09 */
[----:B------:R-:W-:Y:S01]  /*0440*/  STL [R1+0x30], RZ ;  /* 0x000030ff01007387 */ /* 0x000fe20000100800 */
[----:B------:R-:W-:Y:S01]  /*0450*/  @!P1 VIADD R7, R7, 0x1 ;  /* 0x0000000107079836 */ /* 0x000fe20000000000 */
[----:B------:R-:W-:-:S02]  /*0460*/  ISETP.NE.AND P1, PT, R0, RZ, PT ;  /* 0x000000ff0000720c */ /* 0x000fc40003f25270 */
[----:B------:R-:W-:Y:S01]  /*0470*/  ISETP.GE.U32.AND P0, PT, R4, R9, PT ;  /* 0x000000090400720c */ /* 0x000fe20003f06070 */
[----:B------:R-:W-:Y:S01]  /*0480*/  STL [R1+0x34], RZ ;  /* 0x000034ff01007387 */ /* 0x000fe20000100800 */
[----:B------:R-:W-:-:S03]  /*0490*/  LOP3.LUT R4, R5, R0, RZ, 0x3c, !PT ;  /* 0x0000000005047212 */ /* 0x000fc600078e3cff */
[----:B------:R-:W-:Y:S01]  /*04a0*/  STL [R1+0x38], RZ ;  /* 0x000038ff01007387 */ /* 0x000fe20000100800 */
[----:B------:R-:W-:Y:S01]  /*04b0*/  ISETP.GE.AND P2, PT, R4, RZ, PT ;  /* 0x000000ff0400720c */ /* 0x000fe20003f46270 */
[----:B------:R-:W-:Y:S01]  /*04c0*/  VIADD R4, R2, 0x1ff ;  /* 0x000001ff02047836 */ /* 0x000fe20000000000 */
[----:B0-----:R-:W-:Y:S01]  /*04d0*/  LOP3.LUT R2, R29, 0x3f, RZ, 0xc0, !PT ;  /* 0x0000003f1d027812 */ /* 0x001fe200078ec0ff */
[----:B------:R-:W-:Y:S04]  /*04e0*/  STL [R1+0x3c], RZ ;  /* 0x00003cff01007387 */ /* 0x000fe80000100800 */
[----:B------:R-:W-:Y:S01]  /*04f0*/  @P0 VIADD R7, R7, 0x1 ;  /* 0x0000000107070836 */ /* 0x000fe20000000000 */
[----:B------:R-:W-:Y:S03]  /*0500*/  STL [R1+0x20], RZ ;  /* 0x000020ff01007387 */ /* 0x000fe60000100800 */
[----:B------:R-:W-:Y:S01]  /*0510*/  IMAD.MOV.U32 R6, RZ, RZ, R7 ;  /* 0x000000ffff067224 */ /* 0x000fe200078e0007 */
[----:B------:R-:W-:Y:S01]  /*0520*/  SHF.R.S32.HI R7, RZ, 0x1f, R4 ;  /* 0x0000001fff077819 */ /* 0x000fe20000011404 */
[----:B------:R-:W-:Y:S02]  /*0530*/  STL [R1+0x24], RZ ;  /* 0x000024ff01007387 */ /* 0x000fe40000100800 */
[----:B------:R-:W-:Y:S01]  /*0540*/  @!P2 IMAD.MOV R6, RZ, RZ, -R6 ;  /* 0x000000ffff06a224 */ /* 0x000fe200078e0a06 */
[----:B------:R-:W-:Y:S01]  /*0550*/  @!P1 LOP3.LUT R6, RZ, R0, RZ, 0x33, !PT ;  /* 0x00000000ff069212 */ /* 0x000fe200078e33ff */
[----:B------:R-:W-:Y:S01]  /*0560*/  STL [R1+0x28], RZ ;  /* 0x000028ff01007387 */ /* 0x000fe20000100800 */
[----:B------:R-:W-:-:S03]  /*0570*/  LEA.HI R7, R7, R4, RZ, 0x9 ;  /* 0x0000000407077211 */ /* 0x000fc600078f48ff */
[----:B------:R-:W-:Y:S01]  /*0580*/  IMAD.SHL.U32 R28, R6, 0x8, RZ ;  /* 0x00000008061c7824 */ /* 0x000fe200078e00ff */
[----:B------:R-:W-:Y:S01]  /*0590*/  STL [R1+0x2c], RZ ;  /* 0x00002cff01007387 */ /* 0x000fe20000100800 */
[----:B------:R-:W-:-:S03]  /*05a0*/  IMAD.MOV R6, RZ, RZ, -R6 ;  /* 0x000000ffff067224 */ /* 0x000fc600078e0a06 */
[----:B------:R-:W-:Y:S01]  /*05b0*/  LEA.HI.SX32 R4, R7, -R28, 0x17 ;  /* 0x8000001c07047211 */ /* 0x000fe200078fbaff */
[----:B------:R-:W-:Y:S01]  /*05c0*/  IMAD R11, R0, R6, R5 ;  /* 0x00000006000b7224 */ /* 0x000fe200078e0205 */
[----:B------:R-:W-:Y:S01]  /*05d0*/  STL [R1+0x10], RZ ;  /* 0x000010ff01007387 */ /* 0x000fe20000100800 */
[----:B------:R-:W-:Y:S01]  /*05e0*/  IMAD.MOV.U32 R6, RZ, RZ, RZ ;  /* 0x000000ffff067224 */ /* 0x000fe200078e00ff */
[----:B------:R-:W-:Y:S02]  /*05f0*/  VIMNMX R4, PT, PT, R4, 0x8, PT ;  /* 0x0000000804047848 */ /* 0x000fe40003fe0100 */
[----:B------:R-:W-:Y:S02]  /*0600*/  STL [R1+0x14], RZ ;  /* 0x000014ff01007387 */ /* 0x000fe40000100800 */
[-C--:B------:R-:W-:Y:S02]  /*0610*/  IABS R10, R4.reuse ;  /* 0x00000004000a7213 */ /* 0x080fe40000000000 */
[----:B------:R-:W-:Y:S01]  /*0620*/  IABS R0, R4 ;  /* 0x0000000400007213 */ /* 0x000fe20000000000 */
[----:B------:R-:W-:Y:S01]  /*0630*/  STL [R1+0x18], RZ ;  /* 0x000018ff01007387 */ /* 0x000fe20000100800 */
[----:B------:R-:W0:Y:S03]  /*0640*/  I2F.RP R8, R10 ;  /* 0x0000000a00087306 */ /* 0x000e260000209400 */
[----:B------:R-:W-:Y:S04]  /*0650*/  STL [R1+0x1c], RZ ;  /* 0x00001cff01007387 */ /* 0x000fe80000100800 */
[----:B------:R-:W-:Y:S04]  /*0660*/  STL [R1], RZ ;  /* 0x000000ff01007387 */ /* 0x000fe80000100800 */
[----:B------:R-:W-:Y:S01]  /*0670*/  STL [R1+0x4], RZ ;  /* 0x000004ff01007387 */ /* 0x000fe20000100800 */
[----:B0-----:R-:W0:Y:S03]  /*0680*/  MUFU.RCP R8, R8 ;  /* 0x0000000800087308 */ /* 0x001e260000001000 */
[----:B------:R-:W-:Y:S04]  /*0690*/  STL [R1+0x8], RZ ;  /* 0x000008ff01007387 */ /* 0x000fe80000100800 */
[----:B------:R-:W-:Y:S01]  /*06a0*/  STL [R1+0xc], RZ ;  /* 0x00000cff01007387 */ /* 0x000fe20000100800 */
[----:B0-----:R-:W-:-:S06]  /*06b0*/  VIADD R7, R8, 0xffffffe ;  /* 0x0ffffffe08077836 */ /* 0x001fcc0000000000 */
[----:B------:R-:W0:Y:S02]  /*06c0*/  F2I.FTZ.U32.TRUNC.NTZ R7, R7 ;  /* 0x0000000700077305 */ /* 0x000e24000021f000 */
[----:B0-----:R-:W-:-:S04]  /*06d0*/  IMAD.MOV R9, RZ, RZ, -R7 ;  /* 0x000000ffff097224 */ /* 0x001fc800078e0a07 */
[----:B------:R-:W-:Y:S01]  /*06e0*/  IMAD.MOV.U32 R5, RZ, RZ, R9 ;  /* 0x000000ffff057224 */ /* 0x000fe200078e0009 */
[----:B------:R-:W-:-:S03]  /*06f0*/  IABS R9, R11 ;  /* 0x0000000b00097213 */ /* 0x000fc60000000000 */
[----:B------:R-:W-:-:S04]  /*0700*/  IMAD R5, R5, R10, RZ ;  /* 0x0000000a05057224 */ /* 0x000fc800078e02ff */
[----:B------:R-:W-:-:S04]  /*0710*/  IMAD.HI.U32 R6, R7, R5, R6 ;  /* 0x0000000507067227 */ /* 0x000fc800078e0006 */
[----:B------:R-:W-:Y:S02]  /*0720*/  IMAD.MOV R5, RZ, RZ, -R0 ;  /* 0x000000ffff057224 */ /* 0x000fe400078e0a00 */
[----:B------:R-:W-:Y:S01]  /*0730*/  IMAD.HI.U32 R0, R6, R9, RZ ;  /* 0x0000000906007227 */ /* 0x000fe200078e00ff */
[----:B------:R-:W-:-:S03]  /*0740*/  CS2R R6, SRZ ;  /* 0x0000000000067805 */ /* 0x000fc6000001ff00 */
[----:B------:R-:W-:Y:S01]  /*0750*/  IMAD R5, R0, R5, R9 ;  /* 0x0000000500057224 */ /* 0x000fe200078e0209 */
[----:B------:R-:W-:-:S04]  /*0760*/  CS2R R8, SRZ ;  /* 0x0000000000087805 */ /* 0x000fc8000001ff00 */
[----:B------:R-:W-:-:S13]  /*0770*/  ISETP.GT.U32.AND P1, PT, R10, R5, PT ;  /* 0x000000050a00720c */ /* 0x000fda0003f24070 */
[----:B------:R-:W-:Y:S02]  /*0780*/  @!P1 IMAD.IADD R5, R5, 0x1, -R10 ;  /* 0x0000000105059824 */ /* 0x000fe400078e0a0a */
[----:B------:R-:W-:Y:S01]  /*0790*/  @!P1 VIADD R0, R0, 0x1 ;  /* 0x0000000100009836 */ /* 0x000fe20000000000 */
[----:B------:R-:W-:Y:S02]  /*07a0*/  ISETP.NE.AND P1, PT, R4, RZ, PT ;  /* 0x000000ff0400720c */ /* 0x000fe40003f25270 */
[----:B------:R-:W-:Y:S02]  /*07b0*/  ISETP.GE.U32.AND P0, PT, R5, R10, PT ;  /* 0x0000000a0500720c */ /* 0x000fe40003f06070 */
[----:B------:R-:W-:-:S04]  /*07c0*/  LOP3.LUT R5, R11, R4, RZ, 0x3c, !PT ;  /* 0x000000040b057212 */ /* 0x000fc800078e3cff */
[----:B------:R-:W-:-:S07]  /*07d0*/  ISETP.GE.AND P2, PT, R5, RZ, PT ;  /* 0x000000ff0500720c */ /* 0x000fce0003f46270 */
[----:B------:R-:W-:-:S06]  /*07e0*/  @P0 VIADD R0, R0, 0x1 ;  /* 0x0000000100000836 */ /* 0x000fcc0000000000 */
[----:B------:R-:W-:Y:S01]  /*07f0*/  @!P2 IMAD.MOV R0, RZ, RZ, -R0 ;  /* 0x000000ffff00a224 */ /* 0x000fe200078e0a00 */
[----:B------:R-:W-:-:S05]  /*0800*/  @!P1 LOP3.LUT R0, RZ, R4, RZ, 0x33, !PT ;  /* 0x00000004ff009212 */ /* 0x000fca00078e33ff */
[----:B------:R-:W-:Y:S02]  /*0810*/  IMAD.MOV R5, RZ, RZ, -R0 ;  /* 0x000000ffff057224 */ /* 0x000fe400078e0a00 */
[----:B------:R-:W-:Y:S02]  /*0820*/  IMAD.SHL.U32 R0, R0, 0x10, RZ ;  /* 0x0000001000007824 */ /* 0x000fe400078e00ff */
[----:B------:R-:W-:Y:S01]  /*0830*/  IMAD R5, R4, R5, R11 ;  /* 0x0000000504057224 */ /* 0x000fe200078e020b */
[----:B------:R-:W-:Y:S01]  /*0840*/  CS2R R10, SRZ ;  /* 0x00000000000a7805 */ /* 0x000fe2000001ff00 */
[C---:B------:R-:W-:Y:S01]  /*0850*/  VIADD R3, R0.reuse, 0x1 ;  /* 0x0000000100037836 */ /* 0x040fe20000000000 */
[----:B------:R-:W-:Y:S01]  /*0860*/  STL [R1+0x1a4c], R0 ;  /* 0x001a4c0001007387 */ /* 0x000fe20000100800 */
[----:B------:R-:W-:Y:S02]  /*0870*/  VIADD R29, R0, 0x2 ;  /* 0x00000002001d7836 */ /* 0x000fe40000000000 */
[----:B------:R-:W-:Y:S01]  /*0880*/  IMAD.IADD R28, R28, 0x1, R5 ;  /* 0x000000011c1c7824 */ /* 0x000fe200078e0205 */
[----:B------:R0:W-:Y:S01]  /*0890*/  STL [R1+0xcc], R3 ;  /* 0x0000cc0301007387 */ /* 0x0001e20000100800 */
[----:B------:R-:W-:-:S03]  /*08a0*/  CS2R R4, SRZ ;  /* 0x0000000000047805 */ /* 0x000fc6000001ff00 */
[----:B------:R1:W-:Y:S01]  /*08b0*/  STL [R1+0xc8], R29 ;  /* 0x0000c81d01007387 */ /* 0x0003e20000100800 */
[C---:B0-----:R-:W-:Y:S02]  /*08c0*/  VIADD R3, R0.reuse, 0x3 ;  /* 0x0000000300037836 */ /* 0x041fe40000000000 */
[----:B-1----:R-:W-:-:S03]  /*08d0*/  VIADD R29, R0, 0x4 ;  /* 0x00000004001d7836 */ /* 0x002fc60000000000 */
[----:B------:R0:W-:Y:S04]  /*08e0*/  STL [R1+0xc4], R3 ;  /* 0x0000c40301007387 */ /* 0x0001e80000100800 */
        /* <DEDUP_REMOVED lines=17> */
[----:B0-----:R-:W-:Y:S02]  /*0a00*/  IMAD R3, R28, 0x200, R2 ;  /* 0x000002001c037824 */ /* 0x001fe400078e0202 */
[C---:B------:R-:W-:Y:S02]  /*0a10*/  VIADD R28, R0.reuse, 0xe ;  /* 0x0000000e001c7836 */ /* 0x040fe40000000000 */
[----:B------:R-:W-:Y:S01]  /*0a20*/  VIADD R2, R3, 0x40 ;  /* 0x0000004003027836 */ /* 0x000fe20000000000 */
[----:B------:R-:W-:Y:S01]  /*0a30*/  STL [R1+0x1a50], R3 ;  /* 0x001a500301007387 */ /* 0x000fe20000100800 */
[----:B-1----:R-:W-:-:S02]  /*0a40*/  VIADD R29, R0, 0xd ;  /* 0x0000000d001d7836 */ /* 0x002fc40000000000 */
[----:B------:R-:W-:Y:S01]  /*0a50*/  VIADD R0, R0, 0xf ;  /* 0x0000000f00007836 */ /* 0x000fe20000000000 */
[----:B------:R0:W-:Y:S02]  /*0a60*/  STL [R1+0x1a5c], R2 ;  /* 0x001a5c0201007387 */ /* 0x0001e40000100800 */
[----:B0-----:R-:W-:-:S05]  /*0a70*/  VIADD R2, R3, 0x80 ;  /* 0x0000008003027836 */ /* 0x001fca0000000000 */
[----:B------:R0:W-:Y:S02]  /*0a80*/  STL [R1+0x1a58], R2 ;  /* 0x001a580201007387 */ /* 0x0001e40000100800 */
[----:B0-----:R-:W-:-:S05]  /*0a90*/  VIADD R2, R3, 0xc0 ;  /* 0x000000c003027836 */ /* 0x001fca0000000000 */
[----:B------:R0:W-:Y:S02]  /*0aa0*/  STL [R1+0x1a60], R2 ;  /* 0x001a600201007387 */ /* 0x0001e40000100800 */
[----:B0-----:R-:W-:-:S05]  /*0ab0*/  VIADD R2, R3, 0x100 ;  /* 0x0000010003027836 */ /* 0x001fca0000000000 */
[----:B------:R0:W-:Y:S02]  /*0ac0*/  STL [R1+0x1a64], R2 ;  /* 0x001a640201007387 */ /* 0x0001e40000100800 */
[----:B0-----:R-:W-:-:S05]  /*0ad0*/  VIADD R2, R3, 0x140 ;  /* 0x0000014003027836 */ /* 0x001fca0000000000 */
[----:B------:R0:W-:Y:S02]  /*0ae0*/  STL [R1+0x1a68], R2 ;  /* 0x001a680201007387 */ /* 0x0001e40000100800 */
[C---:B0-----:R-:W-:Y:S02]  /*0af0*/  VIADD R2, R3.reuse, 0x180 ;  /* 0x0000018003027836 */ /* 0x041fe40000000000 */
[----:B------:R-:W-:-:S03]  /*0b00*/  VIADD R3, R3, 0x1c0 ;  /* 0x000001c003037836 */ /* 0x000fc60000000000 */
[----:B------:R0:W-:Y:S04]  /*0b10*/  STL [R1+0x1a70], R2 ;  /* 0x001a700201007387 */ /* 0x0001e80000100800 */
[----:B0-----:R0:W5:Y:S04]  /*0b20*/  LDL.LU R2, [R1+0x1a7c] ;  /* 0x001a7c0001027983 */ /* 0x0011680000300800 */
[----:B------:R1:W-:Y:S04]  /*0b30*/  STL [R1+0x1a6c], R3 ;  /* 0x001a6c0301007387 */ /* 0x0003e80000100800 */
[----:B-1----:R0:W5:Y:S01]  /*0b40*/  LDL.LU R3, [R1+0x1a78] ;  /* 0x001a780001037983 */ /* 0x0021620000300800 */
[----:B----4-:R-:W-:Y:S05]  /*0b50*/  BRA.U !UP0, `(.L_x_0) ;  /* 0x0000038908a47547 */ /* 0x010fea000b800000 */
[----:B------:R-:W2:Y:S04]  /*0b60*/  LDL R20, [R1+0x1a5c] ;  /* 0x001a5c0001147983 */ /* 0x000ea80000100800 */
[----:B------:R-:W3:Y:S04]  /*0b70*/  LDL R22, [R1+0x1a60] ;  /* 0x001a600001167983 */ /* 0x000ee80000100800 */
[----:B------:R-:W4:Y:S04]  /*0b80*/  LDL R24, [R1+0x1a68] ;  /* 0x001a680001187983 */ /* 0x000f280000100800 */
[----:B------:R-:W4:Y:S04]  /*0b90*/  LDL R27, [R1+0x1a50] ;  /* 0x001a5000011b7983 */ /* 0x000f280000100800 */
[----:B------:R-:W4:Y:S04]  /*0ba0*/  LDL R21, [R1+0x1a58] ;  /* 0x001a580001157983 */ /* 0x000f280000100800 */
[----:B------:R-:W4:Y:S04]  /*0bb0*/  LDL R23, [R1+0x1a64] ;  /* 0x001a640001177983 */ /* 0x000f280000100800 */
[----:B------:R-:W4:Y:S04]  /*0bc0*/  LDL R25, [R1+0x1a70] ;  /* 0x001a700001197983 */ /* 0x000f280000100800 */
[----:B------:R-:W4:Y:S01]  /*0bd0*/  LDL R26, [R1+0x1a6c] ;  /* 0x001a6c00011a7983 */ /* 0x000f220000100800 */
[----:B-----5:R-:W-:Y:S01]  /*0be0*/  IABS R9, R2 ;  /* 0x0000000200097213 */ /* 0x020fe20000000000 */
[----:B------:R-:W1:Y:S03]  /*0bf0*/  LDCU UR6, c[0x0][0x3ac] ;  /* 0x00007580ff0677ac */ /* 0x000e660008000800 */
[----:B------:R-:W0:Y:S01]  /*0c00*/  I2F.RP R5, R9 ;  /* 0x0000000900057306 */ /* 0x000e220000209400 */
[----:B------:R-:W-:Y:S01]  /*0c10*/  IABS R8, R3 ;  /* 0x0000000300087213 */ /* 0x000fe20000000000 */
[----:B------:R-:W1:Y:S01]  /*0c20*/  LDCU UR14, c[0x0][0x3b0] ;  /* 0x00007600ff0e77ac */ /* 0x000e620008000800 */
[----:B------:R-:W1:Y:S05]  /*0c30*/  LDCU.128 UR8, c[0x0][0x380] ;  /* 0x00007000ff0877ac */ /* 0x000e6a0008000c00 */
[----:B------:R-:W1:Y:S01]  /*0c40*/  I2F.RP R4, R8 ;  /* 0x0000000800047306 */ /* 0x000e620000209400 */
[----:B------:R-:W2:Y:S07]  /*0c50*/  LDCU UR7, c[0x0][0x3a4] ;  /* 0x00007480ff0777ac */ /* 0x000eae0008000800 */
[----:B0-----:R-:W0:Y:S08]  /*0c60*/  MUFU.RCP R5, R5 ;  /* 0x0000000500057308 */ /* 0x001e300000001000 */
[----:B-1----:R-:W1:Y:S01]  /*0c70*/  MUFU.RCP R4, R4 ;  /* 0x0000000400047308 */ /* 0x002e620000001000 */
[----:B0-----:R-:W-:-:S07]  /*0c80*/  VIADD R5, R5, 0xffffffe ;  /* 0x0ffffffe05057836 */ /* 0x001fce0000000000 */
[----:B------:R-:W0:Y:S01]  /*0c90*/  F2I.FTZ.U32.TRUNC.NTZ R5, R5 ;  /* 0x0000000500057305 */ /* 0x000e22000021f000 */
[----:B-1----:R-:W-:-:S07]  /*0ca0*/  VIADD R4, R4, 0xffffffe ;  /* 0x0ffffffe04047836 */ /* 0x002fce0000000000 */
[----:B------:R0:W1:Y:S02]  /*0cb0*/  F2I.FTZ.U32.TRUNC.NTZ R7, R4 ;  /* 0x0000000400077305 */ /* 0x000064000021f000 */
[----:B0-----:R-:W-:-:S04]  /*0cc0*/  IMAD.MOV R4, RZ, RZ, -R5 ;  /* 0x000000ffff047224 */ /* 0x001fc800078e0a05 */
[----:B------:R-:W-:Y:S02]  /*0cd0*/  IMAD R6, R4, R9, RZ ;  /* 0x0000000904067224 */ /* 0x000fe400078e02ff */
[----:B------:R-:W-:Y:S02]  /*0ce0*/  IMAD.MOV.U32 R4, RZ, RZ, RZ ;  /* 0x000000ffff047224 */ /* 0x000fe400078e00ff */
[----:B-1----:R-:W-:Y:S02]  /*0cf0*/  IMAD.MOV R15, RZ, RZ, -R7 ;  /* 0x000000ffff0f7224 */ /* 0x002fe400078e0a07 */
[----:B------:R-:W-:-:S04]  /*0d00*/  IMAD.HI.U32 R4, R5, R6, R4 ;  /* 0x0000000605047227 */ /* 0x000fc800078e0004 */
[----:B------:R-:W-:Y:S02]  /*0d10*/  IMAD R15, R15, R8, RZ ;  /* 0x000000080f0f7224 */ /* 0x000fe400078e02ff */
[----:B------:R-:W-:-:S04]  /*0d20*/  IMAD.MOV.U32 R6, RZ, RZ, RZ ;  /* 0x000000ffff067224 */ /* 0x000fc800078e00ff */
[----:B------:R-:W-:Y:S01]  /*0d30*/  IMAD.HI.U32 R6, R7, R15, R6 ;  /* 0x0000000f07067227 */ /* 0x000fe200078e0006 */
[----:B------:R0:W-:Y:S01]  /*0d40*/  STL [R1+0x1a8c], R3 ;  /* 0x001a8c0301007387 */ /* 0x0001e20000100800 */
[----:B--2---:R-:W-:Y:S02]  /*0d50*/  IABS R13, R20 ;  /* 0x00000014000d7213 */ /* 0x004fe40000000000 */
[----:B---3--:R-:W-:-:S03]  /*0d60*/  IABS R15, R22 ;  /* 0x00000016000f7213 */ /* 0x008fc60000000000 */
[----:B------:R-:W-:Y:S01]  /*0d70*/  IMAD.HI.U32 R5, R4, R13, RZ ;  /* 0x0000000d04057227 */ /* 0x000fe200078e00ff */
[----:B----4-:R-:W-:-:S03]  /*0d80*/  IABS R7, R24 ;  /* 0x0000001800077213 */ /* 0x010fc60000000000 */
[----:B------:R-:W-:Y:S01]  /*0d90*/  IMAD.HI.U32 R17, R4, R15, RZ ;  /* 0x0000000f04117227 */ /* 0x000fe200078e00ff */
[----:B------:R-:W-:-:S03]  /*0da0*/  IABS R11, R27 ;  /* 0x0000001b000b7213 */ /* 0x000fc60000000000 */
[----:B------:R-:W-:Y:S01]  /*0db0*/  IMAD.MOV R5, RZ, RZ, -R5 ;  /* 0x000000ffff057224 */ /* 0x000fe200078e0a05 */
[----:B------:R-:W-:Y:S01]  /*0dc0*/  IABS R10, R21 ;  /* 0x00000015000a7213 */ /* 0x000fe20000000000 */
[----:B------:R-:W-:-:S04]  /*0dd0*/  IMAD.HI.U32 R18, R4, R7, RZ ;  /* 0x0000000704127227 */ /* 0x000fc800078e00ff */
[----:B------:R-:W-:Y:S02]  /*0de0*/  IMAD.MOV R17, RZ, RZ, -R17 ;  /* 0x000000ffff117224 */ /* 0x000fe400078e0a11 */
[----:B------:R-:W-:Y:S01]  /*0df0*/  IMAD R13, R9, R5, R13 ;  /* 0x00000005090d7224 */ /* 0x000fe200078e020d */
[----:B------:R-:W-:Y:S01]  /*0e00*/  IABS R5, R23 ;  /* 0x0000001700057213 */ /* 0x000fe20000000000 */
[----:B------:R-:W-:-:S04]  /*0e10*/  IMAD.HI.U32 R12, R4, R11, RZ ;  /* 0x0000000b040c7227 */ /* 0x000fc800078e00ff */
[----:B------:R-:W-:-:S04]  /*0e20*/  IMAD.HI.U32 R14, R4, R10, RZ ;  /* 0x0000000a040e7227 */ /* 0x000fc800078e00ff */
[----:B------:R-:W-:Y:S02]  /*0e30*/  IMAD.MOV R18, RZ, RZ, -R18 ;  /* 0x000000ffff127224 */ /* 0x000fe400078e0a12 */
[C---:B------:R-:W-:Y:S02]  /*0e40*/  IMAD R15, R9.reuse, R17, R15 ;  /* 0x00000011090f7224 */ /* 0x040fe400078e020f */
[----:B------:R-:W-:Y:S02]  /*0e50*/  IMAD.MOV R12, RZ, RZ, -R12 ;  /* 0x000000ffff0c7224 */ /* 0x000fe400078e0a0c */
[----:B------:R-:W-:Y:S02]  /*0e60*/  IMAD.MOV R14, RZ, RZ, -R14 ;  /* 0x000000ffff0e7224 */ /* 0x000fe400078e0a0e */
[----:B------:R-:W-:Y:S01]  /*0e70*/  IMAD.HI.U32 R19, R4, R5, RZ ;  /* 0x0000000504137227 */ /* 0x000fe200078e00ff */
[----:B------:R-:W-:-:S03]  /*0e80*/  ISETP.GT.U32.AND P2, PT, R9, R15, PT ;  /* 0x0000000f0900720c */ /* 0x000fc60003f44070 */
[C---:B------:R-:W-:Y:S02]  /*0e90*/  IMAD R7, R9.reuse, R18, R7 ;  /* 0x0000001209077224 */ /* 0x040fe400078e0207 */
[C---:B------:R-:W-:Y:S01]  /*0ea0*/  IMAD R11, R9.reuse, R12, R11 ;  /* 0x0000000c090b7224 */ /* 0x040fe200078e020b */
[----:B------:R-:W-:Y:S01]  /*0eb0*/  IABS R12, R25 ;  /* 0x00000019000c7213 */ /* 0x000fe20000000000 */
[C---:B------:R-:W-:Y:S01]  /*0ec0*/  IMAD R10, R9.reuse, R14, R10 ;  /* 0x0000000e090a7224 */ /* 0x040fe200078e020a */
[----:B------:R-:W-:Y:S01]  /*0ed0*/  IABS R14, R26 ;  /* 0x0000001a000e7213 */ /* 0x000fe20000000000 */
[----:B------:R-:W-:Y:S01]  /*0ee0*/  IMAD.MOV R19, RZ, RZ, -R19 ;  /* 0x000000ffff137224 */ /* 0x000fe200078e0a13 */
[C---:B------:R-:W-:Y:S01]  /*0ef0*/  ISETP.GT.U32.AND P3, PT, R9.reuse, R7, PT ;  /* 0x000000070900720c */ /* 0x040fe20003f64070 */
[----:B------:R-:W-:Y:S01]  /*0f00*/  IMAD.HI.U32 R16, R4, R12, RZ ;  /* 0x0000000c04107227 */ /* 0x000fe200078e00ff */
[C---:B------:R-:W-:Y:S02]  /*0f10*/  ISETP.GT.U32.AND P5, PT, R9.reuse, R11, PT ;  /* 0x0000000b0900720c */ /* 0x040fe40003fa4070 */
[C---:B------:R-:W-:Y:S01]  /*0f20*/  ISETP.GT.U32.AND P6, PT, R9.reuse, R10, PT ;  /* 0x0000000a0900720c */ /* 0x040fe20003fc4070 */
[----:B------:R-:W-:-:S02]  /*0f30*/  IMAD R5, R9, R19, R5 ;  /* 0x0000001309057224 */ /* 0x000fc400078e0205 */
[----:B------:R-:W-:-:S03]  /*0f40*/  IMAD.HI.U32 R4, R4, R14, RZ ;  /* 0x0000000e04047227 */ /* 0x000fc600078e00ff */
[----:B------:R-:W-:Y:S01]  /*0f50*/  ISETP.GT.U32.AND P4, PT, R9, R5, PT ;  /* 0x000000050900720c */ /* 0x000fe20003f84070 */
[----:B------:R-:W-:Y:S02]  /*0f60*/  IMAD.MOV R17, RZ, RZ, -R4 ;  /* 0x000000ffff117224 */ /* 0x000fe400078e0a04 */
[--C-:B------:R-:W-:Y:S02]  /*0f70*/  @!P2 IMAD.IADD R15, R15, 0x1, -R9.reuse ;  /* 0x000000010f0fa824 */ /* 0x100fe400078e0a09 */
[----:B------:R-:W-:Y:S02]  /*0f80*/  IMAD R14, R9, R17, R14 ;  /* 0x00000011090e7224 */ /* 0x000fe400078e020e */
[--C-:B------:R-:W-:Y:S01]  /*0f90*/  @!P3 IMAD.IADD R7, R7, 0x1, -R9.reuse ;  /* 0x000000010707b824 */ /* 0x100fe200078e0a09 */
[----:B------:R-:W-:Y:S01]  /*0fa0*/  ISETP.GT.U32.AND P3, PT, R9, R15, PT ;  /* 0x0000000f0900720c */ /* 0x000fe20003f64070 */
[--C-:B------:R-:W-:Y:S01]  /*0fb0*/  @!P5 IMAD.IADD R11, R11, 0x1, -R9.reuse ;  /* 0x000000010b0bd824 */ /* 0x100fe200078e0a09 */
[----:B------:R-:W-:Y:S01]  /*0fc0*/  ISETP.GT.U32.AND P5, PT, R9, R14, PT ;  /* 0x0000000e0900720c */ /* 0x000fe20003fa4070 */
[----:B------:R-:W-:-:S02]  /*0fd0*/  @!P6 IMAD.IADD R10, R10, 0x1, -R9 ;  /* 0x000000010a0ae824 */ /* 0x000fc400078e0a09 */
[----:B------:R-:W-:-:S03]  /*0fe0*/  @!P4 IMAD.IADD R5, R5, 0x1, -R9 ;  /* 0x000000010505c824 */ /* 0x000fc600078e0a09 */
[----:B------:R-:W-:-:S05]  /*0ff0*/  ISETP.GT.U32.AND P4, PT, R9, R10, PT ;  /* 0x0000000a0900720c */ /* 0x000fca0003f84070 */
[--C-:B------:R-:W-:Y:S01]  /*1000*/  @!P3 IMAD.IADD R15, R15, 0x1, -R9.reuse ;  /* 0x000000010f0fb824 */ /* 0x100fe200078e0a09 */
[----:B------:R-:W-:Y:S01]  /*1010*/  ISETP.GE.AND P3, PT, R27, RZ, PT ;  /* 0x000000ff1b00720c */ /* 0x000fe20003f66270 */
[--C-:B------:R-:W-:Y:S01]  /*1020*/  @!P5 IMAD.IADD R14, R14, 0x1, -R9.reuse ;  /* 0x000000010e0ed824 */ /* 0x100fe200078e0a09 */
[----:B------:R-:W2:Y:S05]  /*1030*/  LDL.LU R27, [R1+0xa0] ;  /* 0x0000a000011b7983 */ /* 0x000eaa0000300800 */
[----:B------:R-:W-:Y:S01]  /*1040*/  @!P4 IMAD.IADD R10, R10, 0x1, -R9 ;  /* 0x000000010a0ac824 */ /* 0x000fe200078e0a09 */
[----:B------:R-:W-:-:S13]  /*1050*/  ISETP.GT.U32.AND P4, PT, R9, R14, PT ;  /* 0x0000000e0900720c */ /* 0x000fda0003f84070 */
[----:B------:R-:W-:Y:S01]  /*1060*/  @!P4 IMAD.IADD R14, R14, 0x1, -R9 ;  /* 0x000000010e0ec824 */ /* 0x000fe200078e0a09 */
[----:B------:R-:W-:Y:S02]  /*1070*/  ISETP.GE.AND P4, PT, R23, RZ, PT ;  /* 0x000000ff1700720c */ /* 0x000fe40003f86270 */
[----:B------:R-:W3:Y:S01]  /*1080*/  LDL.LU R23, [R1+0xa4] ;  /* 0x0000a40001177983 */ /* 0x000ee20000300800 */
[----:B------:R-:W-:Y:S01]  /*1090*/  ISETP.GT.U32.AND P1, PT, R9, R13, PT ;  /* 0x0000000d0900720c */ /* 0x000fe20003f24070 */
[----:B------:R-:W-:-:S04]  /*10a0*/  IMAD.MOV R16, RZ, RZ, -R16 ;  /* 0x000000ffff107224 */ /* 0x000fc800078e0a10 */
[----:B------:R-:W-:-:S05]  /*10b0*/  IMAD R12, R9, R16, R12 ;  /* 0x00000010090c7224 */ /* 0x000fca00078e020c */
[----:B------:R-:W-:-:S03]  /*10c0*/  ISETP.GT.U32.AND P0, PT, R9, R12, PT ;  /* 0x0000000c0900720c */ /* 0x000fc60003f04070 */
[----:B------:R-:W-:Y:S01]  /*10d0*/  @!P1 IMAD.IADD R13, R13, 0x1, -R9 ;  /* 0x000000010d0d9824 */ /* 0x000fe200078e0a09 */
[----:B------:R-:W-:-:S04]  /*10e0*/  ISETP.GT.U32.AND P1, PT, R9, R11, PT ;  /* 0x0000000b0900720c */ /* 0x000fc80003f24070 */
[----:B------:R-:W-:-:S05]  /*10f0*/  ISETP.GT.U32.AND P2, PT, R9, R13, PT ;  /* 0x0000000d0900720c */ /* 0x000fca0003f44070 */
[----:B------:R-:W-:Y:S01]  /*1100*/  @!P0 IMAD.IADD R12, R12, 0x1, -R9 ;  /* 0x000000010c0c8824 */ /* 0x000fe200078e0a09 */
[----:B------:R-:W-:-:S03]  /*1110*/  ISETP.GT.U32.AND P0, PT, R9, R5, PT ;  /* 0x000000050900720c */ /* 0x000fc60003f04070 */
[----:B------:R-:W-:-:S04]  /*1120*/  @!P1 IMAD.IADD R11, R11, 0x1, -R9 ;  /* 0x000000010b0b9824 */ /* 0x000fc800078e0a09 */
[--C-:B------:R-:W-:Y:S01]  /*1130*/  @!P2 IMAD.IADD R13, R13, 0x1, -R9.reuse ;  /* 0x000000010d0da824 */ /* 0x100fe200078e0a09 */
[C---:B------:R-:W-:Y:S02]  /*1140*/  ISETP.GT.U32.AND P2, PT, R9.reuse, R12, PT ;  /* 0x0000000c0900720c */ /* 0x040fe40003f44070 */
[----:B------:R-:W-:Y:S02]  /*1150*/  ISETP.GT.U32.AND P1, PT, R9, R7, PT ;  /* 0x000000070900720c */ /* 0x000fe40003f24070 */
[----:B------:R-:W-:Y:S01]  /*1160*/  IABS R16, R0 ;  /* 0x0000000000107213 */ /* 0x000fe20000000000 */
[----:B------:R-:W-:Y:S01]  /*1170*/  @!P0 IMAD.IADD R5, R5, 0x1, -R9 ;  /* 0x0000000105058824 */ /* 0x000fe200078e0a09 */
[----:B------:R-:W-:Y:S02]  /*1180*/  IABS R4, R28 ;  /* 0x0000001c00047213 */ /* 0x000fe40000000000 */
[----:B------:R-:W-:-:S05]  /*1190*/  ISETP.GE.AND P0, PT, R20, RZ, PT ;  /* 0x000000ff1400720c */ /* 0x000fca0003f06270 */
[--C-:B------:R-:W-:Y:S01]  /*11a0*/  @!P2 IMAD.IADD R12, R12, 0x1, -R9.reuse ;  /* 0x000000010c0ca824 */ /* 0x100fe200078e0a09 */
[----:B------:R-:W-:Y:S01]  /*11b0*/  ISETP.GE.AND P2, PT, R22, RZ, PT ;  /* 0x000000ff1600720c */ /* 0x000fe20003f46270 */
[----:B------:R-:W-:Y:S01]  /*11c0*/  @!P1 IMAD.IADD R7, R7, 0x1, -R9 ;  /* 0x0000000107079824 */ /* 0x000fe200078e0a09 */
[----:B------:R-:W-:Y:S01]  /*11d0*/  ISETP.GE.AND P1, PT, R21, RZ, PT ;  /* 0x000000ff1500720c */ /* 0x000fe20003f26270 */
[----:B------:R-:W-:Y:S01]  /*11e0*/  IMAD.MOV.U32 R17, RZ, RZ, R16 ;  /* 0x000000ffff117224 */ /* 0x000fe200078e0010 */
[----:B------:R-:W-:Y:S01]  /*11f0*/  ISETP.GE.AND P6, PT, R0, RZ, PT ;  /* 0x000000ff0000720c */ /* 0x000fe20003fc6270 */
[----:B------:R-:W-:Y:S01]  /*1200*/  IMAD.MOV.U32 R16, RZ, RZ, R4 ;  /* 0x000000ffff107224 */ /* 0x000fe200078e0004 */
[----:B------:R-:W4:Y:S01]  /*1210*/  LDL.LU R22, [R1+0xa8] ;  /* 0x0000a80001167983 */ /* 0x000f220000300800 */
[----:B------:R-:W-:Y:S01]  /*1220*/  @!P3 IMAD.MOV R11, RZ, RZ, -R11 ;  /* 0x000000ffff0bb224 */ /* 0x000fe200078e0a0b */
[----:B------:R-:W-:Y:S01]  /*1230*/  ISETP.GE.AND P3, PT, R24, RZ, PT ;  /* 0x000000ff1800720c */ /* 0x000fe20003f66270 */
[C---:B------:R-:W-:Y:S01]  /*1240*/  IMAD.HI.U32 R0, R6.reuse, R16, RZ ;  /* 0x0000001006007227 */ /* 0x040fe200078e00ff */
[----:B------:R-:W-:Y:S01]  /*1250*/  LOP3.LUT R9, RZ, R2, RZ, 0x33, !PT ;  /* 0x00000002ff097212 */ /* 0x000fe200078e33ff */
[----:B------:R-:W4:Y:S02]  /*1260*/  LDL.LU R24, [R1+0xac] ;  /* 0x0000ac0001187983 */ /* 0x000f240000300800 */
[----:B------:R-:W-:-:S04]  /*1270*/  IMAD.HI.U32 R4, R6, R17, RZ ;  /* 0x0000001106047227 */ /* 0x000fc800078e00ff */
[----:B------:R-:W-:Y:S01]  /*1280*/  @!P4 IMAD.MOV R5, RZ, RZ, -R5 ;  /* 0x000000ffff05c224 */ /* 0x000fe200078e0a05 */
[----:B------:R-:W-:Y:S01]  /*1290*/  ISETP.GE.AND P4, PT, R29, RZ, PT ;  /* 0x000000ff1d00720c */ /* 0x000fe20003f86270 */
[----:B------:R-:W-:Y:S01]  /*12a0*/  IMAD.MOV R0, RZ, RZ, -R0 ;  /* 0x000000ffff007224 */ /* 0x000fe200078e0a00 */
[----:B------:R-:W-:Y:S01]  /*12b0*/  IABS R29, R29 ;  /* 0x0000001d001d7213 */ /* 0x000fe20000000000 */
[----:B------:R-:W-:Y:S01]  /*12c0*/  @!P2 IMAD.MOV R15, RZ, RZ, -R15 ;  /* 0x000000ffff0fa224 */ /* 0x000fe200078e0a0f */
[----:B------:R-:W-:Y:S01]  /*12d0*/  ISETP.NE.AND P2, PT, R2, RZ, PT ;  /* 0x000000ff0200720c */ /* 0x000fe20003f45270 */
[----:B------:R-:W-:Y:S02]  /*12e0*/  IMAD.MOV R4, RZ, RZ, -R4 ;  /* 0x000000ffff047224 */ /* 0x000fe400078e0a04 */
[----:B------:R-:W-:Y:S02]  /*12f0*/  @!P0 IMAD.MOV R13, RZ, RZ, -R13 ;  /* 0x000000ffff0d8224 */ /* 0x000fe400078e0a0d */
[----:B------:R-:W-:-:S02]  /*1300*/  IMAD.MOV.U32 R2, RZ, RZ, R7 ;  /* 0x000000ffff027224 */ /* 0x000fc400078e0007 */
[----:B------:R-:W-:Y:S02]  /*1310*/  @!P1 IMAD.MOV R10, RZ, RZ, -R10 ;  /* 0x000000ffff0a9224 */ /* 0x000fe400078e0a0a */
[C---:B------:R-:W-:Y:S01]  /*1320*/  IMAD R0, R8.reuse, R0, R16 ;  /* 0x0000000008007224 */ /* 0x040fe200078e0210 */
[C---:B0-----:R-:W-:Y:S01]  /*1330*/  SEL R3, R9.reuse, R11, !P2 ;  /* 0x0000000b09037207 */ /* 0x041fe20005000000 */
[----:B------:R-:W-:Y:S02]  /*1340*/  IMAD.MOV.U32 R16, RZ, RZ, R14 ;  /* 0x000000ffff107224 */ /* 0x000fe400078e000e */
[----:B------:R-:W-:Y:S02]  /*1350*/  IMAD R4, R8, R4, R17 ;  /* 0x0000000408047224 */ /* 0x000fe400078e0211 */
[----:B------:R-:W-:Y:S02]  /*1360*/  @!P3 IMAD.MOV R2, RZ, RZ, -R2 ;  /* 0x000000ffff02b224 */ /* 0x000fe400078e0a02 */
[----:B------:R-:W-:Y:S01]  /*1370*/  IMAD.MOV.U32 R14, RZ, RZ, R29 ;  /* 0x000000ffff0e7224 */ /* 0x000fe200078e001d */
[----:B------:R-:W-:-:S02]  /*1380*/  SEL R29, R9, R13, !P2 ;  /* 0x0000000d091d7207 */ /* 0x000fc40005000000 */
[----:B------:R-:W-:Y:S02]  /*1390*/  ISETP.GE.AND P0, PT, R25, RZ, PT ;  /* 0x000000ff1900720c */ /* 0x000fe40003f06270 */
[----:B------:R-:W-:Y:S02]  /*13a0*/  ISETP.GE.AND P1, PT, R26, RZ, PT ;  /* 0x000000ff1a00720c */ /* 0x000fe40003f26270 */
[C---:B------:R-:W-:Y:S01]  /*13b0*/  SEL R26, R9.reuse, R15, !P2 ;  /* 0x0000000f091a7207 */ /* 0x040fe20005000000 */
[----:B------:R-:W-:Y:S01]  /*13c0*/  STL [R1], R3 ;  /* 0x0000000301007387 */ /* 0x000fe20000100800 */
[----:B------:R-:W-:-:S03]  /*13d0*/  SEL R25, R9, R5, !P2 ;  /* 0x0000000509197207 */ /* 0x000fc60005000000 */
[----:B------:R-:W-:Y:S01]  /*13e0*/  STL [R1+0x1a88], R29 ;  /* 0x001a881d01007387 */ /* 0x000fe20000100800 */
[----:B------:R-:W-:Y:S01]  /*13f0*/  IMAD.MOV.U32 R7, RZ, RZ, R12 ;  /* 0x000000ffff077224 */ /* 0x000fe200078e000c */
[----:B------:R-:W-:-:S03]  /*1400*/  SEL R2, R9, R2, !P2 ;  /* 0x0000000209027207 */ /* 0x000fc60005000000 */
[----:B------:R-:W-:Y:S02]  /*1410*/  @!P0 IMAD.MOV R7, RZ, RZ, -R7 ;  /* 0x000000ffff078224 */ /* 0x000fe400078e0a07 */
[----:B------:R-:W-:-:S03]  /*1420*/  @!P1 IMAD.MOV R16, RZ, RZ, -R16 ;  /* 0x000000ffff109224 */ /* 0x000fc600078e0a10 */
[C---:B------:R-:W-:Y:S02]  /*1430*/  SEL R5, R9.reuse, R7, !P2 ;  /* 0x0000000709057207 */ /* 0x040fe40005000000 */
[----:B------:R-:W-:Y:S02]  /*1440*/  SEL R7, R9, R16, !P2 ;  /* 0x0000001009077207 */ /* 0x000fe40005000000 */
[----:B--2---:R-:W-:Y:S02]  /*1450*/  ISETP.GE.AND P3, PT, R27, RZ, PT ;  /* 0x000000ff1b00720c */ /* 0x004fe40003f66270 */
[----:B------:R-:W-:Y:S02]  /*1460*/  IABS R17, R27 ;  /* 0x0000001b00117213 */ /* 0x000fe40000000000 */
[----:B------:R-:W-:-:S05]  /*1470*/  SEL R27, R9, R10, !P2 ;  /* 0x0000000a091b7207 */ /* 0x000fca0005000000 */
[----:B------:R-:W-:Y:S04]  /*1480*/  STL [R1+0x1a90], R27 ;  /* 0x001a901b01007387 */ /* 0x000fe80000100800 */
[----:B------:R0:W-:Y:S04]  /*1490*/  STL [R1+0x1a94], R26 ;  /* 0x001a941a01007387 */ /* 0x0001e80000100800 */
[----:B0-----:R-:W2:Y:S04]  /*14a0*/  LDL.LU R26, [R1+0xb8] ;  /* 0x0000b800011a7983 */ /* 0x001ea80000300800 */
[----:B------:R0:W-:Y:S04]  /*14b0*/  STL [R1+0x1a98], R25 ;  /* 0x001a981901007387 */ /* 0x0001e80000100800 */
[----:B0-----:R-:W2:Y:S01]  /*14c0*/  LDL.LU R25, [R1+0xb4] ;  /* 0x0000b40001197983 */ /* 0x001ea20000300800 */
[----:B---3--:R-:W-:-:S02]  /*14d0*/  IABS R9, R23 ;  /* 0x0000001700097213 */ /* 0x008fc40000000000 */
[----:B------:R-:W-:Y:S01]  /*14e0*/  ISETP.GE.AND P1, PT, R23, RZ, PT ;  /* 0x000000ff1700720c */ /* 0x000fe20003f26270 */
[----:B------:R0:W-:Y:S04]  /*14f0*/  STL [R1+0x1a9c], R2 ;  /* 0x001a9c0201007387 */ /* 0x0001e80000100800 */
[----:B0-----:R-:W3:Y:S04]  /*1500*/  LDL.LU R2, [R1+0xb0] ;  /* 0x0000b00001027983 */ /* 0x001ee80000300800 */
[----:B------:R-:W3:Y:S04]  /*1510*/  LDL R23, [R1+0xcc] ;  /* 0x0000cc0001177983 */ /* 0x000ee80000100800 */
[----:B------:R-:W3:Y:S04]  /*1520*/  LDL.LU R27, [R1+0xbc] ;  /* 0x0000bc00011b7983 */ /* 0x000ee80000300800 */
[----:B------:R-:W3:Y:S01]  /*1530*/  LDL.LU R3, [R1+0xc0] ;  /* 0x0000c00001037983 */ /* 0x000ee20000300800 */
[----:B------:R-:W-:-:S03]  /*1540*/  ISETP.GE.AND P5, PT, R28, RZ, PT ;  /* 0x000000ff1c00720c */ /* 0x000fc60003fa6270 */
[----:B------:R-:W4:Y:S01]  /*1550*/  LDL.LU R28, [R1+0xc4] ;  /* 0x0000c400011c7983 */ /* 0x000f220000300800 */
[----:B------:R-:W-:-:S03]  /*1560*/  IMAD.MOV.U32 R12, RZ, RZ, R17 ;  /* 0x000000ffff0c7224 */ /* 0x000fc600078e0011 */
[----:B------:R-:W4:Y:S01]  /*1570*/  LDL R29, [R1+0x1a4c] ;  /* 0x001a4c00011d7983 */ /* 0x000f220000100800 */
[C---:B------:R-:W-:Y:S02]  /*1580*/  ISETP.GT.U32.AND P2, PT, R8.reuse, R4, PT ;  /* 0x000000040800720c */ /* 0x040fe40003f44070 */
[----:B------:R-:W-:Y:S01]  /*1590*/  ISETP.GT.U32.AND P0, PT, R8, R0, PT ;  /* 0x000000000800720c */ /* 0x000fe20003f04070 */
[----:B------:R-:W-:-:S10]  /*15a0*/  IMAD.HI.U32 R11, R6, R14, RZ ;  /* 0x0000000e060b7227 */ /* 0x000fd400078e00ff */
[--C-:B------:R-:W-:Y:S02]  /*15b0*/  @!P2 IMAD.IADD R4, R4, 0x1, -R8.reuse ;  /* 0x000000010404a824 */ /* 0x100fe400078e0a08 */
[----:B------:R-:W-:-:S03]  /*15c0*/  @!P0 IMAD.IADD R0, R0, 0x1, -R8 ;  /* 0x0000000100008824 */ /* 0x000fc600078e0a08 */
[----:B------:R-:W-:Y:S01]  /*15d0*/  ISETP.GT.U32.AND P0, PT, R8, R4, PT ;  /* 0x000000040800720c */ /* 0x000fe20003f04070 */
[----:B------:R-:W-:-:S04]  /*15e0*/  IMAD.HI.U32 R13, R6, R12, RZ ;  /* 0x0000000c060d7227 */ /* 0x000fc800078e00ff */
[----:B------:R-:W-:Y:S02]  /*15f0*/  IMAD.MOV R11, RZ, RZ, -R11 ;  /* 0x000000ffff0b7224 */ /* 0x000fe400078e0a0b */
[----:B------:R-:W-:Y:S02]  /*1600*/  IMAD.MOV R13, RZ, RZ, -R13 ;  /* 0x000000ffff0d7224 */ /* 0x000fe400078e0a0d */
[----:B------:R-:W-:-:S04]  /*1610*/  IMAD.HI.U32 R15, R6, R9, RZ ;  /* 0x00000009060f7227 */ /* 0x000fc800078e00ff */
[----:B------:R-:W-:Y:S01]  /*1620*/  IMAD R11, R8, R11, R14 ;  /* 0x0000000b080b7224 */ /* 0x000fe200078e020e */
[----:B--2---:R-:W-:-:S05]  /*1630*/  IABS R17, R25 ;  /* 0x0000001900117213 */ /* 0x004fca0000000000 */
[----:B------:R-:W-:-:S04]  /*1640*/  IMAD.HI.U32 R16, R6, R17, RZ ;  /* 0x0000001106107227 */ /* 0x000fc800078e00ff */
[----:B------:R-:W-:-:S04]  /*1650*/  IMAD.MOV R16, RZ, RZ, -R16 ;  /* 0x000000ffff107224 */ /* 0x000fc800078e0a10 */
[----:B------:R-:W-:Y:S01]  /*1660*/  IMAD R17, R8, R16, R17 ;  /* 0x0000001008117224 */ /* 0x000fe200078e0211 */
[----:B---3--:R-:W-:-:S05]  /*1670*/  IABS R16, R3 ;  /* 0x0000000300107213 */ /* 0x008fca0000000000 */
[----:B------:R-:W-:-:S04]  /*1680*/  IMAD.HI.U32 R20, R6, R16, RZ ;  /* 0x0000001006147227 */ /* 0x000fc800078e00ff */
[----:B------:R-:W-:-:S04]  /*1690*/  IMAD.MOV R20, RZ, RZ, -R20 ;  /* 0x000000ffff147224 */ /* 0x000fc800078e0a14 */
[C---:B------:R-:W-:Y:S02]  /*16a0*/  IMAD R16, R8.reuse, R20, R16 ;  /* 0x0000001408107224 */ /* 0x040fe400078e0210 */
[----:B------:R-:W2:Y:S01]  /*16b0*/  LDL R20, [R1+0xc8] ;  /* 0x0000c80001147983 */ /* 0x000ea20000100800 */
[C---:B------:R-:W-:Y:S01]  /*16c0*/  IMAD R12, R8.reuse, R13, R12 ;  /* 0x0000000d080c7224 */ /* 0x040fe200078e020c */
[----:B------:R-:W-:Y:S01]  /*16d0*/  ISETP.GT.U32.AND P2, PT, R8, R11, PT ;  /* 0x0000000b0800720c */ /* 0x000fe20003f44070 */
[----:B------:R-:W-:Y:S01]  /*16e0*/  IMAD.MOV R14, RZ, RZ, -R15 ;  /* 0x000000ffff0e7224 */ /* 0x000fe200078e0a0f */
[----:B----4-:R-:W-:Y:S01]  /*16f0*/  IABS R15, R24 ;  /* 0x00000018000f7213 */ /* 0x010fe20000000000 */
[----:B------:R-:W-:Y:S02]  /*1700*/  @!P0 IMAD.IADD R4, R4, 0x1, -R8 ;  /* 0x0000000104048824 */ /* 0x000fe400078e0a08 */
[C---:B------:R-:W-:Y:S02]  /*1710*/  IMAD R9, R8.reuse, R14, R9 ;  /* 0x0000000e08097224 */ /* 0x040fe400078e0209 */
[----:B------:R-:W-:Y:S01]  /*1720*/  @!P6 IMAD.MOV R4, RZ, RZ, -R4 ;  /* 0x000000ffff04e224 */ /* 0x000fe200078e0a04 */
[----:B------:R-:W-:Y:S01]  /*1730*/  ISETP.GT.U32.AND P6, PT, R8, R12, PT ;  /* 0x0000000c0800720c */ /* 0x000fe20003fc4070 */
[----:B------:R-:W-:Y:S01]  /*1740*/  IMAD.HI.U32 R14, R6, R15, RZ ;  /* 0x0000000f060e7227 */ /* 0x000fe200078e00ff */
[----:B------:R-:W-:-:S03]  /*1750*/  IABS R10, R22 ;  /* 0x00000016000a7213 */ /* 0x000fc60000000000 */
[----:B------:R-:W-:Y:S02]  /*1760*/  IMAD.MOV R14, RZ, RZ, -R14 ;  /* 0x000000ffff0e7224 */ /* 0x000fe400078e0a0e */
[----:B------:R-:W-:-:S04]  /*1770*/  IMAD.HI.U32 R13, R6, R10, RZ ;  /* 0x0000000a060d7227 */ /* 0x000fc800078e00ff */
[--C-:B------:R-:W-:Y:S02]  /*1780*/  @!P2 IMAD.IADD R11, R11, 0x1, -R8.reuse ;  /* 0x000000010b0ba824 */ /* 0x100fe400078e0a08 */
[C---:B------:R-:W-:Y:S02]  /*1790*/  IMAD R15, R8.reuse, R14, R15 ;  /* 0x0000000e080f7224 */ /* 0x040fe400078e020f */
[----:B------:R-:W-:Y:S01]  /*17a0*/  IMAD.MOV R13, RZ, RZ, -R13 ;  /* 0x000000ffff0d7224 */ /* 0x000fe200078e0a0d */
[----:B------:R-:W-:Y:S01]  /*17b0*/  ISETP.GT.U32.AND P0, PT, R8, R11, PT ;  /* 0x0000000b0800720c */ /* 0x000fe20003f04070 */
[----:B------:R-:W-:Y:S01]  /*17c0*/  @!P6 IMAD.IADD R12, R12, 0x1, -R8 ;  /* 0x000000010c0ce824 */ /* 0x000fe200078e0a08 */
[C---:B------:R-:W-:Y:S02]  /*17d0*/  ISETP.GT.U32.AND P6, PT, R8.reuse, R15, PT ;  /* 0x0000000f0800720c */ /* 0x040fe40003fc4070 */
[C---:B------:R-:W-:Y:S01]  /*17e0*/  ISETP.GT.U32.AND P2, PT, R8.reuse, R0, PT ;  /* 0x000000000800720c */ /* 0x040fe20003f44070 */
[----:B------:R-:W-:Y:S01]  /*17f0*/  IMAD R10, R8, R13, R10 ;  /* 0x0000000d080a7224 */ /* 0x000fe200078e020a */
[----:B------:R-:W-:-:S05]  /*1800*/  IABS R13, R26 ;  /* 0x0000001a000d7213 */ /* 0x000fca0000000000 */
[----:B------:R-:W-:Y:S01]  /*1810*/  IMAD.HI.U32 R14, R6, R13, RZ ;  /* 0x0000000d060e7227 */ /* 0x000fe200078e00ff */
[----:B------:R-:W-:-:S03]  /*1820*/  IABS R21, R27 ;  /* 0x0000001b00157213 */ /* 0x000fc60000000000 */
[----:B------:R-:W-:Y:S01]  /*1830*/  @!P0 IMAD.IADD R11, R11, 0x1, -R8 ;  /* 0x000000010b0b8824 */ /* 0x000fe200078e0a08 */
[----:B------:R-:W-:Y:S01]  /*1840*/  ISETP.GT.U32.AND P0, PT, R8, R10, PT ;  /* 0x0000000a0800720c */ /* 0x000fe20003f04070 */
[----:B------:R-:W-:Y:S02]  /*1850*/  IMAD.MOV R14, RZ, RZ, -R14 ;  /* 0x000000ffff0e7224 */ /* 0x000fe400078e0a0e */
[--C-:B------:R-:W-:Y:S02]  /*1860*/  @!P6 IMAD.IADD R15, R15, 0x1, -R8.reuse ;  /* 0x000000010f0fe824 */ /* 0x100fe400078e0a08 */
[----:B------:R-:W-:Y:S02]  /*1870*/  @!P2 IMAD.IADD R0, R0, 0x1, -R8 ;  /* 0x000000010000a824 */ /* 0x000fe400078e0a08 */
[C---:B------:R-:W-:Y:S01]  /*1880*/  IMAD R13, R8.reuse, R14, R13 ;  /* 0x0000000e080d7224 */ /* 0x040fe200078e020d */
[C---:B------:R-:W-:Y:S01]  /*1890*/  ISETP.GT.U32.AND P6, PT, R8.reuse, R15, PT ;  /* 0x0000000f0800720c */ /* 0x040fe20003fc4070 */
[----:B------:R-:W-:Y:S01]  /*18a0*/  IMAD.MOV.U32 R14, RZ, RZ, R0 ;  /* 0x000000ffff0e7224 */ /* 0x000fe200078e0000 */
[----:B------:R-:W-:Y:S01]  /*18b0*/  ISETP.GT.U32.AND P2, PT, R8, R9, PT ;  /* 0x000000090800720c */ /* 0x000fe20003f44070 */
[----:B------:R-:W-:-:S04]  /*18c0*/  IMAD.HI.U32 R0, R6, R21, RZ ;  /* 0x0000001506007227 */ /* 0x000fc800078e00ff */
[----:B------:R-:W-:Y:S01]  /*18d0*/  IMAD.MOV R0, RZ, RZ, -R0 ;  /* 0x000000ffff007224 */ /* 0x000fe200078e0a00 */
[----:B------:R-:W-:Y:S01]  /*18e0*/  IABS R18, R2 ;  /* 0x0000000200127213 */ /* 0x000fe20000000000 */
[----:B------:R-:W-:Y:S02]  /*18f0*/  @!P0 IMAD.IADD R10, R10, 0x1, -R8 ;  /* 0x000000010a0a8824 */ /* 0x000fe400078e0a08 */
[C---:B------:R-:W-:Y:S02]  /*1900*/  IMAD R0, R8.reuse, R0, R21 ;  /* 0x0000000008007224 */ /* 0x040fe400078e0215 */
[----:B------:R-:W-:Y:S01]  /*1910*/  @!P5 IMAD.MOV R14, RZ, RZ, -R14 ;  /* 0x000000ffff0ed224 */ /* 0x000fe200078e0a0e */
[C---:B------:R-:W-:Y:S01]  /*1920*/  ISETP.GT.U32.AND P5, PT, R8.reuse, R10, PT ;  /* 0x0000000a0800720c */ /* 0x040fe20003fa4070 */
[--C-:B------:R-:W-:Y:S01]  /*1930*/  @!P6 IMAD.IADD R15, R15, 0x1, -R8.reuse ;  /* 0x000000010f0fe824 */ /* 0x100fe200078e0a08 */
[----:B------:R-:W-:Y:S01]  /*1940*/  ISETP.GT.U32.AND P6, PT, R8, R0, PT ;  /* 0x000000000800720c */ /* 0x000fe20003fc4070 */
[----:B------:R-:W-:-:S02]  /*1950*/  @!P2 IMAD.IADD R9, R9, 0x1, -R8 ;  /* 0x000000010909a824 */ /* 0x000fc400078e0a08 */
[----:B------:R-:W-:Y:S01]  /*1960*/  IMAD.HI.U32 R19, R6, R18, RZ ;  /* 0x0000001206137227 */ /* 0x000fe200078e00ff */
[C---:B------:R-:W-:Y:S02]  /*1970*/  ISETP.GT.U32.AND P2, PT, R8.reuse, R12, PT ;  /* 0x0000000c0800720c */ /* 0x040fe40003f44070 */
[----:B------:R-:W-:Y:S01]  /*1980*/  ISETP.GT.U32.AND P0, PT, R8, R9, PT ;  /* 0x000000090800720c */ /* 0x000fe20003f04070 */
[----:B------:R-:W-:Y:S01]  /*1990*/  IMAD.MOV R19, RZ, RZ, -R19 ;  /* 0x000000ffff137224 */ /* 0x000fe200078e0a13 */
[----:B------:R-:W-:-:S03]  /*19a0*/  IABS R23, R23 ;  /* 0x0000001700177213 */ /* 0x000fc60000000000 */
[----:B------:R-:W-:Y:S01]  /*19b0*/  IMAD R18, R8, R19, R18 ;  /* 0x0000001308127224 */ /* 0x000fe200078e0212 */
[----:B------:R-:W-:Y:S01]  /*19c0*/  IABS R19, R28 ;  /* 0x0000001c00137213 */ /* 0x000fe20000000000 */
[--C-:B------:R-:W-:Y:S01]  /*19d0*/  @!P5 IMAD.IADD R10, R10, 0x1, -R8.reuse ;  /* 0x000000010a0ad824 */ /* 0x100fe200078e0a08 */
[----:B------:R-:W-:Y:S01]  /*19e0*/  ISETP.GT.U32.AND P5, PT, R8, R13, PT ;  /* 0x0000000d0800720c */ /* 0x000fe20003fa4070 */
[----:B------:R-:W-:Y:S01]  /*19f0*/  @!P6 IMAD.IADD R0, R0, 0x1, -R8 ;  /* 0x000000010000e824 */ /* 0x000fe200078e0a08 */
[----:B------:R-:W-:Y:S01]  /*1a00*/  ISETP.GE.AND P6, PT, R24, RZ, PT ;  /* 0x000000ff1800720c */ /* 0x000fe20003fc6270 */
[----:B------:R-:W-:-:S04]  /*1a10*/  IMAD.HI.U32 R21, R6, R19, RZ ;  /* 0x0000001306157227 */ /* 0x000fc800078e00ff */
[----:B------:R-:W-:-:S04]  /*1a20*/  IMAD.HI.U32 R24, R6, R23, RZ ;  /* 0x0000001706187227 */ /* 0x000fc800078e00ff */
[--C-:B------:R-:W-:Y:S01]  /*1a30*/  @!P2 IMAD.IADD R12, R12, 0x1, -R8.reuse ;  /* 0x000000010c0ca824 */ /* 0x100fe200078e0a08 */
[C---:B------:R-:W-:Y:S01]  /*1a40*/  ISETP.GT.U32.AND P2, PT, R8.reuse, R18, PT ;  /* 0x000000120800720c */ /* 0x040fe20003f44070 */
[----:B------:R-:W-:Y:S01]  /*1a50*/  @!P0 IMAD.IADD R9, R9, 0x1, -R8 ;  /* 0x0000000109098824 */ /* 0x000fe200078e0a08 */
[C---:B------:R-:W-:Y:S01]  /*1a60*/  ISETP.GT.U32.AND P0, PT, R8.reuse, R17, PT ;  /* 0x000000110800720c */ /* 0x040fe20003f04070 */
[----:B------:R-:W-:Y:S02]  /*1a70*/  IMAD.MOV R21, RZ, RZ, -R21 ;  /* 0x000000ffff157224 */ /* 0x000fe400078e0a15 */
[----:B------:R-:W-:Y:S02]  /*1a80*/  IMAD.MOV R24, RZ, RZ, -R24 ;  /* 0x000000ffff187224 */ /* 0x000fe400078e0a18 */
[C---:B------:R-:W-:Y:S02]  /*1a90*/  IMAD R19, R8.reuse, R21, R19 ;  /* 0x0000001508137224 */ /* 0x040fe400078e0213 */
[----:B------:R-:W-:-:S02]  /*1aa0*/  IMAD R23, R8, R24, R23 ;  /* 0x0000001808177224 */ /* 0x000fc400078e0217 */
[----:B------:R-:W0:Y:S01]  /*1ab0*/  S2R R24, SR_TID.X ;  /* 0x0000000000187919 */ /* 0x000e220000002100 */
[--C-:B------:R-:W-:Y:S01]  /*1ac0*/  @!P5 IMAD.IADD R13, R13, 0x1, -R8.reuse ;  /* 0x000000010d0dd824 */ /* 0x100fe200078e0a08 */
[----:B------:R-:W-:Y:S01]  /*1ad0*/  ISETP.GT.U32.AND P5, PT, R8, R19, PT ;  /* 0x000000130800720c */ /* 0x000fe20003fa4070 */
[--C-:B------:R-:W-:Y:S01]  /*1ae0*/  @!P2 IMAD.IADD R18, R18, 0x1, -R8.reuse ;  /* 0x000000011212a824 */ /* 0x100fe200078e0a08 */
[----:B------:R-:W-:Y:S01]  /*1af0*/  ISETP.GE.AND P2, PT, R22, RZ, PT ;  /* 0x000000ff1600720c */ /* 0x000fe20003f46270 */
[----:B------:R-:W-:Y:S01]  /*1b00*/  @!P0 IMAD.IADD R17, R17, 0x1, -R8 ;  /* 0x0000000111118824 */ /* 0x000fe200078e0a08 */
[C---:B------:R-:W-:Y:S01]  /*1b10*/  ISETP.GT.U32.AND P0, PT, R8.reuse, R16, PT ;  /* 0x000000100800720c */ /* 0x040fe20003f04070 */
[----:B------:R-:W-:Y:S01]  /*1b20*/  @!P1 IMAD.MOV R9, RZ, RZ, -R9 ;  /* 0x000000ffff099224 */ /* 0x000fe200078e0a09 */
[C---:B------:R-:W-:Y:S01]  /*1b30*/  ISETP.GT.U32.AND P1, PT, R8.reuse, R13, PT ;  /* 0x0000000d0800720c */ /* 0x040fe20003f24070 */
[----:B------:R-:W-:Y:S01]  /*1b40*/  @!P4 IMAD.MOV R11, RZ, RZ, -R11 ;  /* 0x000000ffff0bc224 */ /* 0x000fe200078e0a0b */
[C---:B------:R-:W-:Y:S01]  /*1b50*/  ISETP.GT.U32.AND P4, PT, R8.reuse, R18, PT ;  /* 0x000000120800720c */ /* 0x040fe20003f84070 */
[----:B------:R-:W-:Y:S01]  /*1b60*/  @!P3 IMAD.MOV R12, RZ, RZ, -R12 ;  /* 0x000000ffff0cb224 */ /* 0x000fe200078e0a0c */
[----:B------:R-:W-:-:S03]  /*1b70*/  ISETP.GT.U32.AND P3, PT, R8, R17, PT ;  /* 0x000000110800720c */ /* 0x000fc60003f64070 */
[----:B------:R-:W-:Y:S02]  /*1b80*/  @!P5 IMAD.IADD R19, R19, 0x1, -R8 ;  /* 0x000000011313d824 */ /* 0x000fe400078e0a08 */
[----:B------:R-:W-:Y:S01]  /*1b90*/  @!P2 IMAD.MOV R10, RZ, RZ, -R10 ;  /* 0x000000ffff0aa224 */ /* 0x000fe200078e0a0a */
[C---:B------:R-:W-:Y:S01]  /*1ba0*/  ISETP.GT.U32.AND P2, PT, R8.reuse, R0, PT ;  /* 0x000000000800720c */ /* 0x040fe20003f44070 */
[----:B------:R-:W-:Y:S01]  /*1bb0*/  @!P6 IMAD.MOV R15, RZ, RZ, -R15 ;  /* 0x000000ffff0fe224 */ /* 0x000fe200078e0a0f */
[----:B------:R-:W-:Y:S01]  /*1bc0*/  ISETP.GT.U32.AND P6, PT, R8, R19, PT ;  /* 0x000000130800720c */ /* 0x000fe20003fc4070 */
[--C-:B------:R-:W-:Y:S01]  /*1bd0*/  @!P0 IMAD.IADD R16, R16, 0x1, -R8.reuse ;  /* 0x0000000110108824 */ /* 0x100fe200078e0a08 */
[----:B------:R-:W-:Y:S01]  /*1be0*/  ISETP.GE.AND P0, PT, R2, RZ, PT ;  /* 0x000000ff0200720c */ /* 0x000fe20003f06270 */
[--C-:B------:R-:W-:Y:S01]  /*1bf0*/  @!P1 IMAD.IADD R13, R13, 0x1, -R8.reuse ;  /* 0x000000010d0d9824 */ /* 0x100fe200078e0a08 */
[----:B------:R-:W-:Y:S02]  /*1c00*/  ISETP.GT.U32.AND P1, PT, R8, R23, PT ;  /* 0x000000170800720c */ /* 0x000fe40003f24070 */
[----:B------:R-:W-:Y:S01]  /*1c10*/  IABS R21, R29 ;  /* 0x0000001d00157213 */ /* 0x000fe20000000000 */
[--C-:B------:R-:W-:Y:S01]  /*1c20*/  @!P4 IMAD.IADD R18, R18, 0x1, -R8.reuse ;  /* 0x000000011212c824 */ /* 0x100fe200078e0a08 */
[----:B------:R-:W3:Y:S01]  /*1c30*/  LDL.LU R2, [R1+0x1a9c] ;  /* 0x001a9c0001027983 */ /* 0x000ee20000300800 */
[--C-:B------:R-:W-:Y:S01]  /*1c40*/  @!P3 IMAD.IADD R17, R17, 0x1, -R8.reuse ;  /* 0x000000011111b824 */ /* 0x100fe200078e0a08 */
[----:B------:R-:W-:Y:S01]  /*1c50*/  ISETP.GE.AND P3, PT, R25, RZ, PT ;  /* 0x000000ff1900720c */ /* 0x000fe20003f66270 */
[--C-:B------:R-:W-:Y:S01]  /*1c60*/  @!P2 IMAD.IADD R0, R0, 0x1, -R8.reuse ;  /* 0x000000010000a824 */ /* 0x100fe200078e0a08 */
[----:B------:R-:W4:Y:S01]  /*1c70*/  LDL.LU R25, [R1+0x1a98] ;  /* 0x001a980001197983 */ /* 0x000f220000300800 */
[----:B------:R-:W-:Y:S01]  /*1c80*/  ISETP.GE.AND P2, PT, R26, RZ, PT ;  /* 0x000000ff1a00720c */ /* 0x000fe20003f46270 */
[----:B------:R-:W-:Y:S01]  /*1c90*/  @!P6 IMAD.IADD R19, R19, 0x1, -R8 ;  /* 0x000000011313e824 */ /* 0x000fe200078e0a08 */
[----:B------:R-:W-:Y:S01]  /*1ca0*/  ISETP.GE.AND P6, PT, R27, RZ, PT ;  /* 0x000000ff1b00720c */ /* 0x000fe20003fc6270 */
[----:B------:R-:W3:Y:S01]  /*1cb0*/  LDL.LU R26, [R1+0x1a94] ;  /* 0x001a9400011a7983 */ /* 0x000ee20000300800 */
[----:B------:R-:W-:Y:S01]  /*1cc0*/  @!P0 IMAD.MOV R18, RZ, RZ, -R18 ;  /* 0x000000ffff128224 */ /* 0x000fe200078e0a12 */
[----:B------:R-:W-:Y:S01]  /*1cd0*/  ISETP.GE.AND P0, PT, R3, RZ, PT ;  /* 0x000000ff0300720c */ /* 0x000fe20003f06270 */
[----:B------:R-:W-:Y:S01]  /*1ce0*/  @!P1 IMAD.IADD R23, R23, 0x1, -R8 ;  /* 0x0000000117179824 */ /* 0x000fe200078e0a08 */
[----:B------:R-:W3:Y:S01]  /*1cf0*/  LDL.LU R27, [R1+0x1a90] ;  /* 0x001a9000011b7983 */ /* 0x000ee20000300800 */
[----:B------:R-:W-:-:S03]  /*1d00*/  ISETP.GE.AND P1, PT, R28, RZ, PT ;  /* 0x000000ff1c00720c */ /* 0x000fc60003f26270 */
[----:B------:R-:W3:Y:S01]  /*1d10*/  LDL.LU R3, [R1+0x1a8c] ;  /* 0x001a8c0001037983 */ /* 0x000ee20000300800 */
[----:B--2---:R-:W-:-:S05]  /*1d20*/  IABS R20, R20 ;  /* 0x0000001400147213 */ /* 0x004fca0000000000 */
[----:B------:R-:W-:-:S04]  /*1d30*/  IMAD.HI.U32 R22, R6, R20, RZ ;  /* 0x0000001406167227 */ /* 0x000fc800078e00ff */
[----:B------:R-:W-:Y:S02]  /*1d40*/  IMAD.MOV R22, RZ, RZ, -R22 ;  /* 0x000000ffff167224 */ /* 0x000fe400078e0a16 */
[----:B------:R-:W-:-:S04]  /*1d50*/  IMAD.HI.U32 R6, R6, R21, RZ ;  /* 0x0000001506067227 */ /* 0x000fc800078e00ff */
[----:B------:R-:W-:Y:S02]  /*1d60*/  IMAD R20, R8, R22, R20 ;  /* 0x0000001608147224 */ /* 0x000fe400078e0214 */
[----:B0-----:R-:W-:Y:S02]  /*1d70*/  IMAD.SHL.U32 R22, R24, 0x2, RZ ;  /* 0x0000000218167824 */ /* 0x001fe400078e00ff */
[----:B------:R-:W-:-:S03]  /*1d80*/  IMAD.MOV R6, RZ, RZ, -R6 ;  /* 0x000000ffff067224 */ /* 0x000fc600078e0a06 */
[----:B------:R-:W-:Y:S01]  /*1d90*/  LOP3.LUT R28, R22, 0x10, RZ, 0xc0, !PT ;  /* 0x00000010161c7812 */ /* 0x000fe200078ec0ff */
[C---:B------:R-:W-:Y:S01]  /*1da0*/  IMAD R21, R8.reuse, R6, R21 ;  /* 0x0000000608157224 */ /* 0x040fe200078e0215 */
[----:B------:R-:W2:Y:S04]  /*1db0*/  LDL.LU R22, [R1+0xcc] ;  /* 0x0000cc0001167983 */ /* 0x000ea80000300800 */
[----:B------:R-:W2:Y:S01]  /*1dc0*/  LDL.LU R6, [R1+0xc8] ;  /* 0x0000c80001067983 */ /* 0x000ea20000300800 */
[C---:B------:R-:W-:Y:S01]  /*1dd0*/  ISETP.GT.U32.AND P4, PT, R8.reuse, R20, PT ;  /* 0x000000140800720c */ /* 0x040fe20003f84070 */
[----:B------:R-:W-:Y:S01]  /*1de0*/  @!P3 IMAD.MOV R17, RZ, RZ, -R17 ;  /* 0x000000ffff11b224 */ /* 0x000fe200078e0a11 */
[----:B------:R-:W-:-:S11]  /*1df0*/  ISETP.GT.U32.AND P3, PT, R8, R23, PT ;  /* 0x000000170800720c */ /* 0x000fd60003f64070 */
[----:B------:R-:W-:-:S05]  /*1e00*/  @!P4 IMAD.IADD R20, R20, 0x1, -R8 ;  /* 0x000000011414c824 */ /* 0x000fca00078e0a08 */
[----:B------:R-:W-:Y:S01]  /*1e10*/  ISETP.GT.U32.AND P4, PT, R8, R20, PT ;  /* 0x000000140800720c */ /* 0x000fe20003f84070 */
[----:B------:R-:W-:-:S12]  /*1e20*/  @!P3 IMAD.IADD R23, R23, 0x1, -R8 ;  /* 0x000000011717b824 */ /* 0x000fd800078e0a08 */
[----:B------:R-:W-:Y:S01]  /*1e30*/  @!P4 IMAD.IADD R20, R20, 0x1, -R8 ;  /* 0x000000011414c824 */ /* 0x000fe200078e0a08 */
[----:B------:R-:W-:Y:S02]  /*1e40*/  LOP3.LUT R28, R28, 0x20, R24, 0xf8, !PT ;  /* 0x000000201c1c7812 */ /* 0x000fe400078ef818 */
[----:B------:R-:W-:Y:S02]  /*1e50*/  LOP3.LUT R24, R24, 0x7, RZ, 0xc0, !PT ;  /* 0x0000000718187812 */ /* 0x000fe400078ec0ff */
[----:B------:R-:W-:-:S03]  /*1e60*/  ISETP.GT.U32.AND P5, PT, R8, R16, PT ;  /* 0x000000100800720c */ /* 0x000fc60003fa4070 */
[----:B------:R-:W-:-:S05]  /*1e70*/  IMAD R24, R24, 0x410, RZ ;  /* 0x0000041018187824 */ /* 0x000fca00078e02ff */
[----:B------:R-:W-:Y:S02]  /*1e80*/  LOP3.LUT R28, R24, R28, RZ, 0x3c, !PT ;  /* 0x0000001c181c7212 */ /* 0x000fe400078e3cff */
[----:B------:R-:W0:Y:S03]  /*1e90*/  S2R R24, SR_TID.X ;  /* 0x0000000000187919 */ /* 0x000e260000002100 */
[----:B------:R-:W-:Y:S01]  /*1ea0*/  @!P5 IMAD.IADD R16, R16, 0x1, -R8 ;  /* 0x000000011010d824 */ /* 0x000fe200078e0a08 */
[----:B------:R-:W-:-:S13]  /*1eb0*/  ISETP.GT.U32.AND P5, PT, R8, R21, PT ;  /* 0x000000150800720c */ /* 0x000fda0003fa4070 */
[----:B------:R-:W-:-:S05]  /*1ec0*/  @!P5 IMAD.IADD R21, R21, 0x1, -R8 ;  /* 0x000000011515d824 */ /* 0x000fca00078e0a08 */
[----:B------:R-:W-:Y:S01]  /*1ed0*/  ISETP.GT.U32.AND P5, PT, R8, R21, PT ;  /* 0x000000150800720c */ /* 0x000fe20003fa4070 */
[----:B------:R-:W-:Y:S01]  /*1ee0*/  @!P2 IMAD.MOV R13, RZ, RZ, -R13 ;  /* 0x000000ffff0da224 */ /* 0x000fe200078e0a0d */
[----:B------:R-:W-:Y:S01]  /*1ef0*/  ISETP.GE.AND P2, PT, R29, RZ, PT ;  /* 0x000000ff1d00720c */ /* 0x000fe20003f46270 */
[----:B0-----:R-:W-:Y:S01]  /*1f00*/  IMAD.SHL.U32 R24, R24, 0x200, RZ ;  /* 0x0000020018187824 */ /* 0x001fe200078e00ff */
[----:B------:R-:W4:Y:S09]  /*1f10*/  LDL.LU R29, [R1+0x1a88] ;  /* 0x001a8800011d7983 */ /* 0x000f320000300800 */
[----:B------:R-:W-:Y:S01]  /*1f20*/  @!P5 IMAD.IADD R21, R21, 0x1, -R8 ;  /* 0x000000011515d824 */ /* 0x000fe200078e0a08 */
[----:B------:R-:W-:Y:S01]  /*1f30*/  LOP3.LUT R28, R28, 0x2000, R24, 0xf8, !PT ;  /* 0x000020001c1c7812 */ /* 0x000fe200078ef818 */
[----:B------:R-:W-:-:S02]  /*1f40*/  @!P0 IMAD.MOV R16, RZ, RZ, -R16 ;  /* 0x000000ffff108224 */ /* 0x000fc400078e0a10 */
[----:B------:R-:W-:Y:S02]  /*1f50*/  @!P1 IMAD.MOV R19, RZ, RZ, -R19 ;  /* 0x000000ffff139224 */ /* 0x000fe400078e0a13 */
[----:B------:R-:W-:Y:S01]  /*1f60*/  @!P2 IMAD.MOV R21, RZ, RZ, -R21 ;  /* 0x000000ffff15a224 */ /* 0x000fe200078e0a15 */
[----:B---3--:R-:W-:Y:S02]  /*1f70*/  ISETP.NE.AND P5, PT, R3, RZ, PT ;  /* 0x000000ff0300720c */ /* 0x008fe40003fa5270 */
[----:B------:R-:W-:-:S04]  /*1f80*/  LOP3.LUT R8, RZ, R3, RZ, 0x33, !PT ;  /* 0x00000003ff087212 */ /* 0x000fc800078e33ff */
[C---:B------:R-:W-:Y:S02]  /*1f90*/  SEL R4, R8.reuse, R4, !P5 ;  /* 0x0000000408047207 */ /* 0x040fe40006800000 */
[----:B------:R-:W-:-:S03]  /*1fa0*/  SEL R14, R8, R14, !P5 ;  /* 0x0000000e080e7207 */ /* 0x000fc60006800000 */
[----:B------:R-:W-:Y:S01]  /*1fb0*/  IMAD R4, R4, UR14, RZ ;  /* 0x0000000e04047c24 */ /* 0x000fe2000f8e02ff */
[C---:B------:R-:W-:Y:S02]  /*1fc0*/  SEL R11, R8.reuse, R11, !P5 ;  /* 0x0000000b080b7207 */ /* 0x040fe40006800000 */
[C---:B------:R-:W-:Y:S02]  /*1fd0*/  SEL R12, R8.reuse, R12, !P5 ;  /* 0x0000000c080c7207 */ /* 0x040fe40006800000 */
[C---:B------:R-:W-:Y:S02]  /*1fe0*/  SEL R9, R8.reuse, R9, !P5 ;  /* 0x0000000908097207 */ /* 0x040fe40006800000 */
[C---:B------:R-:W-:Y:S02]  /*1ff0*/  SEL R10, R8.reuse, R10, !P5 ;  /* 0x0000000a080a7207 */ /* 0x040fe40006800000 */
[C---:B------:R-:W-:Y:S02]  /*2000*/  SEL R15, R8.reuse, R15, !P5 ;  /* 0x0000000f080f7207 */ /* 0x040fe40006800000 */
[----:B------:R-:W-:-:S02]  /*2010*/  SEL R18, R8, R18, !P5 ;  /* 0x0000001208127207 */ /* 0x000fc40006800000 */
[C---:B------:R-:W-:Y:S02]  /*2020*/  SEL R17, R8.reuse, R17, !P5 ;  /* 0x0000001108117207 */ /* 0x040fe40006800000 */
[C---:B------:R-:W-:Y:S02]  /*2030*/  SEL R13, R8.reuse, R13, !P5 ;  /* 0x0000000d080d7207 */ /* 0x040fe40006800000 */
[C---:B------:R-:W-:Y:S02]  /*2040*/  SEL R16, R8.reuse, R16, !P5 ;  /* 0x0000001008107207 */ /* 0x040fe40006800000 */
[----:B------:R-:W-:Y:S01]  /*2050*/  SEL R19, R8, R19, !P5 ;  /* 0x0000001308137207 */ /* 0x000fe20006800000 */
[----:B------:R-:W-:Y:S02]  /*2060*/  IMAD R14, R14, UR14, RZ ;  /* 0x0000000e0e0e7c24 */ /* 0x000fe4000f8e02ff */
[----:B------:R-:W-:Y:S02]  /*2070*/  IMAD R11, R11, UR14, RZ ;  /* 0x0000000e0b0b7c24 */ /* 0x000fe4000f8e02ff */
[----:B------:R-:W-:-:S02]  /*2080*/  IMAD R12, R12, UR14, RZ ;  /* 0x0000000e0c0c7c24 */ /* 0x000fc4000f8e02ff */
[----:B------:R-:W-:Y:S02]  /*2090*/  IMAD R9, R9, UR14, RZ ;  /* 0x0000000e09097c24 */ /* 0x000fe4000f8e02ff */
[----:B------:R-:W-:Y:S02]  /*20a0*/  IMAD R10, R10, UR14, RZ ;  /* 0x0000000e0a0a7c24 */ /* 0x000fe4000f8e02ff */
[----:B------:R-:W-:Y:S01]  /*20b0*/  IMAD R15, R15, UR14, RZ ;  /* 0x0000000e0f0f7c24 */ /* 0x000fe2000f8e02ff */
[----:B--2---:R-:W-:Y:S02]  /*20c0*/  ISETP.GE.AND P4, PT, R6, RZ, PT ;  /* 0x000000ff0600720c */ /* 0x004fe40003f86270 */
[----:B------:R-:W0:Y:S01]  /*20d0*/  S2R R6, SR_TID.X ;  /* 0x0000000000067919 */ /* 0x000e220000002100 */
[----:B------:R-:W-:Y:S02]  /*20e0*/  ISETP.GE.AND P3, PT, R22, RZ, PT ;  /* 0x000000ff1600720c */ /* 0x000fe40003f66270 */
[----:B------:R-:W1:Y:S01]  /*20f0*/  S2R R22, SR_TID.X ;  /* 0x0000000000167919 */ /* 0x000e620000002100 */
[----:B0-----:R-:W-:Y:S01]  /*2100*/  LOP3.LUT R6, R6, 0x7, RZ, 0xc0, !PT ;  /* 0x0000000706067812 */ /* 0x001fe200078ec0ff */
[----:B-1----:R-:W-:-:S04]  /*2110*/  IMAD.SHL.U32 R22, R22, 0x2, RZ ;  /* 0x0000000216167824 */ /* 0x002fc800078e00ff */
[----:B------:R-:W-:-:S05]  /*2120*/  IMAD R6, R6, 0x90, RZ ;  /* 0x0000009006067824 */ /* 0x000fca00078e02ff */
[----:B------:R-:W-:Y:S02]  /*2130*/  LOP3.LUT R22, R6, 0x30, R22, 0x78, !PT ;  /* 0x0000003006167812 */ /* 0x000fe400078e7816 */
[----:B------:R-:W0:Y:S01]  /*2140*/  S2R R6, SR_TID.X ;  /* 0x0000000000067919 */ /* 0x000e220000002100 */
[----:B------:R-:W-:Y:S02]  /*2150*/  @!P4 IMAD.MOV R20, RZ, RZ, -R20 ;  /* 0x000000ffff14c224 */ /* 0x000fe400078e0a14 */
[----:B------:R-:W-:-:S03]  /*2160*/  @!P3 IMAD.MOV R23, RZ, RZ, -R23 ;  /* 0x000000ffff17b224 */ /* 0x000fc600078e0a17 */
[C---:B------:R-:W-:Y:S02]  /*2170*/  SEL R20, R8.reuse, R20, !P5 ;  /* 0x0000001408147207 */ /* 0x040fe40006800000 */
[----:B------:R-:W-:Y:S02]  /*2180*/  SEL R23, R8, R23, !P5 ;  /* 0x0000001708177207 */ /* 0x000fe40006800000 */
[----:B0-----:R-:W-:Y:S01]  /*2190*/  LOP3.LUT R24, R6, 0x3f, RZ, 0xc0, !PT ;  /* 0x0000003f06187812 */ /* 0x001fe200078ec0ff */
[----:B------:R-:W-:-:S04]  /*21a0*/  IMAD.MOV.U32 R6, RZ, RZ, R0 ;  /* 0x000000ffff067224 */ /* 0x000fc800078e0000 */
[----:B------:R-:W-:Y:S02]  /*21b0*/  IMAD R0, R24, UR6, RZ ;  /* 0x0000000618007c24 */ /* 0x000fe4000f8e02ff */
[----:B------:R-:W-:-:S03]  /*21c0*/  @!P6 IMAD.MOV R6, RZ, RZ, -R6 ;  /* 0x000000ffff06e224 */ /* 0x000fc600078e0a06 */
[----:B------:R-:W-:Y:S02]  /*21d0*/  LEA R3, P6, R0, UR10, 0x1 ;  /* 0x0000000a00037c11 */ /* 0x000fe4000f8c08ff */
[C---:B------:R-:W-:Y:S02]  /*21e0*/  SEL R6, R8.reuse, R6, !P5 ;  /* 0x0000000608067207 */ /* 0x040fe40006800000 */
[----:B------:R-:W-:Y:S02]  /*21f0*/  SEL R8, R8, R21, !P5 ;  /* 0x0000001508087207 */ /* 0x000fe40006800000 */
[----:B------:R-:W-:-:S05]  /*2200*/  LEA R21, P2, R4, R3, 0x1 ;  /* 0x0000000304157211 */ /* 0x000fca00078408ff */
[----:B------:R0:W-:Y:S02]  /*2210*/  STL [R1+0x1a10], R21 ;  /* 0x001a101501007387 */ /* 0x0001e40000100800 */
[----:B0-----:R-:W-:-:S05]  /*2220*/  LEA R21, P1, R14, R3, 0x1 ;  /* 0x000000030e157211 */ /* 0x001fca00078208ff */
[----:B------:R0:W-:Y:S02]  /*2230*/  STL [R1+0x1a14], R21 ;  /* 0x001a141501007387 */ /* 0x0001e40000100800 */
[----:B0-----:R-:W-:-:S05]  /*2240*/  LEA R21, P0, R11, R3, 0x1 ;  /* 0x000000030b157211 */ /* 0x001fca00078008ff */
[----:B------:R0:W-:Y:S01]  /*2250*/  STL [R1+0x1a18], R21 ;  /* 0x001a181501007387 */ /* 0x0001e20000100800 */
[----:B------:R-:W-:Y:S02]  /*2260*/  LEA.HI.X.SX32 R0, R0, UR11, 0x1, P6 ;  /* 0x0000000b00007c11 */ /* 0x000fe4000b0f0eff */
[----:B0-----:R-:W-:-:S05]  /*2270*/  LEA R21, P4, R12, R3, 0x1 ;  /* 0x000000030c157211 */ /* 0x001fca00078808ff */
[----:B------:R0:W-:Y:S02]  /*2280*/  STL [R1+0x1a1c], R21 ;  /* 0x001a1c1501007387 */ /* 0x0001e40000100800 */
[----:B0-----:R-:W-:-:S05]  /*2290*/  LEA R21, P6, R9, R3, 0x1 ;  /* 0x0000000309157211 */ /* 0x001fca00078c08ff */
[----:B------:R0:W-:Y:S02]  /*22a0*/  STL [R1+0x1a20], R21 ;  /* 0x001a201501007387 */ /* 0x0001e40000100800 */
[----:B0-----:R-:W-:-:S05]  /*22b0*/  LEA R21, P5, R10, R3, 0x1 ;  /* 0x000000030a157211 */ /* 0x001fca00078a08ff */
[----:B------:R0:W-:Y:S02]  /*22c0*/  STL [R1+0x1a24], R21 ;  /* 0x001a241501007387 */ /* 0x0001e40000100800 */
[----:B0-----:R-:W-:-:S05]  /*22d0*/  LEA R21, P3, R15, R3, 0x1 ;  /* 0x000000030f157211 */ /* 0x001fca00078608ff */
[----:B------:R0:W-:Y:S02]  /*22e0*/  STL [R1+0x1a28], R21 ;  /* 0x001a281501007387 */ /* 0x0001e40000100800 */
[-C--:B0-----:R-:W-:Y:S02]  /*22f0*/  LEA.HI.X.SX32 R21, R4, R0.reuse, 0x1, P2 ;  /* 0x0000000004157211 */ /* 0x081fe400010f0eff */
[----:B------:R-:W2:Y:S01]  /*2300*/  LDL.LU R4, [R1] ;  /* 0x0000000001047983 */ /* 0x000ea20000300800 */
[----:B------:R-:W-:Y:S01]  /*2310*/  IMAD R18, R18, UR14, RZ ;  /* 0x0000000e12127c24 */ /* 0x000fe2000f8e02ff */
[----:B------:R-:W-:Y:S02]  /*2320*/  LEA.HI.X.SX32 R14, R14, R0, 0x1, P1 ;  /* 0x000000000e0e7211 */ /* 0x000fe400008f0eff */
[----:B------:R0:W-:Y:S01]  /*2330*/  STL [R1+0x1a08], R21 ;  /* 0x001a081501007387 */ /* 0x0001e20000100800 */
[----:B------:R-:W-:Y:S01]  /*2340*/  IMAD R17, R17, UR14, RZ ;  /* 0x0000000e11117c24 */ /* 0x000fe2000f8e02ff */
[----:B0-----:R-:W-:-:S05]  /*2350*/  LEA R21, P2, R18, R3, 0x1 ;  /* 0x0000000312157211 */ /* 0x001fca00078408ff */
[----:B------:R-:W-:Y:S04]  /*2360*/  STL [R1+0x1a0c], R21 ;  /* 0x001a0c1501007387 */ /* 0x000fe80000100800 */
[----:B------:R0:W-:Y:S01]  /*2370*/  STL [R1+0x1a00], R14 ;  /* 0x001a000e01007387 */ /* 0x0001e20000100800 */
[----:B------:R-:W-:Y:S02]  /*2380*/  IMAD R13, R13, UR14, RZ ;  /* 0x0000000e0d0d7c24 */ /* 0x000fe4000f8e02ff */
[----:B------:R-:W-:Y:S02]  /*2390*/  IMAD R6, R6, UR14, RZ ;  /* 0x0000000e06067c24 */ /* 0x000fe4000f8e02ff */
[----:B------:R-:W-:Y:S02]  /*23a0*/  IMAD R16, R16, UR14, RZ ;  /* 0x0000000e10107c24 */ /* 0x000fe4000f8e02ff */
[----:B------:R-:W-:Y:S01]  /*23b0*/  IMAD R19, R19, UR14, RZ ;  /* 0x0000000e13137c24 */ /* 0x000fe2000f8e02ff */
[-C--:B------:R-:W-:Y:S01]  /*23c0*/  LEA.HI.X.SX32 R10, R10, R0.reuse, 0x1, P5 ;  /* 0x000000000a0a7211 */ /* 0x080fe200028f0eff */
[----:B------:R-:W-:Y:S01]  /*23d0*/  IMAD R20, R20, UR14, RZ ;  /* 0x0000000e14147c24 */ /* 0x000fe2000f8e02ff */
[----:B0-----:R-:W-:Y:S01]  /*23e0*/  LEA R14, P1, R17, R3, 0x1 ;  /* 0x00000003110e7211 */ /* 0x001fe200078208ff */
[----:B------:R-:W-:Y:S01]  /*23f0*/  IMAD R23, R23, UR14, RZ ;  /* 0x0000000e17177c24 */ /* 0x000fe2000f8e02ff */
[----:B------:R-:W0:Y:S03]  /*2400*/  LDC R21, c[0x0][0x3a8] ;  /* 0x0000ea00ff157b82 */ /* 0x000e260000000800 */
[----:B------:R1:W-:Y:S02]  /*2410*/  STL [R1+0x1a04], R14 ;  /* 0x001a040e01007387 */ /* 0x0003e40000100800 */
[----:B-1----:R-:W-:-:S02]  /*2420*/  LEA.HI.X.SX32 R14, R11, R0, 0x1, P0 ;  /* 0x000000000b0e7211 */ /* 0x002fc400000f0eff */
[----:B------:R-:W-:-:S03]  /*2430*/  LEA R11, P0, R13, R3, 0x1 ;  /* 0x000000030d0b7211 */ /* 0x000fc600078008ff */
[----:B------:R1:W-:Y:S04]  /*2440*/  STL [R1+0x19f8], R14 ;  /* 0x0019f80e01007387 */ /* 0x0003e80000100800 */
[----:B------:R3:W-:Y:S01]  /*2450*/  STL [R1+0x19fc], R11 ;  /* 0x0019fc0b01007387 */ /* 0x0007e20000100800 */
[-C--:B-1----:R-:W-:Y:S02]  /*2460*/  LEA.HI.X.SX32 R14, R12, R0.reuse, 0x1, P4 ;  /* 0x000000000c0e7211 */ /* 0x082fe400020f0eff */
[-C--:B------:R-:W-:Y:S02]  /*2470*/  LEA R12, P4, R6, R3.reuse, 0x1 ;  /* 0x00000003060c7211 */ /* 0x080fe400078808ff */
[----:B---3--:R-:W-:Y:S02]  /*2480*/  LEA.HI.X.SX32 R11, R9, R0, 0x1, P6 ;  /* 0x00000000090b7211 */ /* 0x008fe400030f0eff */
[-C--:B------:R-:W-:Y:S01]  /*2490*/  LEA R9, P6, R16, R3.reuse, 0x1 ;  /* 0x0000000310097211 */ /* 0x080fe200078c08ff */
[----:B------:R-:W-:Y:S04]  /*24a0*/  STL [R1+0x19f0], R14 ;  /* 0x0019f00e01007387 */ /* 0x000fe80000100800 */
[----:B------:R-:W-:Y:S04]  /*24b0*/  STL [R1+0x19f4], R12 ;  /* 0x0019f40c01007387 */ /* 0x000fe80000100800 */
[----:B------:R1:W-:Y:S04]  /*24c0*/  STL [R1+0x19e8], R11 ;  /* 0x0019e80b01007387 */ /* 0x0003e80000100800 */
[----:B------:R3:W-:Y:S01]  /*24d0*/  STL [R1+0x19ec], R9 ;  /* 0x0019ec0901007387 */ /* 0x0007e20000100800 */
[----:B-1----:R-:W-:-:S03]  /*24e0*/  LEA R11, P5, R19, R3, 0x1 ;  /* 0x00000003130b7211 */ /* 0x002fc600078a08ff */
[----:B------:R1:W-:Y:S01]  /*24f0*/  STL [R1+0x19e0], R10 ;  /* 0x0019e00a01007387 */ /* 0x0003e20000100800 */
[----:B---3--:R-:W-:-:S03]  /*2500*/  LEA.HI.X.SX32 R9, R15, R0, 0x1, P3 ;  /* 0x000000000f097211 */ /* 0x008fc600018f0eff */
[----:B------:R3:W-:Y:S01]  /*2510*/  STL [R1+0x19e4], R11 ;  /* 0x0019e40b01007387 */ /* 0x0007e20000100800 */
[----:B------:R-:W-:-:S03]  /*2520*/  IMAD R8, R8, UR14, RZ ;  /* 0x0000000e08087c24 */ /* 0x000fc6000f8e02ff */
[----:B------:R0:W-:Y:S01]  /*2530*/  STL [R1+0x19d8], R9 ;  /* 0x0019d80901007387 */ /* 0x0001e20000100800 */
[----:B-1----:R-:W-:Y:S02]  /*2540*/  LEA R10, P3, R20, R3, 0x1 ;  /* 0x00000003140a7211 */ /* 0x002fe400078608ff */
[----:B---3--:R-:W-:-:S03]  /*2550*/  LEA.HI.X.SX32 R11, R18, R0, 0x1, P2 ;  /* 0x00000000120b7211 */ /* 0x008fc600010f0eff */
[----:B------:R1:W-:Y:S01]  /*2560*/  STL [R1+0x19dc], R10 ;  /* 0x0019dc0a01007387 */ /* 0x0003e20000100800 */
[----:B0-----:R-:W-:-:S03]  /*2570*/  LEA R9, P2, R23, R3, 0x1 ;  /* 0x0000000317097211 */ /* 0x001fc600078408ff */
[----:B------:R0:W-:Y:S04]  /*2580*/  STL [R1+0x19d0], R11 ;  /* 0x0019d00b01007387 */ /* 0x0001e80000100800 */
[----:B------:R3:W-:Y:S01]  /*2590*/  STL [R1+0x19d4], R9 ;  /* 0x0019d40901007387 */ /* 0x0007e20000100800 */
[-C--:B-1----:R-:W-:Y:S02]  /*25a0*/  LEA.HI.X.SX32 R10, R17, R0.reuse, 0x1, P1 ;  /* 0x00000000110a7211 */ /* 0x082fe400008f0eff */
[----:B------:R-:W-:Y:S02]  /*25b0*/  LEA R3, P1, R8, R3, 0x1 ;  /* 0x0000000308037211 */ /* 0x000fe400078208ff */
[-C--:B------:R-:W-:Y:S01]  /*25c0*/  LEA.HI.X.SX32 R6, R6, R0.reuse, 0x1, P4 ;  /* 0x0000000006067211 */ /* 0x080fe200020f0eff */
[----:B------:R-:W-:Y:S01]  /*25d0*/  STL [R1+0x19ac], R10 ;  /* 0x0019ac0a01007387 */ /* 0x000fe20000100800 */
[----:B------:R-:W-:Y:S01]  /*25e0*/  IMAD R7, R7, UR7, RZ ;  /* 0x0000000707077c24 */ /* 0x000fe2000f8e02ff */
[----:B0-----:R-:W0:Y:S01]  /*25f0*/  LDC R11, c[0x0][0x3a8] ;  /* 0x0000ea00ff0b7b82 */ /* 0x001e220000000800 */
[-C--:B---3--:R-:W-:Y:S01]  /*2600*/  LEA.HI.X.SX32 R9, R13, R0.reuse, 0x1, P0 ;  /* 0x000000000d097211 */ /* 0x088fe200000f0eff */
[----:B------:R1:W-:Y:S04]  /*2610*/  STL [R1+0x19cc], R3 ;  /* 0x0019cc0301007387 */ /* 0x0003e80000100800 */
[----:B------:R3:W-:Y:S01]  /*2620*/  STL [R1+0x19b0], R9 ;  /* 0x0019b00901007387 */ /* 0x0007e20000100800 */
[----:B-1----:R-:W-:-:S03]  /*2630*/  LEA.HI.X.SX32 R3, R16, R0, 0x1, P6 ;  /* 0x0000000010037211 */ /* 0x002fc600030f0eff */
[----:B------:R1:W-:Y:S01]  /*2640*/  STL [R1+0x19b4], R6 ;  /* 0x0019b40601007387 */ /* 0x0003e20000100800 */
[----:B---3--:R-:W-:-:S03]  /*2650*/  LEA.HI.X.SX32 R9, R19, R0, 0x1, P5 ;  /* 0x0000000013097211 */ /* 0x008fc600028f0eff */
[----:B------:R3:W-:Y:S04]  /*2660*/  STL [R1+0x19b8], R3 ;  /* 0x0019b80301007387 */ /* 0x0007e80000100800 */
[----:B------:R-:W-:Y:S01]  /*2670*/  STL [R1+0x19bc], R9 ;  /* 0x0019bc0901007387 */ /* 0x000fe20000100800 */
[-C--:B-1----:R-:W-:Y:S02]  /*2680*/  LEA.HI.X.SX32 R6, R20, R0.reuse, 0x1, P3 ;  /* 0x0000000014067211 */ /* 0x082fe400018f0eff */
[-C--:B---3--:R-:W-:Y:S02]  /*2690*/  LEA.HI.X.SX32 R3, R23, R0.reuse, 0x1, P2 ;  /* 0x0000000017037211 */ /* 0x088fe400010f0eff */
[----:B------:R-:W-:Y:S01]  /*26a0*/  LEA.HI.X.SX32 R0, R8, R0, 0x1, P1 ;  /* 0x0000000008007211 */ /* 0x000fe200008f0eff */
[----:B------:R-:W-:Y:S01]  /*26b0*/  STL [R1+0x1a78], R22 ;  /* 0x001a781601007387 */ /* 0x000fe20000100800 */
[----:B----4-:R-:W-:-:S02]  /*26c0*/  IMAD R8, R29, UR7, RZ ;  /* 0x000000071d087c24 */ /* 0x010fc4000f8e02ff */
[----:B------:R-:W-:Y:S01]  /*26d0*/  IMAD R5, R5, UR7, RZ ;  /* 0x0000000705057c24 */ /* 0x000fe2000f8e02ff */
[----:B------:R1:W-:Y:S01]  /*26e0*/  STL [R1+0x19c0], R6 ;  /* 0x0019c00601007387 */ /* 0x0003e20000100800 */
[----:B------:R-:W-:-:S03]  /*26f0*/  LEA R12, P5, R7, UR8, 0x1 ;  /* 0x00000008070c7c11 */ /* 0x000fc6000f8a08ff */
[----:B------:R3:W-:Y:S01]  /*2700*/  STL [R1+0x19c4], R3 ;  /* 0x0019c40301007387 */ /* 0x0007e20000100800 */
[----:B------:R-:W-:-:S03]  /*2710*/  LEA R18, P4, R8, UR8, 0x1 ;  /* 0x0000000808127c11 */ /* 0x000fc6000f8808ff */
[----:B------:R4:W-:Y:S01]  /*2720*/  STL [R1+0x19c8], R0 ;  /* 0x0019c80001007387 */ /* 0x0009e20000100800 */
[----:B-1----:R-:W-:-:S03]  /*2730*/  IMAD R6, R2, UR7, RZ ;  /* 0x0000000702067c24 */ /* 0x002fc6000f8e02ff */
[----:B------:R-:W-:Y:S01]  /*2740*/  STL [R1+0x1a7c], R28 ;  /* 0x001a7c1c01007387 */ /* 0x000fe20000100800 */
[----:B---3--:R-:W-:-:S03]  /*2750*/  IMAD R3, R26, UR7, RZ ;  /* 0x000000071a037c24 */ /* 0x008fc6000f8e02ff */
[----:B------:R1:W-:Y:S01]  /*2760*/  STL [R1+0x1a80], R24 ;  /* 0x001a801801007387 */ /* 0x0003e20000100800 */
[----:B----4-:R-:W-:Y:S01]  /*2770*/  IMAD R0, R25, UR7, RZ ;  /* 0x0000000719007c24 */ /* 0x010fe2000f8e02ff */
[----:B------:R-:W-:Y:S01]  /*2780*/  LEA R14, P1, R3, UR8, 0x1 ;  /* 0x00000008030e7c11 */ /* 0x000fe2000f8208ff */
[----:B------:R-:W-:Y:S01]  /*2790*/  IMAD R10, R21, 0x3f, RZ ;  /* 0x0000003f150a7824 */ /* 0x000fe200078e02ff */
[----:B------:R-:W-:Y:S02]  /*27a0*/  LEA.HI.X.SX32 R13, R7, UR9, 0x1, P5 ;  /* 0x00000009070d7c11 */ /* 0x000fe4000a8f0eff */
[----:B------:R-:W-:Y:S02]  /*27b0*/  LEA.HI.X.SX32 R19, R8, UR9, 0x1, P4 ;  /* 0x0000000908137c11 */ /* 0x000fe4000a0f0eff */
[----:B-1----:R-:W-:Y:S02]  /*27c0*/  LEA R24, P3, R5, UR8, 0x1 ;  /* 0x0000000805187c11 */ /* 0x002fe4000f8608ff */
[----:B------:R-:W-:-:S02]  /*27d0*/  LEA R22, P0, R0, UR8, 0x1 ;  /* 0x0000000800167c11 */ /* 0x000fc4000f8008ff */
[----:B------:R-:W-:Y:S02]  /*27e0*/  LEA.HI.X.SX32 R25, R5, UR9, 0x1, P3 ;  /* 0x0000000905197c11 */ /* 0x000fe400098f0eff */
[----:B------:R-:W-:Y:S02]  /*27f0*/  LEA.HI.X.SX32 R15, R3, UR9, 0x1, P1 ;  /* 0x00000009030f7c11 */ /* 0x000fe400088f0eff */
[----:B------:R-:W-:Y:S01]  /*2800*/  LEA.HI.X.SX32 R23, R0, UR9, 0x1, P0 ;  /* 0x0000000900177c11 */ /* 0x000fe200080f0eff */
[----:B------:R-:W-:-:S04]  /*2810*/  IMAD.WIDE R2, R10, 0x2, R24 ;  /* 0x000000020a027825 */ /* 0x000fc800078e0218 */
[C---:B------:R-:W-:Y:S02]  /*2820*/  IMAD R0, R21.reuse, 0x3e, RZ ;  /* 0x0000003e15007824 */ /* 0x040fe400078e02ff */
[----:B------:R-:W-:Y:S02]  /*2830*/  IMAD R8, R21, 0x3d, RZ ;  /* 0x0000003d15087824 */ /* 0x000fe400078e02ff */
[----:B--2---:R-:W-:Y:S02]  /*2840*/  IMAD R9, R4, UR7, RZ ;  /* 0x0000000704097c24 */ /* 0x004fe4000f8e02ff */
[----:B------:R-:W-:-:S03]  /*2850*/  IMAD R4, R27, UR7, RZ ;  /* 0x000000071b047c24 */ /* 0x000fc6000f8e02ff */
[C---:B------:R-:W-:Y:S02]  /*2860*/  LEA R16, P6, R9.reuse, UR8, 0x1 ;  /* 0x0000000809107c11 */ /* 0x040fe4000f8c08ff */
[----:B------:R-:W-:Y:S02]  /*2870*/  LEA R26, P2, R4, UR8, 0x1 ;  /* 0x00000008041a7c11 */ /* 0x000fe4000f8408ff */
[----:B------:R-:W-:Y:S02]  /*2880*/  LEA.HI.X.SX32 R17, R9, UR9, 0x1, P6 ;  /* 0x0000000909117c11 */ /* 0x000fe4000b0f0eff */
[----:B------:R-:W-:Y:S02]  /*2890*/  LEA R28, P6, R6, UR8, 0x1 ;  /* 0x00000008061c7c11 */ /* 0x000fe4000f8c08ff */
[----:B------:R-:W-:Y:S01]  /*28a0*/  LEA.HI.X.SX32 R27, R4, UR9, 0x1, P2 ;  /* 0x00000009041b7c11 */ /* 0x000fe200090f0eff */
[----:B------:R-:W-:Y:S01]  /*28b0*/  STL.64 [R1+0x3c8], R16 ;  /* 0x0003c81001007387 */ /* 0x000fe20000100a00 */
[----:B------:R-:W-:Y:S01]  /*28c0*/  IMAD.WIDE R4, R10, 0x2, R12 ;  /* 0x000000020a047825 */ /* 0x000fe200078e020c */
[----:B------:R-:W-:-:S02]  /*28d0*/  LEA.HI.X.SX32 R29, R6, UR9, 0x1, P6 ;  /* 0x00000009061d7c11 */ /* 0x000fc4000b0f0eff */
[----:B------:R-:W-:Y:S04]  /*28e0*/  STL.64 [R1+0x390], R12 ;  /* 0x0003900c01007387 */ /* 0x000fe80000100a00 */
[----:B------:R-:W-:Y:S04]  /*28f0*/  STL.64 [R1+0x3c0], R18 ;  /* 0x0003c01201007387 */ /* 0x000fe80000100a00 */
[----:B------:R-:W-:Y:S01]  /*2900*/  STL.64 [R1+0x398], R24 ;  /* 0x0003981801007387 */ /* 0x000fe20000100a00 */
[----:B------:R-:W-:-:S03]  /*2910*/  IMAD.WIDE R6, R10, 0x2, R28 ;  /* 0x000000020a067825 */ /* 0x000fc600078e021c */
[----:B------:R-:W-:Y:S04]  /*2920*/  STL.64 [R1+0x3b8], R26 ;  /* 0x0003b81a01007387 */ /* 0x000fe80000100a00 */
[----:B------:R-:W-:Y:S04]  /*2930*/  STL.64 [R1+0x3b0], R14 ;  /* 0x0003b00e01007387 */ /* 0x000fe80000100a00 */
[----:B------:R-:W-:Y:S04]  /*2940*/  STL [R1+0x9f0], R4 ;  /* 0x0009f00401007387 */ /* 0x000fe80000100800 */
[----:B------:R1:W-:Y:S04]  /*2950*/  STL [R1+0x9ec], R5 ;  /* 0x0009ec0501007387 */ /* 0x0003e80000100800 */
[----:B------:R-:W-:Y:S04]  /*2960*/  STL.64 [R1+0x3a8], R22 ;  /* 0x0003a81601007387 */ /* 0x000fe80000100a00 */
[----:B------:R-:W-:Y:S01]  /*2970*/  STL.64 [R1+0x3a0], R28 ;  /* 0x0003a01c01007387 */ /* 0x000fe20000100a00 */
[----:B-1----:R-:W-:-:S03]  /*2980*/  IMAD.WIDE R4, R10, 0x2, R22 ;  /* 0x000000020a047825 */ /* 0x002fc600078e0216 */
[----:B------:R-:W-:Y:S04]  /*2990*/  STL [R1+0x19a4], R2 ;  /* 0x0019a40201007387 */ /* 0x000fe80000100800 */
[----:B------:R1:W-:Y:S04]  /*29a0*/  STL [R1+0x19a0], R3 ;  /* 0x0019a00301007387 */ /* 0x0003e80000100800 */
[----:B------:R-:W-:Y:S04]  /*29b0*/  STL [R1+0x19a8], R6 ;  /* 0x0019a80601007387 */ /* 0x000fe80000100800 */
[----:B------:R2:W-:Y:S01]  /*29c0*/  STL [R1+0x1988], R7 ;  /* 0x0019880701007387 */ /* 0x0005e20000100800 */
[----:B-1----:R-:W-:-:S03]  /*29d0*/  IMAD.WIDE R2, R10, 0x2, R14 ;  /* 0x000000020a027825 */ /* 0x002fc600078e020e */
[----:B------:R-:W-:Y:S04]  /*29e0*/  STL [R1+0x199c], R4 ;  /* 0x00199c0401007387 */ /* 0x000fe80000100800 */
[----:B------:R1:W-:Y:S01]  /*29f0*/  STL [R1+0x198c], R5 ;  /* 0x00198c0501007387 */ /* 0x0003e20000100800 */
[----:B--2---:R-:W-:-:S03]  /*2a00*/  IMAD.WIDE R6, R10, 0x2, R18 ;  /* 0x000000020a067825 */ /* 0x004fc600078e0212 */
[----:B------:R-:W-:Y:S01]  /*2a10*/  STL [R1+0x1998], R2 ;  /* 0x0019980201007387 */ /* 0x000fe20000100800 */
[----:B-1----:R-:W-:-:S03]  /*2a20*/  IMAD.WIDE R4, R10, 0x2, R26 ;  /* 0x000000020a047825 */ /* 0x002fc600078e021a */
[----:B------:R1:W-:Y:S04]  /*2a30*/  STL [R1+0x1990], R3 ;  /* 0x0019900301007387 */ /* 0x0003e80000100800 */
[----:B------:R-:W-:Y:S04]  /*2a40*/  STL [R1+0x1994], R4 ;  /* 0x0019940401007387 */ /* 0x000fe80000100800 */
[----:B------:R2:W-:Y:S01]  /*2a50*/  STL [R1+0x1980], R5 ;  /* 0x0019800501007387 */ /* 0x0005e20000100800 */
[----:B-1----:R-:W-:-:S03]  /*2a60*/  IMAD.WIDE R2, R10, 0x2, R16 ;  /* 0x000000020a027825 */ /* 0x002fc600078e0210 */
[----:B------:R-:W-:Y:S04]  /*2a70*/  STL [R1+0x1984], R6 ;  /* 0x0019840601007387 */ /* 0x000fe80000100800 */
[----:B------:R1:W-:Y:S01]  /*2a80*/  STL [R1+0x1968], R7 ;  /* 0x0019680701007387 */ /* 0x0003e20000100800 */
[----:B--2---:R-:W-:-:S03]  /*2a90*/  IMAD.WIDE R4, R0, 0x2, R12 ;  /* 0x0000000200047825 */ /* 0x004fc600078e020c */
[----:B------:R-:W-:Y:S04]  /*2aa0*/  STL [R1+0x197c], R2 ;  /* 0x00197c0201007387 */ /* 0x000fe80000100800 */
[----:B------:R2:W-:Y:S01]  /*2ab0*/  STL [R1+0x1974], R3 ;  /* 0x0019740301007387 */ /* 0x0005e20000100800 */
[----:B-1----:R-:W-:-:S03]  /*2ac0*/  IMAD.WIDE R6, R0, 0x2, R28 ;  /* 0x0000000200067825 */ /* 0x002fc600078e021c */
[----:B------:R-:W-:Y:S01]  /*2ad0*/  STL [R1+0x1978], R4 ;  /* 0x0019780401007387 */ /* 0x000fe20000100800 */
[----:B--2---:R-:W-:-:S03]  /*2ae0*/  IMAD.WIDE R2, R0, 0x2, R24 ;  /* 0x0000000200027825 */ /* 0x004fc600078e0218 */
        /* <DEDUP_REMOVED lines=35> */
[----:B------:R-:W-:Y:S02]  /*2d20*/  IMAD R0, R21, 0x3c, RZ ;  /* 0x0000003c15007824 */ /* 0x000fe400078e02ff */
[C---:B--2---:R-:W-:Y:S01]  /*2d30*/  IMAD.WIDE R4, R8.reuse, 0x2, R26 ;  /* 0x0000000208047825 */ /* 0x044fe200078e021a */
        /* <DEDUP_REMOVED lines=196> */
[----:B------:R-:W-:Y:S02]  /*3980*/  IMAD R0, R21, 0x34, RZ ;  /* 0x0000003415007824 */ /* 0x000fe400078e02ff */
[C---:B-1----:R-:W-:Y:S01]  /*3990*/  IMAD.WIDE R6, R8.reuse, 0x2, R18 ;  /* 0x0000000208067825 */ /* 0x042fe200078e0212 */
[----:B------:R-:W-:Y:S03]  /*39a0*/  STL [R1+0x1718], R2 ;  /* 0x0017180201007387 */ /* 0x000fe60000100800 */
        /* <DEDUP_REMOVED lines=9> */
[----:B------:R2:W-:Y:S04]  /*3a40*/  STL [R1+0x16f4], R3 ;  /* 0x0016f40301007387 */ /* 0x0005e80000100800 */
[----:B------:R-:W-:Y:S01]  /*3a50*/  STL [R1+0x16f8], R4 ;  /* 0x0016f80401007387 */ /* 0x000fe20000100800 */
[----:B-1----:R-:W-:-:S03]  /*3a60*/  IMAD.WIDE R6, R0, 0x2, R22 ;  /* 0x0000000200067825 */ /* 0x002fc600078e0216 */
[----:B------:R1:W-:Y:S01]  /*3a70*/  STL [R1+0x9f8], R5 ;  /* 0x0009f80501007387 */ /* 0x0003e20000100800 */
[----:B--2---:R-:W-:-:S04]  /*3a80*/  IMAD.WIDE R2, R0, 0x2, R24 ;  /* 0x0000000200027825 */ /* 0x004fc800078e0218 */
[C---:B------:R-:W-:Y:S01]  /*3a90*/  IMAD.WIDE R8, R0.reuse, 0x2, R14 ;  /* 0x0000000200087825 */ /* 0x040fe200078e020e */
[----:B------:R-:W-:Y:S03]  /*3aa0*/  STL [R1+0x16f0], R2 ;  /* 0x0016f00201007387 */ /* 0x000fe60000100800 */
[----:B-1----:R-:W-:Y:S01]  /*3ab0*/  IMAD.WIDE R4, R0, 0x2, R28 ;  /* 0x0000000200047825 */ /* 0x002fe200078e021c */
[----:B------:R1:W-:Y:S04]  /*3ac0*/  STL [R1+0x9fc], R3 ;  /* 0x0009fc0301007387 */ /* 0x0003e80000100800 */
[----:B------:R-:W-:Y:S01]  /*3ad0*/  STL [R1+0xa04], R4 ;  /* 0x000a040401007387 */ /* 0x000fe20000100800 */
[----:B------:R-:W-:-:S03]  /*3ae0*/  IMAD R10, R21, 0x33, RZ ;  /* 0x00000033150a7824 */ /* 0x000fc600078e02ff */
        /* <DEDUP_REMOVED lines=474> */
[----:B------:R-:W-:-:S03]  /*5890*/  IMAD.SHL.U32 R0, R21, 0x20, RZ ;  /* 0x0000002015007824 */ /* 0x000fc600078e00ff */
        /* <DEDUP_REMOVED lines=62> */
[----:B------:R-:W2:Y:S03]  /*5c80*/  LDC R12, c[0x0][0x3a8] ;  /* 0x0000ea00ff0c7b82 */ /* 0x000ea60000000800 */
[----:B------:R3:W-:Y:S01]  /*5c90*/  STL [R1+0xf60], R5 ;  /* 0x000f600501007387 */ /* 0x0007e20000100800 */
[----:B-1----:R-:W-:-:S03]  /*5ca0*/  IMAD.WIDE R2, R0, 0x2, R24 ;  /* 0x0000000200027825 */ /* 0x002fc600078e0218 */
[----:B------:R-:W-:Y:S01]  /*5cb0*/  STL [R1+0xf6c], R6 ;  /* 0x000f6c0601007387 */ /* 0x000fe20000100800 */
[----:B------:R-:W1:Y:S03]  /*5cc0*/  LDC R13, c[0x0][0x3a8] ;  /* 0x0000ea00ff0d7b82 */ /* 0x000e660000000800 */
[----:B------:R4:W-:Y:S01]  /*5cd0*/  STL [R1+0xf68], R7 ;  /* 0x000f680701007387 */ /* 0x0009e20000100800 */
[----:B---3--:R-:W-:-:S03]  /*5ce0*/  IMAD.WIDE R4, R0, 0x2, R28 ;  /* 0x0000000200047825 */ /* 0x008fc600078e021c */
[----:B------:R-:W-:Y:S04]  /*5cf0*/  STL [R1+0xf74], R8 ;  /* 0x000f740801007387 */ /* 0x000fe80000100800 */
[----:B------:R-:W-:Y:S01]  /*5d00*/  STL [R1+0xf70], R9 ;  /* 0x000f700901007387 */ /* 0x000fe20000100800 */
[----:B----4-:R-:W-:-:S03]  /*5d10*/  IMAD.WIDE R6, R0, 0x2, R22 ;  /* 0x0000000200067825 */ /* 0x010fc600078e0216 */
[----:B------:R-:W-:Y:S04]  /*5d20*/  STL [R1+0xf7c], R2 ;  /* 0x000f7c0201007387 */ /* 0x000fe80000100800 */
[----:B------:R3:W-:Y:S04]  /*5d30*/  STL [R1+0xf78], R3 ;  /* 0x000f780301007387 */ /* 0x0007e80000100800 */
[----:B------:R-:W-:Y:S04]  /*5d40*/  STL [R1+0xf84], R4 ;  /* 0x000f840401007387 */ /* 0x000fe80000100800 */
[----:B------:R-:W-:Y:S01]  /*5d50*/  STL [R1+0xf80], R5 ;  /* 0x000f800501007387 */ /* 0x000fe20000100800 */
[----:B---3--:R-:W-:-:S03]  /*5d60*/  IMAD.WIDE R2, R0, 0x2, R14 ;  /* 0x0000000200027825 */ /* 0x008fc600078e020e */
[----:B------:R-:W-:Y:S04]  /*5d70*/  STL [R1+0xf8c], R6 ;  /* 0x000f8c0601007387 */ /* 0x000fe80000100800 */
[----:B------:R-:W-:Y:S01]  /*5d80*/  STL [R1+0xf88], R7 ;  /* 0x000f880701007387 */ /* 0x000fe20000100800 */
[----:B------:R-:W-:-:S03]  /*5d90*/  IMAD R10, R21, 0x1d, RZ ;  /* 0x0000001d150a7824 */ /* 0x000fc600078e02ff */
[----:B------:R-:W-:Y:S04]  /*5da0*/  STL [R1+0xf94], R2 ;  /* 0x000f940201007387 */ /* 0x000fe80000100800 */
[----:B------:R-:W-:Y:S04]  /*5db0*/  STL [R1+0xf90], R3 ;  /* 0x000f900301007387 */ /* 0x000fe80000100800 */
[----:B------:R3:W-:Y:S04]  /*5dc0*/  STL [R1+0x1a84], R21 ;  /* 0x001a841501007387 */ /* 0x0007e80000100800 */
[----:B---3--:R-:W3:Y:S01]  /*5dd0*/  LDL.64 R20, [R1+0x390] ;  /* 0x0003900001147983 */ /* 0x008ee20000100a00 */
[----:B------:R-:W-:-:S04]  /*5de0*/  IMAD.WIDE R2, R0, 0x2, R26 ;  /* 0x0000000200027825 */ /* 0x000fc800078e021a */
[C---:B------:R-:W-:Y:S01]  /*5df0*/  IMAD.WIDE R4, R0.reuse, 0x2, R18 ;  /* 0x0000000200047825 */ /* 0x040fe200078e0212 */
[----:B------:R-:W-:Y:S03]  /*5e00*/  STL [R1+0xf9c], R2 ;  /* 0x000f9c0201007387 */ /* 0x000fe60000100800 */
[----:B------:R-:W-:Y:S01]  /*5e10*/  IMAD.WIDE R6, R0, 0x2, R16 ;  /* 0x0000000200067825 */ /* 0x000fe200078e0210 */
[----:B------:R4:W-:Y:S04]  /*5e20*/  STL [R1+0xf98], R3 ;  /* 0x000f980301007387 */ /* 0x0009e80000100800 */
[----:B------:R-:W-:Y:S04]  /*5e30*/  STL [R1+0xfa4], R4 ;  /* 0x000fa40401007387 */ /* 0x000fe80000100800 */
[----:B------:R0:W-:Y:S01]  /*5e40*/  STL [R1+0xfa0], R5 ;  /* 0x000fa00501007387 */ /* 0x0001e20000100800 */
[----:B----4-:R-:W-:-:S03]  /*5e50*/  IMAD.WIDE R2, R10, 0x2, R24 ;  /* 0x000000020a027825 */ /* 0x010fc600078e0218 */
[----:B------:R-:W-:Y:S04]  /*5e60*/  STL [R1+0xfac], R6 ;  /* 0x000fac0601007387 */ /* 0x000fe80000100800 */
[----:B------:R4:W-:Y:S01]  /*5e70*/  STL [R1+0xfa8], R7 ;  /* 0x000fa80701007387 */ /* 0x0009e20000100800 */
[----:B0-----:R-:W-:-:S04]  /*5e80*/  IMAD.WIDE R4, R10, 0x2, R28 ;  /* 0x000000020a047825 */ /* 0x001fc800078e021c */
[----:B----4-:R-:W-:-:S04]  /*5e90*/  IMAD.WIDE R6, R10, 0x2, R22 ;  /* 0x000000020a067825 */ /* 0x010fc800078e0216 */
[----:B------:R-:W-:Y:S02]  /*5ea0*/  IMAD R0, R11, 0x1c, RZ ;  /* 0x0000001c0b007824 */ /* 0x000fe400078e02ff */
[----:B------:R-:W0:Y:S01]  /*5eb0*/  LDC R11, c[0x0][0x3a8] ;  /* 0x0000ea00ff0b7b82 */ /* 0x000e220000000800 */
[----:B---3--:R-:W-:-:S05]  /*5ec0*/  IMAD.WIDE R8, R10, 0x2, R20 ;  /* 0x000000020a087825 */ /* 0x008fca00078e0214 */
[----:B------:R-:W-:Y:S04]  /*5ed0*/  STL [R1+0xfb4], R8 ;  /* 0x000fb40801007387 */ /* 0x000fe80000100800 */
[----:B------:R-:W-:Y:S04]  /*5ee0*/  STL [R1+0xfb0], R9 ;  /* 0x000fb00901007387 */ /* 0x000fe80000100800 */
[----:B------:R-:W-:Y:S04]  /*5ef0*/  STL [R1+0xfbc], R2 ;  /* 0x000fbc0201007387 */ /* 0x000fe80000100800 */
[----:B------:R3:W-:Y:S04]  /*5f00*/  STL [R1+0xfb8], R3 ;  /* 0x000fb80301007387 */ /* 0x0007e80000100800 */
[----:B------:R-:W-:Y:S04]  /*5f10*/  STL [R1+0xfc4], R4 ;  /* 0x000fc40401007387 */ /* 0x000fe80000100800 */
[----:B------:R4:W-:Y:S01]  /*5f20*/  STL [R1+0xfc0], R5 ;  /* 0x000fc00501007387 */ /* 0x0009e20000100800 */
[----:B---3--:R-:W-:-:S03]  /*5f30*/  IMAD.WIDE R2, R10, 0x2, R14 ;  /* 0x000000020a027825 */ /* 0x008fc600078e020e */
[----:B------:R-:W-:Y:S04]  /*5f40*/  STL [R1+0xfcc], R6 ;  /* 0x000fcc0601007387 */ /* 0x000fe80000100800 */
[----:B------:R3:W-:Y:S04]  /*5f50*/  STL [R1+0xfc8], R7 ;  /* 0x000fc80701007387 */ /* 0x0007e80000100800 */
[----:B------:R-:W-:Y:S01]  /*5f60*/  STL [R1+0xfd4], R2 ;  /* 0x000fd40201007387 */ /* 0x000fe20000100800 */
[----:B----4-:R-:W-:-:S03]  /*5f70*/  IMAD.WIDE R4, R10, 0x2, R18 ;  /* 0x000000020a047825 */ /* 0x010fc600078e0212 */
[----:B------:R4:W-:Y:S01]  /*5f80*/  STL [R1+0xfd0], R3 ;  /* 0x000fd00301007387 */ /* 0x0009e20000100800 */
[----:B---3--:R-:W-:-:S04]  /*5f90*/  IMAD.WIDE R6, R10, 0x2, R16 ;  /* 0x000000020a067825 */ /* 0x008fc800078e0210 */
[----:B----4-:R-:W-:-:S04]  /*5fa0*/  IMAD.WIDE R2, R10, 0x2, R26 ;  /* 0x000000020a027825 */ /* 0x010fc800078e021a */
[C---:B------:R-:W-:Y:S01]  /*5fb0*/  IMAD.WIDE R8, R0.reuse, 0x2, R20 ;  /* 0x0000000200087825 */ /* 0x040fe200078e0214 */
[----:B------:R-:W-:Y:S04]  /*5fc0*/  STL [R1+0xfdc], R2 ;  /* 0x000fdc0201007387 */ /* 0x000fe80000100800 */
[----:B------:R3:W-:Y:S04]  /*5fd0*/  STL [R1+0xfd8], R3 ;  /* 0x000fd80301007387 */ /* 0x0007e80000100800 */
[----:B------:R-:W-:Y:S04]  /*5fe0*/  STL [R1+0xfe4], R4 ;  /* 0x000fe40401007387 */ /* 0x000fe80000100800 */
[----:B------:R4:W-:Y:S01]  /*5ff0*/  STL [R1+0xfe0], R5 ;  /* 0x000fe00501007387 */ /* 0x0009e20000100800 */
[----:B---3--:R-:W-:-:S03]  /*6000*/  IMAD.WIDE R2, R0, 0x2, R24 ;  /* 0x0000000200027825 */ /* 0x008fc600078e0218 */
[----:B------:R-:W-:Y:S04]  /*6010*/  STL [R1+0xfec], R6 ;  /* 0x000fec0601007387 */ /* 0x000fe80000100800 */
[----:B------:R3:W-:Y:S01]  /*6020*/  STL [R1+0xfe8], R7 ;  /* 0x000fe80701007387 */ /* 0x0007e20000100800 */
[----:B----4-:R-:W-:-:S03]  /*6030*/  IMAD.WIDE R4, R0, 0x2, R28 ;  /* 0x0000000200047825 */ /* 0x010fc600078e021c */
[----:B------:R-:W-:Y:S04]  /*6040*/  STL [R1+0xff4], R8 ;  /* 0x000ff40801007387 */ /* 0x000fe80000100800 */
[----:B------:R-:W-:Y:S01]  /*6050*/  STL [R1+0xff0], R9 ;  /* 0x000ff00901007387 */ /* 0x000fe20000100800 */
[----:B---3--:R-:W-:-:S03]  /*6060*/  IMAD.WIDE R6, R0, 0x2, R22 ;  /* 0x0000000200067825 */ /* 0x008fc600078e0216 */
        /* <DEDUP_REMOVED lines=8> */
[----:B--2---:R-:W-:Y:S02]  /*60f0*/  IMAD R10, R12, 0x1b, RZ ;  /* 0x0000001b0c0a7824 */ /* 0x004fe400078e02ff */
[C---:B----4-:R-:W-:Y:S01]  /*6100*/  IMAD.WIDE R4, R0.reuse, 0x2, R18 ;  /* 0x0000000200047825 */ /* 0x050fe200078e0212 */
[----:B------:R2:W-:Y:S01]  /*6110*/  STL [R1+0x1010], R3 ;  /* 0x0010100301007387 */ /* 0x0005e20000100800 */
[----:B------:R-:W4:Y:S02]  /*6120*/  LDC R12, c[0x0][0x3a8] ;  /* 0x0000ea00ff0c7b82 */ /* 0x000f240000000800 */
[----:B---3--:R-:W-:-:S04]  /*6130*/  IMAD.WIDE R6, R0, 0x2, R16 ;  /* 0x0000000200067825 */ /* 0x008fc800078e0210 */
[----:B--2---:R-:W-:-:S04]  /*6140*/  IMAD.WIDE R2, R0, 0x2, R26 ;  /* 0x0000000200027825 */ /* 0x004fc800078e021a */
[C---:B------:R-:W-:Y:S01]  /*6150*/  IMAD.WIDE R8, R10.reuse, 0x2, R20 ;  /* 0x000000020a087825 */ /* 0x040fe200078e0214 */
[----:B------:R-:W-:Y:S04]  /*6160*/  STL [R1+0x101c], R2 ;  /* 0x00101c0201007387 */ /* 0x000fe80000100800 */
[----:B------:R2:W-:Y:S04]  /*6170*/  STL [R1+0x1018], R3 ;  /* 0x0010180301007387 */ /* 0x0005e80000100800 */
[----:B------:R-:W-:Y:S04]  /*6180*/  STL [R1+0x1024], R4 ;  /* 0x0010240401007387 */ /* 0x000fe80000100800 */
[----:B------:R3:W-:Y:S01]  /*6190*/  STL [R1+0x1020], R5 ;  /* 0x0010200501007387 */ /* 0x0007e20000100800 */
[----:B--2---:R-:W-:-:S03]  /*61a0*/  IMAD.WIDE R2, R10, 0x2, R24 ;  /* 0x000000020a027825 */ /* 0x004fc600078e0218 */
[----:B------:R-:W-:Y:S04]  /*61b0*/  STL [R1+0x102c], R6 ;  /* 0x00102c0601007387 */ /* 0x000fe80000100800 */
[----:B------:R2:W-:Y:S01]  /*61c0*/  STL [R1+0x1028], R7 ;  /* 0x0010280701007387 */ /* 0x0005e20000100800 */
[----:B---3--:R-:W-:-:S03]  /*61d0*/  IMAD.WIDE R4, R10, 0x2, R28 ;  /* 0x000000020a047825 */ /* 0x008fc600078e021c */
[----:B------:R-:W-:Y:S04]  /*61e0*/  STL [R1+0x1034], R8 ;  /* 0x0010340801007387 */ /* 0x000fe80000100800 */
[----:B------:R-:W-:Y:S01]  /*61f0*/  STL [R1+0x1030], R9 ;  /* 0x0010300901007387 */ /* 0x000fe20000100800 */
[----:B--2---:R-:W-:-:S03]  /*6200*/  IMAD.WIDE R6, R10, 0x2, R22 ;  /* 0x000000020a067825 */ /* 0x004fc600078e0216 */
[----:B------:R-:W-:Y:S04]  /*6210*/  STL [R1+0x103c], R2 ;  /* 0x00103c0201007387 */ /* 0x000fe80000100800 */
[----:B------:R2:W-:Y:S04]  /*6220*/  STL [R1+0x1038], R3 ;  /* 0x0010380301007387 */ /* 0x0005e80000100800 */
[----:B------:R-:W-:Y:S04]  /*6230*/  STL [R1+0x1044], R4 ;  /* 0x0010440401007387 */ /* 0x000fe80000100800 */
[----:B------:R3:W-:Y:S01]  /*6240*/  STL [R1+0x1040], R5 ;  /* 0x0010400501007387 */ /* 0x0007e20000100800 */
[----:B--2---:R-:W-:-:S03]  /*6250*/  IMAD.WIDE R2, R10, 0x2, R14 ;  /* 0x000000020a027825 */ /* 0x004fc600078e020e */
[----:B------:R-:W-:Y:S04]  /*6260*/  STL [R1+0x104c], R6 ;  /* 0x00104c0601007387 */ /* 0x000fe80000100800 */
[----:B------:R2:W-:Y:S04]  /*6270*/  STL [R1+0x1048], R7 ;  /* 0x0010480701007387 */ /* 0x0005e80000100800 */
[----:B------:R-:W-:Y:S01]  /*6280*/  STL [R1+0x1054], R2 ;  /* 0x0010540201007387 */ /* 0x000fe20000100800 */
[----:B0-----:R-:W-:Y:S02]  /*6290*/  IMAD R0, R11, 0x1a, RZ ;  /* 0x0000001a0b007824 */ /* 0x001fe400078e02ff */
[C---:B---3--:R-:W-:Y:S01]  /*62a0*/  IMAD.WIDE R4, R10.reuse, 0x2, R18 ;  /* 0x000000020a047825 */ /* 0x048fe200078e0212 */
[----:B------:R0:W-:Y:S01]  /*62b0*/  STL [R1+0x1050], R3 ;  /* 0x0010500301007387 */ /* 0x0001e20000100800 */
[----:B------:R-:W3:Y:S02]  /*62c0*/  LDC R11, c[0x0][0x3a8] ;  /* 0x0000ea00ff0b7b82 */ /* 0x000ee40000000800 */
[----:B--2---:R-:W-:-:S04]  /*62d0*/  IMAD.WIDE R6, R10, 0x2, R16 ;  /* 0x000000020a067825 */ /* 0x004fc800078e0210 */
[----:B0-----:R-:W-:-:S04]  /*62e0*/  IMAD.WIDE R2, R10, 0x2, R26 ;  /* 0x000000020a027825 */ /* 0x001fc800078e021a */
[C---:B------:R-:W-:Y:S01]  /*62f0*/  IMAD.WIDE R8, R0.reuse, 0x2, R20 ;  /* 0x0000000200087825 */ /* 0x040fe200078e0214 */
[----:B------:R-:W-:Y:S04]  /*6300*/  STL [R1+0x105c], R2 ;  /* 0x00105c0201007387 */ /* 0x000fe80000100800 */
[----:B------:R0:W-:Y:S04]  /*6310*/  STL [R1+0x1058], R3 ;  /* 0x0010580301007387 */ /* 0x0001e80000100800 */
[----:B------:R-:W-:Y:S04]  /*6320*/  STL [R1+0x1064], R4 ;  /* 0x0010640401007387 */ /* 0x000fe80000100800 */
[----:B------:R2:W-:Y:S01]  /*6330*/  STL [R1+0x1060], R5 ;  /* 0x0010600501007387 */ /* 0x0005e20000100800 */
[----:B0-----:R-:W-:-:S03]  /*6340*/  IMAD.WIDE R2, R0, 0x2, R24 ;  /* 0x0000000200027825 */ /* 0x001fc600078e0218 */
[----:B------:R-:W-:Y:S04]  /*6350*/  STL [R1+0x106c], R6 ;  /* 0x00106c0601007387 */ /* 0x000fe80000100800 */
[----:B------:R0:W-:Y:S01]  /*6360*/  STL [R1+0x1068], R7 ;  /* 0x0010680701007387 */ /* 0x0001e20000100800 */
[----:B--2---:R-:W-:-:S03]  /*6370*/  IMAD.WIDE R4, R0, 0x2, R28 ;  /* 0x0000000200047825 */ /* 0x004fc600078e021c */
[----:B------:R-:W-:Y:S04]  /*6380*/  STL [R1+0x1074], R8 ;  /* 0x0010740801007387 */ /* 0x000fe80000100800 */
[----:B------:R-:W-:Y:S01]  /*6390*/  STL [R1+0x1070], R9 ;  /* 0x0010700901007387 */ /* 0x000fe20000100800 */
[----:B0-----:R-:W-:-:S03]  /*63a0*/  IMAD.WIDE R6, R0, 0x2, R22 ;  /* 0x0000000200067825 */ /* 0x001fc600078e0216 */
[----:B------:R-:W-:Y:S04]  /*63b0*/  STL [R1+0x107c], R2 ;  /* 0x00107c0201007387 */ /* 0x000fe80000100800 */
[----:B------:R0:W-:Y:S04]  /*63c0*/  STL [R1+0x1078], R3 ;  /* 0x0010780301007387 */ /* 0x0001e80000100800 */
[----:B------:R-:W-:Y:S04]  /*63d0*/  STL [R1+0x1084], R4 ;  /* 0x0010840401007387 */ /* 0x000fe80000100800 */
[----:B------:R2:W-:Y:S01]  /*63e0*/  STL [R1+0x1080], R5 ;  /* 0x0010800501007387 */ /* 0x0005e20000100800 */
[----:B0-----:R-:W-:-:S03]  /*63f0*/  IMAD.WIDE R2, R0, 0x2, R14 ;  /* 0x0000000200027825 */ /* 0x001fc600078e020e */
[----:B------:R-:W-:Y:S04]  /*6400*/  STL [R1+0x108c], R6 ;  /* 0x00108c0601007387 */ /* 0x000fe80000100800 */
[----:B------:R0:W-:Y:S04]  /*6410*/  STL [R1+0x1088], R7 ;  /* 0x0010880701007387 */ /* 0x0001e80000100800 */
[----:B------:R-:W-:Y:S01]  /*6420*/  STL [R1+0x1094], R2 ;  /* 0x0010940201007387 */ /* 0x000fe20000100800 */
[----:B----4-:R-:W-:Y:S02]  /*6430*/  IMAD R10, R12, 0x19, RZ ;  /* 0x000000190c0a7824 */ /* 0x010fe400078e02ff */
[C---:B--2---:R-:W-:Y:S01]  /*6440*/  IMAD.WIDE R4, R0.reuse, 0x2, R18 ;  /* 0x0000000200047825 */ /* 0x044fe200078e0212 */
[----:B------:R2:W-:Y:S01]  /*6450*/  STL [R1+0x1090], R3 ;  /* 0x0010900301007387 */ /* 0x0005e20000100800 */
[----:B------:R-:W4:Y:S02]  /*6460*/  LDC R12, c[0x0][0x3a8] ;  /* 0x0000ea00ff0c7b82 */ /* 0x000f240000000800 */
[----:B0-----:R-:W-:-:S04]  /*6470*/  IMAD.WIDE R6, R0, 0x2, R16 ;  /* 0x0000000200067825 */ /* 0x001fc800078e0210 */
[----:B--2---:R-:W-:-:S04]  /*6480*/  IMAD.WIDE R2, R0, 0x2, R26 ;  /* 0x0000000200027825 */ /* 0x004fc800078e021a */
        /* <DEDUP_REMOVED lines=20> */
[----:B---3--:R-:W-:Y:S02]  /*65d0*/  IMAD R0, R11, 0x18, RZ ;  /* 0x000000180b007824 */ /* 0x008fe400078e02ff */
[C---:B--2---:R-:W-:Y:S01]  /*65e0*/  IMAD.WIDE R4, R10.reuse, 0x2, R18 ;  /* 0x000000020a047825 */ /* 0x044fe200078e0212 */
[----:B------:R2:W-:Y:S01]  /*65f0*/  STL [R1+0x10d0], R3 ;  /* 0x0010d00301007387 */ /* 0x0005e20000100800 */
[----:B------:R-:W3:Y:S02]  /*6600*/  LDC R11, c[0x0][0x3a8] ;  /* 0x0000ea00ff0b7b82 */ /* 0x000ee40000000800 */
        /* <DEDUP_REMOVED lines=204> */
[----:B---3--:R-:W-:Y:S02]  /*72d0*/  IMAD.SHL.U32 R0, R11, 0x10, RZ ;  /* 0x000000100b007824 */ /* 0x008fe400078e00ff */
        /* <DEDUP_REMOVED lines=363> */
[----:B---3--:R-:W-:Y:S02]  /*8990*/  IMAD.SHL.U32 R0, R11, 0x2, RZ ;  /* 0x000000020b007824 */ /* 0x008fe400078e00ff */
[----:B--2---:R-:W-:Y:S01]  /*89a0*/  IMAD.WIDE R4, R10, 0x2, R18 ;  /* 0x000000020a047825 */ /* 0x004fe200078e0212 */
[----:B------:R2:W-:Y:S01]  /*89b0*/  STL [R1+0x1654], R8 ;  /* 0x0016540801007387 */ /* 0x0005e20000100800 */
[----:B------:R-:W3:Y:S03]  /*89c0*/  LDC R11, c[0x0][0x3a8] ;  /* 0x0000ea00ff0b7b82 */ /* 0x000ee60000000800 */
[----:B------:R1:W-:Y:S04]  /*89d0*/  STL [R1+0x1650], R9 ;  /* 0x0016500901007387 */ /* 0x0003e80000100800 */
[----:B------:R-:W-:Y:S01]  /*89e0*/  STL [R1+0x165c], R2 ;  /* 0x00165c0201007387 */ /* 0x000fe20000100800 */
[----:B0-----:R-:W-:-:S03]  /*89f0*/  IMAD.WIDE R6, R0, 0x2, R20 ;  /* 0x0000000200067825 */ /* 0x001fc600078e0214 */
[----:B------:R0:W-:Y:S01]  /*8a00*/  STL [R1+0x1658], R3 ;  /* 0x0016580301007387 */ /* 0x0001e20000100800 */
[----:B--2---:R-:W2:Y:S03]  /*8a10*/  LDC R8, c[0x0][0x3a8] ;  /* 0x0000ea00ff087b82 */ /* 0x004ea60000000800 */
[----:B------:R-:W-:Y:S05]  /*8a20*/  STL [R1+0x1664], R4 ;  /* 0x0016640401007387 */ /* 0x000fea0000100800 */
[----:B-1----:R-:W1:Y:S01]  /*8a30*/  LDC R9, c[0x0][0x3a8] ;  /* 0x0000ea00ff097b82 */ /* 0x002e620000000800 */
[----:B0-----:R-:W-:Y:S01]  /*8a40*/  IMAD.WIDE R2, R10, 0x2, R16 ;  /* 0x000000020a027825 */ /* 0x001fe200078e0210 */
[----:B------:R0:W-:Y:S04]  /*8a50*/  STL [R1+0x1660], R5 ;  /* 0x0016600501007387 */ /* 0x0001e80000100800 */
[----:B------:R-:W-:Y:S02]  /*8a60*/  STL [R1+0x166c], R2 ;  /* 0x00166c0201007387 */ /* 0x000fe40000100800 */
[----:B------:R-:W1:Y:S02]  /*8a70*/  LDC R10, c[0x0][0x3a8] ;  /* 0x0000ea00ff0a7b82 */ /* 0x000e640000000800 */
[----:B------:R4:W-:Y:S01]  /*8a80*/  STL [R1+0x1668], R3 ;  /* 0x0016680301007387 */ /* 0x0009e20000100800 */
[----:B0-----:R-:W-:-:S03]  /*8a90*/  IMAD.WIDE R4, R0, 0x2, R24 ;  /* 0x0000000200047825 */ /* 0x001fc600078e0218 */
[----:B------:R-:W-:Y:S04]  /*8aa0*/  STL [R1+0x1674], R6 ;  /* 0x0016740601007387 */ /* 0x000fe80000100800 */
[----:B------:R0:W-:Y:S01]  /*8ab0*/  STL [R1+0x1670], R7 ;  /* 0x0016700701007387 */ /* 0x0001e20000100800 */
[----:B----4-:R-:W-:-:S03]  /*8ac0*/  IMAD.WIDE R2, R0, 0x2, R28 ;  /* 0x0000000200027825 */ /* 0x010fc600078e021c */
[----:B------:R-:W-:Y:S04]  /*8ad0*/  STL [R1+0x167c], R4 ;  /* 0x00167c0401007387 */ /* 0x000fe80000100800 */
[----:B------:R4:W-:Y:S01]  /*8ae0*/  STL [R1+0x1678], R5 ;  /* 0x0016780501007387 */ /* 0x0009e20000100800 */
[----:B0-----:R-:W-:-:S03]  /*8af0*/  IMAD.WIDE R6, R0, 0x2, R14 ;  /* 0x0000000200067825 */ /* 0x001fc600078e020e */
[----:B------:R-:W-:Y:S01]  /*8b00*/  STL [R1+0x1684], R2 ;  /* 0x0016840201007387 */ /* 0x000fe20000100800 */
[----:B------:R-:W0:Y:S01]  /*8b10*/  LDC R14, c[0x0][0x3a8] ;  /* 0x0000ea00ff0e7b82 */ /* 0x000e220000000800 */
[C---:B----4-:R-:W-:Y:S02]  /*8b20*/  IMAD.WIDE R4, R0.reuse, 0x2, R22 ;  /* 0x0000000200047825 */ /* 0x050fe400078e0216 */
[----:B------:R4:W-:Y:S05]  /*8b30*/  STL [R1+0x1680], R3 ;  /* 0x0016800301007387 */ /* 0x0009ea0000100800 */
[----:B------:R-:W0:Y:S01]  /*8b40*/  LDC R15, c[0x0][0x3a8] ;  /* 0x0000ea00ff0f7b82 */ /* 0x000e220000000800 */
[----:B------:R-:W-:Y:S04]  /*8b50*/  STL [R1+0x168c], R4 ;  /* 0x00168c0401007387 */ /* 0x000fe80000100800 */
[----:B------:R1:W-:Y:S01]  /*8b60*/  STL [R1+0x1688], R5 ;  /* 0x0016880501007387 */ /* 0x0003e20000100800 */
[----:B----4-:R-:W-:-:S03]  /*8b70*/  IMAD.WIDE R2, R0, 0x2, R26 ;  /* 0x0000000200027825 */ /* 0x010fc600078e021a */
[----:B------:R-:W-:Y:S04]  /*8b80*/  STL [R1+0x1694], R6 ;  /* 0x0016940601007387 */ /* 0x000fe80000100800 */
[----:B------:R-:W-:Y:S01]  /*8b90*/  STL [R1+0x1690], R7 ;  /* 0x0016900701007387 */ /* 0x000fe20000100800 */
[----:B-1----:R-:W-:-:S03]  /*8ba0*/  IMAD.WIDE R4, R0, 0x2, R18 ;  /* 0x0000000200047825 */ /* 0x002fc600078e0212 */
[----:B------:R-:W-:Y:S04]  /*8bb0*/  STL [R1+0x169c], R2 ;  /* 0x00169c0201007387 */ /* 0x000fe80000100800 */
[----:B------:R-:W-:Y:S04]  /*8bc0*/  STL [R1+0x1698], R3 ;  /* 0x0016980301007387 */ /* 0x000fe80000100800 */
[----:B------:R-:W-:Y:S04]  /*8bd0*/  STL [R1+0x16a4], R4 ;  /* 0x0016a40401007387 */ /* 0x000fe80000100800 */
[----:B------:R1:W-:Y:S04]  /*8be0*/  STL [R1+0x16a0], R5 ;  /* 0x0016a00501007387 */ /* 0x0003e80000100800 */
[----:B-1----:R-:W4:Y:S01]  /*8bf0*/  LDL.64 R4, [R1+0x3b0] ;  /* 0x0003b00001047983 */ /* 0x002f220000100a00 */
[----:B------:R-:W-:-:S04]  /*8c00*/  IMAD.WIDE R6, R0, 0x2, R16 ;  /* 0x0000000200067825 */ /* 0x000fc800078e0210 */
[----:B--2---:R-:W-:Y:S02]  /*8c10*/  IMAD.WIDE R2, R8, 0x2, R20 ;  /* 0x0000000208027825 */ /* 0x004fe400078e0214 */
[----:B------:R-:W2:Y:S04]  /*8c20*/  LDL.LU R21, [R1+0x1a84] ;  /* 0x001a840001157983 */ /* 0x000ea80000300800 */
[----:B------:R4:W-:Y:S04]  /*8c30*/  STL [R1+0x16ac], R6 ;  /* 0x0016ac0601007387 */ /* 0x0009e80000100800 */
[----:B------:R1:W-:Y:S01]  /*8c40*/  STL [R1+0x16a8], R7 ;  /* 0x0016a80701007387 */ /* 0x0003e20000100800 */
[----:B----4-:R-:W-:-:S02]  /*8c50*/  IMAD.MOV.U32 R6, RZ, RZ, R4 ;  /* 0x000000ffff067224 */ /* 0x010fc400078e0004 */
[----:B-1----:R-:W-:Y:S02]  /*8c60*/  IMAD.MOV.U32 R7, RZ, RZ, R5 ;  /* 0x000000ffff077224 */ /* 0x002fe400078e0005 */
[----:B------:R-:W-:Y:S02]  /*8c70*/  IMAD.WIDE R4, R9, 0x2, R24 ;  /* 0x0000000209047825 */ /* 0x000fe400078e0218 */
[----:B------:R-:W4:Y:S02]  /*8c80*/  LDL.LU R24, [R1+0x1a80] ;  /* 0x001a800001187983 */ /* 0x000f240000300800 */
[----:B------:R-:W-:Y:S02]  /*8c90*/  IMAD.MOV.U32 R8, RZ, RZ, R6 ;  /* 0x000000ffff087224 */ /* 0x000fe400078e0006 */
[----:B------:R-:W-:Y:S02]  /*8ca0*/  IMAD.MOV.U32 R9, RZ, RZ, R7 ;  /* 0x000000ffff097224 */ /* 0x000fe400078e0007 */
[----:B------:R-:W-:-:S02]  /*8cb0*/  IMAD.WIDE R6, R10, 0x2, R28 ;  /* 0x000000020a067825 */ /* 0x000fc400078e021c */
[----:B------:R-:W2:Y:S04]  /*8cc0*/  LDL.LU R28, [R1+0x1a7c] ;  /* 0x001a7c00011c7983 */ /* 0x000ea80000300800 */
[----:B------:R1:W-:Y:S04]  /*8cd0*/  STL [R1+0x16b4], R2 ;  /* 0x0016b40201007387 */ /* 0x0003e80000100800 */
[----:B------:R0:W-:Y:S01]  /*8ce0*/  STL [R1+0x16b0], R3 ;  /* 0x0016b00301007387 */ /* 0x0001e20000100800 */
[----:B-1----:R-:W-:Y:S02]  /*8cf0*/  IMAD.MOV.U32 R2, RZ, RZ, R8 ;  /* 0x000000ffff027224 */ /* 0x002fe400078e0008 */
[----:B0-----:R-:W-:-:S02]  /*8d00*/  IMAD.MOV.U32 R3, RZ, RZ, R9 ;  /* 0x000000ffff037224 */ /* 0x001fc400078e0009 */
[----:B---3--:R-:W-:Y:S02]  /*8d10*/  IMAD.WIDE R8, R11, 0x2, R22 ;  /* 0x000000020b087825 */ /* 0x008fe400078e0216 */
[----:B------:R-:W3:Y:S02]  /*8d20*/  LDL.LU R22, [R1+0x1a78] ;  /* 0x001a780001167983 */ /* 0x000ee40000300800 */
[----:B------:R-:W-:Y:S02]  /*8d30*/  IMAD.WIDE R2, R12, 0x2, R2 ;  /* 0x000000020c027825 */ /* 0x000fe400078e0202 */
[----:B------:R-:W-:Y:S04]  /*8d40*/  STL [R1+0x16bc], R4 ;  /* 0x0016bc0401007387 */ /* 0x000fe80000100800 */
[----:B------:R0:W-:Y:S04]  /*8d50*/  STL [R1+0x16b8], R5 ;  /* 0x0016b80501007387 */ /* 0x0001e80000100800 */
[----:B------:R-:W-:Y:S04]  /*8d60*/  STL [R1+0x16c4], R6 ;  /* 0x0016c40601007387 */ /* 0x000fe80000100800 */
[----:B------:R1:W-:Y:S01]  /*8d70*/  STL [R1+0x16c0], R7 ;  /* 0x0016c00701007387 */ /* 0x0003e20000100800 */
[----:B0-----:R-:W-:-:S03]  /*8d80*/  IMAD.WIDE R4, R13, 0x2, R26 ;  /* 0x000000020d047825 */ /* 0x001fc600078e021a */
[----:B------:R-:W-:Y:S04]  /*8d90*/  STL [R1+0x16cc], R8 ;  /* 0x0016cc0801007387 */ /* 0x000fe80000100800 */
[----:B------:R-:W-:Y:S01]  /*8da0*/  STL [R1+0x16c8], R9 ;  /* 0x0016c80901007387 */ /* 0x000fe20000100800 */
[----:B-1----:R-:W-:-:S03]  /*8db0*/  IMAD.WIDE R6, R14, 0x2, R18 ;  /* 0x000000020e067825 */ /* 0x002fc600078e0212 */
[----:B------:R-:W-:Y:S04]  /*8dc0*/  STL [R1+0x16d4], R2 ;  /* 0x0016d40201007387 */ /* 0x000fe80000100800 */
[----:B------:R0:W-:Y:S04]  /*8dd0*/  STL [R1+0x16d0], R3 ;  /* 0x0016d00301007387 */ /* 0x0001e80000100800 */
[----:B------:R-:W-:Y:S04]  /*8de0*/  STL [R1+0x16dc], R4 ;  /* 0x0016dc0401007387 */ /* 0x000fe80000100800 */
[----:B------:R-:W-:Y:S01]  /*8df0*/  STL [R1+0x16d8], R5 ;  /* 0x0016d80501007387 */ /* 0x000fe20000100800 */
[----:B0-----:R-:W-:-:S03]  /*8e00*/  IMAD.WIDE R2, R15, 0x2, R16 ;  /* 0x000000020f027825 */ /* 0x001fc600078e0210 */
[----:B------:R-:W-:Y:S04]  /*8e10*/  STL [R1+0x16e4], R6 ;  /* 0x0016e40601007387 */ /* 0x000fe80000100800 */
[----:B------:R-:W-:Y:S04]  /*8e20*/  STL [R1+0x16e0], R7 ;  /* 0x0016e00701007387 */ /* 0x000fe80000100800 */
[----:B------:R4:W-:Y:S04]  /*8e30*/  STL [R1+0x16ec], R2 ;  /* 0x0016ec0201007387 */ /* 0x0009e80000100800 */
[----:B------:R0:W-:Y:S04]  /*8e40*/  STL [R1+0x16e8], R3 ;  /* 0x0016e80301007387 */ /* 0x0001e80000100800 */
[----:B------:R1:W-:Y:S04]  /*8e50*/  STL [R1+0x9e8], RZ ;  /* 0x0009e8ff01007387 */ /* 0x0003e80000100800 */
        /* <DEDUP_REMOVED lines=112> */
[----:B------:R1:W-:Y:S01]  /*9560*/  STL [R1+0x260], RZ ;  /* 0x000260ff01007387 */ /* 0x0003e20000100800 */
[----:B----4-:R-:W-:-:S03]  /*9570*/  IMAD.SHL.U32 R2, R24, 0x2, RZ ;  /* 0x0000000218027824 */ /* 0x010fc600078e00ff */
[----:B------:R1:W-:Y:S04]  /*9580*/  STL [R1+0x264], RZ ;  /* 0x000264ff01007387 */ /* 0x0003e80000100800 */
[----:B------:R1:W-:Y:S04]  /*9590*/  STL [R1+0x268], RZ ;  /* 0x000268ff01007387 */ /* 0x0003e80000100800 */
[----:B------:R1:W-:Y:S04]  /*95a0*/  STL [R1+0x26c], RZ ;  /* 0x00026cff01007387 */ /* 0x0003e80000100800 */
[----:B------:R1:W-:Y:S04]  /*95b0*/  STL [R1+0x1b0], RZ ;  /* 0x0001b0ff01007387 */ /* 0x0003e80000100800 */
[----:B------:R1:W-:Y:S01]  /*95c0*/  STL [R1+0x1b4], RZ ;  /* 0x0001b4ff01007387 */ /* 0x0003e20000100800 */
[----:B------:R-:W-:-:S03]  /*95d0*/  LOP3.LUT R4, R2, 0x30, RZ, 0x3c, !PT ;  /* 0x0000003002047812 */ /* 0x000fc600078e3cff */
[----:B------:R1:W-:Y:S01]  /*95e0*/  STL [R1+0x1b8], RZ ;  /* 0x0001b8ff01007387 */ /* 0x0003e20000100800 */
[----:B------:R-:W-:-:S03]  /*95f0*/  LOP3.LUT R4, R2, 0x60, RZ, 0x3c, !PT ;  /* 0x0000006002047812 */ /* 0x000fc600078e3cff */
[----:B------:R1:W-:Y:S01]  /*9600*/  STL [R1+0x1bc], RZ ;  /* 0x0001bcff01007387 */ /* 0x0003e20000100800 */
[----:B--2---:R-:W-:-:S03]  /*9610*/  LOP3.LUT R4, R28, 0x40, RZ, 0x3c, !PT ;  /* 0x000000401c047812 */ /* 0x004fc600078e3cff */
        /* <DEDUP_REMOVED lines=8> */
[----:B------:R1:W-:Y:S01]  /*96a0*/  STL [R1+0x1a54], R4 ;  /* 0x001a540401007387 */ /* 0x0003e20000100800 */
[----:B0-----:R-:W-:Y:S01]  /*96b0*/  IMAD.SHL.U32 R3, R21, 0x40, RZ ;  /* 0x0000004015037824 */ /* 0x001fe200078e00ff */
[----:B------:R-:W-:-:S02]  /*96c0*/  USHF.R.S32.HI UR7, URZ, 0x1f, UR4 ;  /* 0x0000001fff077899 */ /* 0x000fc40008011404 */
[----:B------:R-:W-:Y:S02]  /*96d0*/  USHF.L.U32 UR6, UR6, 0x6, URZ ;  /* 0x0000000606067899 */ /* 0x000fe400080006ff */
[----:B------:R-:W-:Y:S01]  /*96e0*/  SHF.R.S32.HI R0, RZ, 0x1f, R3 ;  /* 0x0000001fff007819 */ /* 0x000fe20000011403 */
[----:B------:R-:W-:Y:S01]  /*96f0*/  ULEA.HI UR7, UR7, UR4, URZ, 0x6 ;  /* 0x0000000407077291 */ /* 0x000fe2000f8f30ff */
[C---:B------:R-:W-:Y:S01]  /*9700*/  LOP3.LUT R6, R2.reuse, 0x10, RZ, 0x3c, !PT ;  /* 0x0000001002067812 */ /* 0x040fe200078e3cff */
[----:B------:R-:W-:Y:S01]  /*9710*/  USHF.R.S32.HI UR4, URZ, 0x1f, UR6 ;  /* 0x0000001fff047899 */ /* 0x000fe20008011406 */
[C---:B------:R-:W-:Y:S02]  /*9720*/  LOP3.LUT R5, R2.reuse, 0x20, RZ, 0x3c, !PT ;  /* 0x0000002002057812 */ /* 0x040fe400078e3cff */
[C---:B------:R-:W-:Y:S01]  /*9730*/  SHF.L.U64.HI R0, R3.reuse, 0x1, R0 ;  /* 0x0000000103007819 */ /* 0x040fe20000010200 */
[----:B------:R-:W-:Y:S01]  /*9740*/  IMAD.SHL.U32 R3, R3, 0x2, RZ ;  /* 0x0000000203037824 */ /* 0x000fe200078e00ff */
[----:B------:R-:W-:-:S02]  /*9750*/  LOP3.LUT R6, R2, 0x40, RZ, 0x3c, !PT ;  /* 0x0000004002067812 */ /* 0x000fc400078e3cff */
[C---:B------:R-:W-:Y:S02]  /*9760*/  LOP3.LUT R5, R2.reuse, 0x50, RZ, 0x3c, !PT ;  /* 0x0000005002057812 */ /* 0x040fe400078e3cff */
[----:B------:R-:W-:Y:S02]  /*9770*/  LOP3.LUT R6, R2, 0x70, RZ, 0x3c, !PT ;  /* 0x0000007002067812 */ /* 0x000fe400078e3cff */
[----:B---3--:R-:W-:Y:S01]  /*9780*/  LOP3.LUT R5, R22, 0x40, RZ, 0x3c, !PT ;  /* 0x0000004016057812 */ /* 0x008fe200078e3cff */
[----:B------:R-:W-:Y:S02]  /*9790*/  USHF.L.U32 UR8, UR6, 0x1, URZ ;  /* 0x0000000106087899 */ /* 0x000fe400080006ff */
[----:B------:R-:W-:Y:S02]  /*97a0*/  USHF.R.S32.HI UR7, URZ, 0x6, UR7 ;  /* 0x00000006ff077899 */ /* 0x000fe40008011407 */
[----:B-1----:R-:W-:-:S12]  /*97b0*/  USHF.L.U64.HI UR4, UR6, 0x1, UR4 ;  /* 0x0000000106047899 */ /* 0x002fd80008010204 */
.L_x_1:
[----:B0-----:R-:W2:Y:S01]  /*97c0*/  LDL.64 R6, [R1+0x3c8] ;  /* 0x0003c80001067983 */ /* 0x001ea20000100a00 */
[----:B------:R-:W0:Y:S03]  /*97d0*/  LDC R4, c[0x0][0x3a0] ;  /* 0x0000e800ff047b82 */ /* 0x000e260000000800 */
[----:B--2---:R1:W-:Y:S04]  /*97e0*/  STL [R1+0x2ddc], R7 ;  /* 0x002ddc0701007387 */ /* 0x0043e80000100800 */
[----:B-1----:R-:W0:Y:S04]  /*97f0*/  LDL R7, [R1+0x9e8] ;  /* 0x0009e80001077983 */ /* 0x002e280000100800 */
[----:B------:R-:W-:Y:S04]  /*9800*/  STL [R1+0x2720], R3 ;  /* 0x0027200301007387 */ /* 0x000fe80000100800 */
        /* <DEDUP_REMOVED lines=73> */
[----:B------:R-:W-:Y:S01]  /*9ca0*/  STL [R1+0x2924], R3 ;  /* 0x0029240301007387 */ /* 0x000fe20000100800 */
[----:B0-----:R-:W-:-:S03]  /*9cb0*/  IMAD R4, R7, -0x40, R4 ;  /* 0xffffffc007047824 */ /* 0x001fc600078e0204 */
        /* <DEDUP_REMOVED lines=150> */
[----:B-----5:R-:W-:Y:S04]  /*a620*/  STL [R1+0x26cc], R13 ;  /* 0x0026cc0d01007387 */ /* 0x020fe80000100800 */
        /* <DEDUP_REMOVED lines=226> */
[----:B------:R0:W-:Y:S04]  /*b450*/  STL [R1+0x2dd8], R2 ;  /* 0x002dd80201007387 */ /* 0x0001e80000100800 */
        /* <DEDUP_REMOVED lines=23> */
[----:B------:R-:W2:Y:S01]  /*b5d0*/  LDL.LU R7, [R1+0x2ddc] ;  /* 0x002ddc0001077983 */ /* 0x000ea20000300800 */
[----:B------:R-:W-:-:S02]  /*b5e0*/  ISETP.GT.AND P0, PT, R4, RZ, PT ;  /* 0x000000ff0400720c */ /* 0x000fc40003f04270 */
[----:B0-----:R-:W-:Y:S02]  /*b5f0*/  PRMT R2, RZ, 0x7610, R2 ;  /* 0x00007610ff027816 */ /* 0x001fe40000000002 */
[----:B------:R-:W-:Y:S02]  /*b600*/  PRMT R3, RZ, 0x7610, R3 ;  /* 0x00007610ff037816 */ /* 0x000fe40000000003 */
[----:B------:R-:W-:-:S07]  /*b610*/  PRMT R13, RZ, 0x7610, R13 ;  /* 0x00007610ff0d7816 */ /* 0x000fce000000000d */
[----:B--2---:R-:W2:Y:S04]  /*b620*/  @P0 LDG.E.U16 R2, desc[UR12][R6.64] ;  /* 0x0000000c06020981 */ /* 0x004ea8000c1e1500 */
[----:B--2---:R0:W-:Y:S04]  /*b630*/  STL [R1+0x9e4], R2 ;  /* 0x0009e40201007387 */ /* 0x0041e80000100800 */
[----:B0-----:R-:W2:Y:S04]  /*b640*/  LDL.LU R2, [R1+0x2dd8] ;  /* 0x002dd80001027983 */ /* 0x001ea80000300800 */
[----:B------:R-:W3:Y:S04]  /*b650*/  LDL.64 R6, [R1+0x3c0] ;  /* 0x0003c00001067983 */ /* 0x000ee80000100a00 */
[----:B---3--:R-:W3:Y:S04]  /*b660*/  @P0 LDG.E.U16 R3, desc[UR12][R6.64] ;  /* 0x0000000c06030981 */ /* 0x008ee8000c1e1500 */
[----:B---3--:R0:W-:Y:S04]  /*b670*/  STL [R1+0x9e0], R3 ;  /* 0x0009e00301007387 */ /* 0x0081e80000100800 */
[----:B0-----:R-:W3:Y:S04]  /*b680*/  LDL.LU R3, [R1+0x2dd4] ;  /* 0x002dd40001037983 */ /* 0x001ee80000300800 */
[----:B------:R-:W4:Y:S01]  /*b690*/  LDL.64 R6, [R1+0x3b8] ;  /* 0x0003b80001067983 */ /* 0x000f220000100a00 */
[----:B---3--:R-:W-:-:S03]  /*b6a0*/  PRMT R3, RZ, 0x7610, R3 ;  /* 0x00007610ff037816 */ /* 0x008fc60000000003 */
[----:B----4-:R-:W3:Y:S04]  /*b6b0*/  @P0 LDG.E.U16 R13, desc[UR12][R6.64] ;  /* 0x0000000c060d0981 */ /* 0x010ee8000c1e1500 */
        /* <DEDUP_REMOVED lines=8> */
[----:B------:R-:W-:-:S02]  /*b740*/  ISETP.GT.AND P1, PT, R4, 0x1, PT ;  /* 0x000000010400780c */ /* 0x000fc40003f24270 */
[----:B---3--:R-:W-:Y:S01]  /*b750*/  PRMT R3, RZ, 0x7610, R3 ;  /* 0x00007610ff037816 */ /* 0x008fe20000000003 */
        /* <DEDUP_REMOVED lines=18> */
[----:B------:R-:W4:Y:S04]  /*b880*/  LDL R6, [R1+0x16e8] ;  /* 0x0016e80001067983 */ /* 0x000f280000100800 */
[----:B------:R-:W4:Y:S01]  /*b890*/  LDL R7, [R1+0x16ec] ;  /* 0x0016ec0001077983 */ /* 0x000f220000100800 */
[----:B---3--:R-:W-:-:S02]  /*b8a0*/  PRMT R3, RZ, 0x7610, R3 ;  /* 0x00007610ff037816 */ /* 0x008fc40000000003 */
[----:B----4-:R-:W-:-:S04]  /*b8b0*/  @P1 LOP3.LUT R7, R7, R6, RZ, 0x3c, !PT ;  /* 0x0000000607071212 */ /* 0x010fc800078e3cff */
[----:B------:R-:W-:-:S04]  /*b8c0*/  @P1 LOP3.LUT R6, R7, R6, RZ, 0x3c, !PT ;  /* 0x0000000607061212 */ /* 0x000fc800078e3cff */
[----:B------:R-:W-:-:S05]  /*b8d0*/  @P1 LOP3.LUT R7, R7, R6, RZ, 0x3c, !PT ;  /* 0x0000000607071212 */ /* 0x000fca00078e3cff */
[----:B------:R-:W3:Y:S04]  /*b8e0*/  @P1 LDG.E.U16 R13, desc[UR12][R6.64] ;  /* 0x0000000c060d1981 */ /* 0x000ee8000c1e1500 */
        /* <DEDUP_REMOVED lines=31> */
[----:B------:R-:W-:-:S02]  /*bae0*/  ISETP.GT.AND P0, PT, R4, 0x2, PT ;  /* 0x000000020400780c */ /* 0x000fc40003f04270 */
[----:B---3--:R-:W-:Y:S02]  /*baf0*/  PRMT R3, RZ, 0x7610, R3 ;  /* 0x00007610ff037816 */ /* 0x008fe40000000003 */
        /* <DEDUP_REMOVED lines=3638> */
[----:B------:R-:W4:Y:S02]  /*19e60*/  LDL R7, [R1+0xa54] ;  /* 0x000a540001077983 */ /* 0x000f240000100800 */
[----:B----4-:R-:W-:-:S04]  /*19e70*/  @P1 LOP3.LUT R7, R7, R6, RZ, 0x3c, !PT ;  /* 0x0000000607071212 */ /* 0x010fc800078e3cff */
[----:B------:R-:W-:-:S04]  /*19e80*/  @P1 LOP3.LUT R6, R7, R6, RZ, 0x3c, !PT ;  /* 0x0000000607061212 */ /* 0x000fc800078e3cff */
[----:B------:R-:W-:-:S05]  /*19e90*/  @P1 LOP3.LUT R7, R7, R6, RZ, 0x3c, !PT ;  /* 0x0000000607071212 */ /* 0x000fca00078e3cff */
[----:B------:R-:W4:Y:S04]  /*19ea0*/  @P1 LDG.E.U16 R3, desc[UR12][R6.64] ;  /* 0x0000000c06031981 */ /* 0x000f28000c1e1500 */
[----:B----4-:R0:W-:Y:S04]  /*19eb0*/  STL [R1+0x130], R3 ;  /* 0x0001300301007387 */ /* 0x0101e80000100800 */
[----:B0-----:R-:W4:Y:S04]  /*19ec0*/  LDL.LU R3, [R1+0x276c] ;  /* 0x00276c0001037983 */ /* 0x001f280000300800 */
[----:B------:R-:W2:Y:S04]  /*19ed0*/  LDL R6, [R1+0xa48] ;  /* 0x000a480001067983 */ /* 0x000ea80000100800 */
[----:B------:R-:W2:Y:S01]  /*19ee0*/  LDL R7, [R1+0xa4c] ;  /* 0x000a4c0001077983 */ /* 0x000ea20000100800 */
[----:B----4-:R-:W-:-:S02]  /*19ef0*/  PRMT R3, RZ, 0x7610, R3 ;  /* 0x00007610ff037816 */ /* 0x010fc40000000003 */
[----:B--2---:R-:W-:-:S04]  /*19f00*/  @P1 LOP3.LUT R7, R7, R6, RZ, 0x3c, !PT ;  /* 0x0000000607071212 */ /* 0x004fc800078e3cff */
[----:B------:R-:W-:-:S04]  /*19f10*/  @P1 LOP3.LUT R6, R7, R6, RZ, 0x3c, !PT ;  /* 0x0000000607061212 */ /* 0x000fc800078e3cff */
[----:B------:R-:W-:-:S05]  /*19f20*/  @P1 LOP3.LUT R7, R7, R6, RZ, 0x3c, !PT ;  /* 0x0000000607071212 */ /* 0x000fca00078e3cff */
[----:B------:R-:W2:Y:S04]  /*19f30*/  @P1 LDG.E.U16 R3, desc[UR12][R6.64] ;  /* 0x0000000c06031981 */ /* 0x000ea8000c1e1500 */
[----:B--2---:R0:W-:Y:S04]  /*19f40*/  STL [R1+0x124], R3 ;  /* 0x0001240301007387 */ /* 0x0041e80000100800 */
[----:B0-----:R-:W2:Y:S04]  /*19f50*/  LDL.LU R3, [R1+0x2768] ;  /* 0x0027680001037983 */ /* 0x001ea80000300800 */
[----:B------:R-:W4:Y:S04]  /*19f60*/  LDL R6, [R1+0xa40] ;  /* 0x000a400001067983 */ /* 0x000f280000100800 */
[----:B------:R-:W4:Y:S01]  /*19f70*/  LDL R7, [R1+0xa44] ;  /* 0x000a440001077983 */ /* 0x000f220000100800 */
[----:B--2---:R-:W-:-:S02]  /*19f80*/  PRMT R3, RZ, 0x7610, R3 ;  /* 0x00007610ff037816 */ /* 0x004fc40000000003 */
[----:B----4-:R-:W-:-:S04]  /*19f90*/  @P1 LOP3.LUT R7, R7, R6, RZ, 0x3c, !PT ;  /* 0x0000000607071212 */ /* 0x010fc800078e3cff */
        /* <DEDUP_REMOVED lines=16> */
[----:B------:R-:W-:-:S02]  /*1a0a0*/  ISETP.GT.AND P0, PT, R4, 0x34, PT ;  /* 0x000000340400780c */ /* 0x000fc40003f04270 */
[----:B--2---:R-:W-:Y:S02]  /*1a0b0*/  PRMT R3, RZ, 0x7610, R3 ;  /* 0x00007610ff037816 */ /* 0x004fe40000000003 */
        /* <DEDUP_REMOVED lines=150> */
[----:B------:R-:W4:Y:S04]  /*1aa20*/  LDL R6, [R1+0x1734] ;  /* 0x0017340001067983 */ /* 0x000f280000100800 */
[----:B------:R-:W4:Y:S01]  /*1aa30*/  LDL R7, [R1+0x173c] ;  /* 0x00173c0001077983 */ /* 0x000f220000100800 */
[----:B---3--:R-:W-:-:S03]  /*1aa40*/  PRMT R13, RZ, 0x7610, R13 ;  /* 0x00007610ff0d7816 */ /* 0x008fc6000000000d */
[----:B--2---:R-:W-:Y:S01]  /*1aa50*/  STL [R1+0x25a8], R3 ;  /* 0x0025a80301007387 */ /* 0x004fe20000100800 */
[----:B----4-:R-:W-:-:S04]  /*1aa60*/  @P0 LOP3.LUT R7, R7, R6, RZ, 0x3c, !PT ;  /* 0x0000000607070212 */ /* 0x010fc800078e3cff */
[----:B------:R-:W-:-:S04]  /*1aa70*/  @P0 LOP3.LUT R6, R7, R6, RZ, 0x3c, !PT ;  /* 0x0000000607060212 */ /* 0x000fc800078e3cff */
[----:B------:R-:W-:-:S05]  /*1aa80*/  @P0 LOP3.LUT R7, R7, R6, RZ, 0x3c, !PT ;  /* 0x0000000607070212 */ /* 0x000fca00078e3cff */
[----:B------:R-:W2:Y:S04]  /*1aa90*/  @P0 LDG.E.U16 R13, desc[UR12][R6.64] ;  /* 0x0000000c060d0981 */ /* 0x000ea8000c1e1500 */
[----:B--2---:R0:W-:Y:S04]  /*1aaa0*/  STL [R1+0x13c], R13 ;  /* 0x00013c0d01007387 */ /* 0x0041e80000100800 */
[----:B0-----:R-:W2:Y:S04]  /*1aab0*/  LDL.LU R13, [R1+0x271c] ;  /* 0x00271c00010d7983 */ /* 0x001ea80000300800 */
[----:B------:R-:W3:Y:S04]  /*1aac0*/  LDL R6, [R1+0x1728] ;  /* 0x0017280001067983 */ /* 0x000ee80000100800 */
[----:B------:R-:W3:Y:S01]  /*1aad0*/  LDL R7, [R1+0x1744] ;  /* 0x0017440001077983 */ /* 0x000ee20000100800 */
[----:B--2---:R-:W-:-:S02]  /*1aae0*/  PRMT R13, RZ, 0x7610, R13 ;  /* 0x00007610ff0d7816 */ /* 0x004fc4000000000d */
[----:B---3--:R-:W-:-:S04]  /*1aaf0*/  @P0 LOP3.LUT R7, R7, R6, RZ, 0x3c, !PT ;  /* 0x0000000607070212 */ /* 0x008fc800078e3cff */
        /* <DEDUP_REMOVED lines=52> */
[----:B------:R-:W-:-:S02]  /*1ae40*/  ISETP.GT.AND P1, PT, R4, 0x37, PT ;  /* 0x000000370400780c */ /* 0x000fc40003f24270 */
[----:B--2---:R-:W-:Y:S02]  /*1ae50*/  PRMT R13, RZ, 0x7610, R13 ;  /* 0x00007610ff0d7816 */ /* 0x004fe4000000000d */
        /* <DEDUP_REMOVED lines=126> */
[----:B------:R-:W-:-:S02]  /*1b640*/  PRMT R2, RZ, 0x7610, R2 ;  /* 0x00007610ff027816 */ /* 0x000fc40000000002 */
[----:B---3--:R-:W-:-:S04]  /*1b650*/  @P0 LOP3.LUT R7, R7, R6, RZ, 0x3c, !PT ;  /* 0x0000000607070212 */ /* 0x008fc800078e3cff */
[----:B------:R-:W-:-:S04]  /*1b660*/  @P0 LOP3.LUT R6, R7, R6, RZ, 0x3c, !PT ;  /* 0x0000000607060212 */ /* 0x000fc800078e3cff */
[----:B------:R-:W-:-:S05]  /*1b670*/  @P0 LOP3.LUT R7, R7, R6, RZ, 0x3c, !PT ;  /* 0x0000000607070212 */ /* 0x000fca00078e3cff */
[----:B------:R-:W3:Y:S04]  /*1b680*/  @P0 LDG.E.U16 R2, desc[UR12][R6.64] ;  /* 0x0000000c06020981 */ /* 0x000ee8000c1e1500 */
[----:B---3--:R0:W-:Y:S04]  /*1b690*/  STL [R1+0x90], R2 ;  /* 0x0000900201007387 */ /* 0x0081e80000100800 */
[----:B0-----:R-:W3:Y:S04]  /*1b6a0*/  LDL.LU R2, [R1+0x26c8] ;  /* 0x0026c80001027983 */ /* 0x001ee80000300800 */
[----:B------:R-:W4:Y:S04]  /*1b6b0*/  LDL R6, [R1+0x17e0] ;  /* 0x0017e00001067983 */ /* 0x000f280000100800 */
[----:B------:R-:W4:Y:S01]  /*1b6c0*/  LDL R7, [R1+0x17f0] ;  /* 0x0017f00001077983 */ /* 0x000f220000100800 */
[----:B------:R-:W-:-:S02]  /*1b6d0*/  PRMT R12, RZ, 0x7610, R12 ;  /* 0x00007610ff0c7816 */ /* 0x000fc4000000000c */
        /* <DEDUP_REMOVED lines=8> */
[----:B------:R-:W-:-:S02]  /*1b760*/  PRMT R27, RZ, 0x7610, R27 ;  /* 0x00007610ff1b7816 */ /* 0x000fc4000000001b */
[----:B------:R-:W-:Y:S02]  /*1b770*/  ISETP.GT.AND P1, PT, R4, 0x39, PT ;  /* 0x000000390400780c */ /* 0x000fe40003f24270 */
[----:B--2---:R-:W-:-:S04]  /*1b780*/  @P0 LOP3.LUT R7, R7, R6, RZ, 0x3c, !PT ;  /* 0x0000000607070212 */ /* 0x004fc800078e3cff */
[----:B------:R-:W-:-:S04]  /*1b790*/  @P0 LOP3.LUT R6, R7, R6, RZ, 0x3c, !PT ;  /* 0x0000000607060212 */ /* 0x000fc800078e3cff */
[----:B------:R-:W-:-:S05]  /*1b7a0*/  @P0 LOP3.LUT R7, R7, R6, RZ, 0x3c, !PT ;  /* 0x0000000607070212 */ /* 0x000fca00078e3cff */
[----:B------:R-:W2:Y:S04]  /*1b7b0*/  @P0 LDG.E.U16 R27, desc[UR12][R6.64] ;  /* 0x0000000c061b0981 */ /* 0x000ea8000c1e1500 */
[----:B--2---:R0:W-:Y:S04]  /*1b7c0*/  STL [R1+0x88], R27 ;  /* 0x0000881b01007387 */ /* 0x0041e80000100800 */
[----:B0-----:R-:W2:Y:S04]  /*1b7d0*/  LDL.LU R27, [R1+0x26c0] ;  /* 0x0026c000011b7983 */ /* 0x001ea80000300800 */
[----:B------:R-:W2:Y:S04]  /*1b7e0*/  LDL R6, [R1+0x17f4] ;  /* 0x0017f40001067983 */ /* 0x000ea80000100800 */
[----:B------:R-:W2:Y:S01]  /*1b7f0*/  LDL R7, [R1+0x17fc] ;  /* 0x0017fc0001077983 */ /* 0x000ea20000100800 */
[----:B------:R-:W-:-:S02]  /*1b800*/  PRMT R26, RZ, 0x7610, R26 ;  /* 0x00007610ff1a7816 */ /* 0x000fc4000000001a */
        /* <DEDUP_REMOVED lines=150> */
[----:B------:R-:W3:Y:S04]  /*1c170*/  LDL R6, [R1+0x1868] ;  /* 0x0018680001067983 */ /* 0x000ee80000100800 */
[----:B------:R-:W3:Y:S01]  /*1c180*/  LDL R7, [R1+0x1884] ;  /* 0x0018840001077983 */ /* 0x000ee20000100800 */
[----:B------:R-:W-:-:S03]  /*1c190*/  PRMT R21, RZ, 0x7610, R21 ;  /* 0x00007610ff157816 */ /* 0x000fc60000000015 */
[----:B--2---:R0:W-:Y:S04]  /*1c1a0*/  STL [R1+0x24], R13 ;  /* 0x0000240d01007387 */ /* 0x0041e80000100800 */
[----:B0-----:R-:W2:Y:S01]  /*1c1b0*/  LDL R13, [R1+0x18b0] ;  /* 0x0018b000010d7983 */ /* 0x001ea20000100800 */
[----:B---3--:R-:W-:-:S04]  /*1c1c0*/  @P1 LOP3.LUT R7, R7, R6, RZ, 0x3c, !PT ;  /* 0x0000000607071212 */ /* 0x008fc800078e3cff */
[----:B------:R-:W-:-:S04]  /*1c1d0*/  @P1 LOP3.LUT R6, R7, R6, RZ, 0x3c, !PT ;  /* 0x0000000607061212 */ /* 0x000fc800078e3cff */
[----:B------:R-:W-:-:S05]  /*1c1e0*/  @P1 LOP3.LUT R7, R7, R6, RZ, 0x3c, !PT ;  /* 0x0000000607071212 */ /* 0x000fca00078e3cff */
[----:B------:R-:W3:Y:S04]  /*1c1f0*/  @P1 LDG.E.U16 R21, desc[UR12][R6.64] ;  /* 0x0000000c06151981 */ /* 0x000ee8000c1e1500 */
[----:B---3--:R0:W-:Y:S04]  /*1c200*/  STL [R1+0x1c], R21 ;  /* 0x00001c1501007387 */ /* 0x0081e80000100800 */
[----:B0-----:R-:W3:Y:S04]  /*1c210*/  LDL.LU R21, [R1+0x267c] ;  /* 0x00267c0001157983 */ /* 0x001ee80000300800 */
        /* <DEDUP_REMOVED lines=10> */
[----:B--2---:R-:W-:Y:S01]  /*1c2c0*/  STL [R1+0x2628], R3 ;  /* 0x0026280301007387 */ /* 0x004fe20000100800 */
        /* <DEDUP_REMOVED lines=21> */
[----:B------:R-:W2:Y:S01]  /*1c420*/  @P1 LDG.E.U16 R2, desc[UR12][R6.64] ;  /* 0x0000000c06021981 */ /* 0x000ea2000c1e1500 */
[----:B----4-:R-:W-:-:S03]  /*1c430*/  PRMT R12, RZ, 0x7610, R12 ;  /* 0x00007610ff0c7816 */ /* 0x010fc6000000000c */
[----:B--2---:R0:W-:Y:S04]  /*1c440*/  STL [R1+0x4], R2 ;  /* 0x0000040201007387 */ /* 0x0041e80000100800 */
[----:B------:R-:W2:Y:S01]  /*1c450*/  LDL R7, [R1+0x18a0] ;  /* 0x0018a00001077983 */ /* 0x000ea20000100800 */
[----:B------:R-:W-:Y:S01]  /*1c460*/  @P1 IMAD.MOV.U32 R6, RZ, RZ, R13 ;  /* 0x000000ffff061224 */ /* 0x000fe200078e000d */
[----:B------:R-:W-:Y:S02]  /*1c470*/  PRMT R27, RZ, 0x7610, R27 ;  /* 0x00007610ff1b7816 */ /* 0x000fe4000000001b */
[----:B------:R-:W4:Y:S01]  /*1c480*/  LDL R13, [R1+0x18c0] ;  /* 0x0018c000010d7983 */ /* 0x000f220000100800 */
[----:B------:R-:W-:Y:S02]  /*1c490*/  ISETP.GT.AND P0, PT, R4, 0x3c, PT ;  /* 0x0000003c0400780c */ /* 0x000fe40003f04270 */
[----:B------:R-:W-:-:S02]  /*1c4a0*/  PRMT R26, RZ, 0x7610, R26 ;  /* 0x00007610ff1a7816 */ /* 0x000fc4000000001a */
[----:B------:R-:W-:Y:S02]  /*1c4b0*/  PRMT R24, RZ, 0x7610, R24 ;  /* 0x00007610ff187816 */ /* 0x000fe40000000018 */
[----:B------:R-:W-:Y:S02]  /*1c4c0*/  PRMT R23, RZ, 0x7610, R23 ;  /* 0x00007610ff177816 */ /* 0x000fe40000000017 */
[----:B------:R-:W-:Y:S02]  /*1c4d0*/  PRMT R22, RZ, 0x7610, R22 ;  /* 0x00007610ff167816 */ /* 0x000fe40000000016 */
[----:B------:R-:W-:Y:S02]  /*1c4e0*/  PRMT R20, RZ, 0x7610, R20 ;  /* 0x00007610ff147816 */ /* 0x000fe40000000014 */
[----:B------:R-:W-:Y:S02]  /*1c4f0*/  PRMT R18, RZ, 0x7610, R18 ;  /* 0x00007610ff127816 */ /* 0x000fe40000000012 */
        /* <DEDUP_REMOVED lines=15> */
[----:B---3--:R-:W-:Y:S01]  /*1c5f0*/  PRMT R17, RZ, 0x7610, R17 ;  /* 0x00007610ff117816 */ /* 0x008fe20000000011 */
[----:B0-----:R-:W0:Y:S02]  /*1c600*/  S2R R2, SR_TID.X ;  /* 0x0000000000027919 */ /* 0x001e240000002100 */
[----:B0-----:R-:W-:-:S05]  /*1c610*/  LOP3.LUT R2, R2, 0x3f, RZ, 0xc0, !PT ;  /* 0x0000003f02027812 */ /* 0x001fca00078ec0ff */
[----:B------:R-:W-:Y:S01]  /*1c620*/  IMAD.SHL.U32 R2, R2, 0x2, RZ ;  /* 0x0000000202027824 */ /* 0x000fe200078e00ff */
[----:B--2---:R0:W2:Y:S04]  /*1c630*/  @P1 LDG.E.U16 R12, desc[UR12][R6.64] ;  /* 0x0000000c060c1981 */ /* 0x0040a8000c1e1500 */
[----:B------:R-:W0:Y:S04]  /*1c640*/  LDL R6, [R1+0x18ac] ;  /* 0x0018ac0001067983 */ /* 0x000e280000100800 */
[----:B------:R-:W0:Y:S02]  /*1c650*/  LDL R7, [R1+0x18b8] ;  /* 0x0018b80001077983 */ /* 0x000e240000100800 */
[----:B0-----:R-:W-:-:S04]  /*1c660*/  @P1 LOP3.LUT R7, R7, R6, RZ, 0x3c, !PT ;  /* 0x0000000607071212 */ /* 0x001fc800078e3cff */
[----:B------:R-:W-:-:S04]  /*1c670*/  @P1 LOP3.LUT R6, R7, R6, RZ, 0x3c, !PT ;  /* 0x0000000607061212 */ /* 0x000fc800078e3cff */
[----:B------:R-:W-:Y:S01]  /*1c680*/  @P1 LOP3.LUT R7, R7, R6, RZ, 0x3c, !PT ;  /* 0x0000000607071212 */ /* 0x000fe200078e3cff */
[----:B--2---:R0:W-:Y:S04]  /*1c690*/  STL [R1], R12 ;  /* 0x0000000c01007387 */ /* 0x0041e80000100800 */
[----:B------:R1:W2:Y:S04]  /*1c6a0*/  @P1 LDG.E.U16 R27, desc[UR12][R6.64] ;  /* 0x0000000c061b1981 */ /* 0x0002a8000c1e1500 */
[----:B0-----:R-:W3:Y:S04]  /*1c6b0*/  LDL R12, [R1+0x18d0] ;  /* 0x0018d000010c7983 */ /* 0x001ee80000100800 */
[----:B------:R-:W1:Y:S04]  /*1c6c0*/  LDL R6, [R1+0x18b4] ;  /* 0x0018b40001067983 */ /* 0x000e680000100800 */
[----:B------:R-:W1:Y:S02]  /*1c6d0*/  LDL R7, [R1+0x18bc] ;  /* 0x0018bc0001077983 */ /* 0x000e640000100800 */
[----:B-1----:R-:W-:-:S04]  /*1c6e0*/  @P0 LOP3.LUT R7, R7, R6, RZ, 0x3c, !PT ;  /* 0x0000000607070212 */ /* 0x002fc800078e3cff */
[----:B------:R-:W-:-:S04]  /*1c6f0*/  @P0 LOP3.LUT R6, R7, R6, RZ, 0x3c, !PT ;  /* 0x0000000607060212 */ /* 0x000fc800078e3cff */
[----:B------:R-:W-:Y:S01]  /*1c700*/  @P0 LOP3.LUT R7, R7, R6, RZ, 0x3c, !PT ;  /* 0x0000000607070212 */ /* 0x000fe200078e3cff */
[----:B--2---:R0:W-:Y:S04]  /*1c710*/  STL [R1+0x2624], R27 ;  /* 0x0026241b01007387 */ /* 0x0041e80000100800 */
[----:B------:R1:W2:Y:S04]  /*1c720*/  @P0 LDG.E.U16 R26, desc[UR12][R6.64] ;  /* 0x0000000c061a0981 */ /* 0x0002a8000c1e1500 */
[----:B0-----:R-:W2:Y:S04]  /*1c730*/  LDL R27, [R1+0x18dc] ;  /* 0x0018dc00011b7983 */ /* 0x001ea80000100800 */
[----:B------:R-:W1:Y:S04]  /*1c740*/  LDL R6, [R1+0x18a8] ;  /* 0x0018a80001067983 */ /* 0x000e680000100800 */
[----:B------:R-:W1:Y:S02]  /*1c750*/  LDL R7, [R1+0x18c4] ;  /* 0x0018c40001077983 */ /* 0x000e640000100800 */
[----:B-1----:R-:W-:-:S04]  /*1c760*/  @P0 LOP3.LUT R7, R7, R6, RZ, 0x3c, !PT ;  /* 0x0000000607070212 */ /* 0x002fc800078e3cff */
[----:B------:R-:W-:-:S04]  /*1c770*/  @P0 LOP3.LUT R6, R7, R6, RZ, 0x3c, !PT ;  /* 0x0000000607060212 */ /* 0x000fc800078e3cff */
[----:B------:R-:W-:-:S05]  /*1c780*/  @P0 LOP3.LUT R7, R7, R6, RZ, 0x3c, !PT ;  /* 0x0000000607070212 */ /* 0x000fca00078e3cff */
[----:B------:R3:W4:Y:S04]  /*1c790*/  @P0 LDG.E.U16 R24, desc[UR12][R6.64] ;  /* 0x0000000c06180981 */ /* 0x000728000c1e1500 */
[----:B--2---:R0:W-:Y:S01]  /*1c7a0*/  STL [R1+0x25f8], R26 ;  /* 0x0025f81a01007387 */ /* 0x0041e20000100800 */
[----:B---3--:R-:W-:Y:S02]  /*1c7b0*/  @P0 IMAD.MOV.U32 R6, RZ, RZ, R12 ;  /* 0x000000ffff060224 */ /* 0x008fe400078e000c */
[----:B----4-:R-:W-:Y:S01]  /*1c7c0*/  @P0 IMAD.MOV.U32 R7, RZ, RZ, R13 ;  /* 0x000000ffff070224 */ /* 0x010fe200078e000d */
[----:B0-----:R-:W2:Y:S04]  /*1c7d0*/  LDL R26, [R1+0x18d4] ;  /* 0x0018d400011a7983 */ /* 0x001ea80000100800 */
[----:B------:R0:W3:Y:S04]  /*1c7e0*/  @P0 LDG.E.U16 R23, desc[UR12][R6.64] ;  /* 0x0000000c06170981 */ /* 0x0000e8000c1e1500 */
[----:B------:R-:W-:Y:S04]  /*1c7f0*/  STL [R1+0x25fc], R24 ;  /* 0x0025fc1801007387 */ /* 0x000fe80000100800 */
[----:B------:R-:W0:Y:S04]  /*1c800*/  LDL R6, [R1+0x18cc] ;  /* 0x0018cc0001067983 */ /* 0x000e280000100800 */
[----:B------:R-:W0:Y:S04]  /*1c810*/  LDL R7, [R1+0x18d8] ;  /* 0x0018d80001077983 */ /* 0x000e280000100800 */
[----:B------:R-:W4:Y:S04]  /*1c820*/  LDL R13, [R1+0x18e0] ;  /* 0x0018e000010d7983 */ /* 0x000f280000100800 */
[----:B------:R-:W2:Y:S01]  /*1c830*/  LDL R12, [R1+0x18f0] ;  /* 0x0018f000010c7983 */ /* 0x000ea20000100800 */
[----:B0-----:R-:W-:-:S04]  /*1c840*/  @P0 LOP3.LUT R7, R7, R6, RZ, 0x3c, !PT ;  /* 0x0000000607070212 */ /* 0x001fc800078e3cff */
[----:B------:R-:W-:-:S04]  /*1c850*/  @P0 LOP3.LUT R6, R7, R6, RZ, 0x3c, !PT ;  /* 0x0000000607060212 */ /* 0x000fc800078e3cff */
[----:B------:R-:W-:-:S05]  /*1c860*/  @P0 LOP3.LUT R7, R7, R6, RZ, 0x3c, !PT ;  /* 0x0000000607070212 */ /* 0x000fca00078e3cff */
[----:B------:R0:W4:Y:S04]  /*1c870*/  @P0 LDG.E.U16 R22, desc[UR12][R6.64] ;  /* 0x0000000c06160981 */ /* 0x000128000c1e1500 */
[----:B---3--:R1:W-:Y:S04]  /*1c880*/  STL [R1+0x2600], R23 ;  /* 0x0026001701007387 */ /* 0x0083e80000100800 */
[----:B-1----:R-:W3:Y:S01]  /*1c890*/  LDL R23, [R1+0x18e4] ;  /* 0x0018e40001177983 */ /* 0x002ee20000100800 */
[----:B0-----:R-:W-:Y:S02]  /*1c8a0*/  @P0 IMAD.MOV.U32 R6, RZ, RZ, R27 ;  /* 0x000000ffff060224 */ /* 0x001fe400078e001b */
[----:B--2---:R-:W-:-:S05]  /*1c8b0*/  @P0 IMAD.MOV.U32 R7, RZ, RZ, R26 ;  /* 0x000000ffff070224 */ /* 0x004fca00078e001a */
[----:B------:R3:W2:Y:S04]  /*1c8c0*/  @P0 LDG.E.U16 R20, desc[UR12][R6.64] ;  /* 0x0000000c06140981 */ /* 0x0006a8000c1e1500 */
[----:B----4-:R0:W-:Y:S04]  /*1c8d0*/  STL [R1+0x2604], R22 ;  /* 0x0026041601007387 */ /* 0x0101e80000100800 */
[----:B------:R-:W4:Y:S04]  /*1c8e0*/  LDL R27, [R1+0x18ec] ;  /* 0x0018ec00011b7983 */ /* 0x000f280000100800 */
[----:B------:R-:W4:Y:S04]  /*1c8f0*/  LDL R26, [R1+0x18f8] ;  /* 0x0018f800011a7983 */ /* 0x000f280000100800 */
[----:B0-----:R-:W4:Y:S01]  /*1c900*/  LDL R22, [R1+0x18c8] ;  /* 0x0018c80001167983 */ /* 0x001f220000100800 */
[----:B---3--:R-:W-:-:S03]  /*1c910*/  @P0 IMAD.MOV.U32 R6, RZ, RZ, R23 ;  /* 0x000000ffff060224 */ /* 0x008fc600078e0017 */
[----:B--2---:R0:W-:Y:S04]  /*1c920*/  STL [R1+0x2608], R20 ;  /* 0x0026081401007387 */ /* 0x0041e80000100800 */
[----:B------:R-:W2:Y:S01]  /*1c930*/  LDL R23, [R1+0x18f4] ;  /* 0x0018f40001177983 */ /* 0x000ea20000100800 */
[----:B----4-:R-:W-:-:S03]  /*1c940*/  @P0 IMAD.MOV.U32 R7, RZ, RZ, R22 ;  /* 0x000000ffff070224 */ /* 0x010fc600078e0016 */
[----:B------:R-:W3:Y:S04]  /*1c950*/  LDL R22, [R1+0x18fc] ;  /* 0x0018fc0001167983 */ /* 0x000ee80000100800 */
[----:B------:R1:W4:Y:S02]  /*1c960*/  @P0 LDG.E.U16 R18, desc[UR12][R6.64] ;  /* 0x0000000c06120981 */ /* 0x000324000c1e1500 */
[----:B-1----:R-:W-:Y:S02]  /*1c970*/  @P0 IMAD.MOV.U32 R6, RZ, RZ, R12 ;  /* 0x000000ffff060224 */ /* 0x002fe400078e000c */
[----:B------:R-:W-:-:S05]  /*1c980*/  @P0 IMAD.MOV.U32 R7, RZ, RZ, R13 ;  /* 0x000000ffff070224 */ /* 0x000fca00078e000d */
[----:B------:R1:W3:Y:S02]  /*1c990*/  @P0 LDG.E.U16 R16, desc[UR12][R6.64] ;  /* 0x0000000c06100981 */ /* 0x0002e4000c1e1500 */
[----:B-1----:R-:W-:Y:S02]  /*1c9a0*/  @P0 IMAD.MOV.U32 R6, RZ, RZ, R26 ;  /* 0x000000ffff060224 */ /* 0x002fe400078e001a */
[----:B------:R-:W-:-:S05]  /*1c9b0*/  @P0 IMAD.MOV.U32 R7, RZ, RZ, R27 ;  /* 0x000000ffff070224 */ /* 0x000fca00078e001b */
[----:B------:R2:W3:Y:S01]  /*1c9c0*/  @P0 LDG.E.U16 R15, desc[UR12][R6.64] ;  /* 0x0000000c060f0981 */ /* 0x0004e2000c1e1500 */
[----:B------:R-:W-:-:S13]  /*1c9d0*/  ISETP.GT.AND P1, PT, R4, 0x3d, PT ;  /* 0x0000003d0400780c */ /* 0x000fda0003f24270 */
[----:B--2---:R-:W-:Y:S01]  /*1c9e0*/  @P1 IMAD.MOV.U32 R7, RZ, RZ, R23 ;  /* 0x000000ffff071224 */ /* 0x004fe200078e0017 */
[----:B----4-:R-:W-:Y:S04]  /*1c9f0*/  STL [R1+0x260c], R18 ;  /* 0x00260c1201007387 */ /* 0x010fe80000100800 */
[----:B------:R-:W2:Y:S04]  /*1ca00*/  LDL R13, [R1+0x18e8] ;  /* 0x0018e800010d7983 */ /* 0x000ea80000100800 */
[----:B------:R-:W4:Y:S01]  /*1ca10*/  LDL R12, [R1+0x1904] ;  /* 0x00190400010c7983 */ /* 0x000f220000100800 */
[----:B---3--:R-:W-:-:S05]  /*1ca20*/  @P1 IMAD.MOV.U32 R6, RZ, RZ, R22 ;  /* 0x000000ffff061224 */ /* 0x008fca00078e0016 */
[----:B------:R2:W3:Y:S04]  /*1ca30*/  @P1 LDG.E.U16 R14, desc[UR12][R6.64] ;  /* 0x0000000c060e1981 */ /* 0x0004e8000c1e1500 */
[----:B------:R-:W-:Y:S04]  /*1ca40*/  STL [R1+0x2610], R16 ;  /* 0x0026101001007387 */ /* 0x000fe80000100800 */
[----:B0-----:R-:W3:Y:S04]  /*1ca50*/  LDL R20, [R1+0x1910] ;  /* 0x0019100001147983 */ /* 0x001ee80000100800 */
[----:B------:R0:W-:Y:S04]  /*1ca60*/  STL [R1+0x2614], R15 ;  /* 0x0026140f01007387 */ /* 0x0001e80000100800 */
[----:B------:R-:W3:Y:S04]  /*1ca70*/  LDL R27, [R1+0x190c] ;  /* 0x00190c00011b7983 */ /* 0x000ee80000100800 */
[----:B------:R-:W3:Y:S04]  /*1ca80*/  LDL R26, [R1+0x1918] ;  /* 0x00191800011a7983 */ /* 0x000ee80000100800 */
[----:B------:R-:W3:Y:S04]  /*1ca90*/  LDL R23, [R1+0x1914] ;  /* 0x0019140001177983 */ /* 0x000ee80000100800 */
[----:B------:R-:W3:Y:S04]  /*1caa0*/  LDL R22, [R1+0x191c] ;  /* 0x00191c0001167983 */ /* 0x000ee80000100800 */
[----:B0-----:R-:W3:Y:S01]  /*1cab0*/  LDL R15, [R1+0x1900] ;  /* 0x00190000010f7983 */ /* 0x001ee20000100800 */
[----:B--2---:R-:W-:-:S02]  /*1cac0*/  @P1 IMAD.MOV.U32 R7, RZ, RZ, R13 ;  /* 0x000000ffff071224 */ /* 0x004fc400078e000d */
[----:B----4-:R-:W-:-:S05]  /*1cad0*/  @P1 IMAD.MOV.U32 R6, RZ, RZ, R12 ;  /* 0x000000ffff061224 */ /* 0x010fca00078e000c */
[----:B------:R0:W2:Y:S04]  /*1cae0*/  @P1 LDG.E.U16 R11, desc[UR12][R6.64] ;  /* 0x0000000c060b1981 */ /* 0x0000a8000c1e1500 */
[----:B---3--:R1:W-:Y:S04]  /*1caf0*/  STL [R1+0x25ac], R14 ;  /* 0x0025ac0e01007387 */ /* 0x0083e80000100800 */
[----:B------:R-:W3:Y:S04]  /*1cb00*/  LDL R13, [R1+0x1908] ;  /* 0x00190800010d7983 */ /* 0x000ee80000100800 */
[----:B------:R-:W3:Y:S01]  /*1cb10*/  LDL R12, [R1+0x1924] ;  /* 0x00192400010c7983 */ /* 0x000ee20000100800 */
[----:B0-----:R-:W-:-:S02]  /*1cb20*/  @P1 IMAD.MOV.U32 R6, RZ, RZ, R20 ;  /* 0x000000ffff061224 */ /* 0x001fc400078e0014 */
[----:B------:R-:W-:-:S05]  /*1cb30*/  @P1 IMAD.MOV.U32 R7, RZ, RZ, R15 ;  /* 0x000000ffff071224 */ /* 0x000fca00078e000f */
[----:B------:R0:W4:Y:S02]  /*1cb40*/  @P1 LDG.E.U16 R10, desc[UR12][R6.64] ;  /* 0x0000000c060a1981 */ /* 0x000124000c1e1500 */
[----:B0-----:R-:W-:Y:S02]  /*1cb50*/  @P1 IMAD.MOV.U32 R6, RZ, RZ, R26 ;  /* 0x000000ffff061224 */ /* 0x001fe400078e001a */
[----:B------:R-:W-:-:S05]  /*1cb60*/  @P1 IMAD.MOV.U32 R7, RZ, RZ, R27 ;  /* 0x000000ffff071224 */ /* 0x000fca00078e001b */
[----:B------:R0:W4:Y:S02]  /*1cb70*/  @P1 LDG.E.U16 R9, desc[UR12][R6.64] ;  /* 0x0000000c06091981 */ /* 0x000124000c1e1500 */
[----:B0-----:R-:W-:Y:S02]  /*1cb80*/  @P1 IMAD.MOV.U32 R6, RZ, RZ, R22 ;  /* 0x000000ffff061224 */ /* 0x001fe400078e0016 */
[----:B------:R-:W-:-:S05]  /*1cb90*/  @P1 IMAD.MOV.U32 R7, RZ, RZ, R23 ;  /* 0x000000ffff071224 */ /* 0x000fca00078e0017 */
[----:B------:R0:W4:Y:S02]  /*1cba0*/  @P1 LDG.E.U16 R8, desc[UR12][R6.64] ;  /* 0x0000000c06081981 */ /* 0x000124000c1e1500 */
[----:B0-----:R-:W-:Y:S02]  /*1cbb0*/  PRMT R7, RZ, 0x7610, R7 ;  /* 0x00007610ff077816 */ /* 0x001fe40000000007 */
[----:B--2---:R0:W-:Y:S04]  /*1cbc0*/  STL [R1+0x25b0], R11 ;  /* 0x0025b00b01007387 */ /* 0x0041e80000100800 */
[----:B------:R-:W2:Y:S04]  /*1cbd0*/  LDL R20, [R1+0x1920] ;  /* 0x0019200001147983 */ /* 0x000ea80000100800 */
[----:B------:R-:W2:Y:S04]  /*1cbe0*/  LDL R15, [R1+0x1930] ;  /* 0x00193000010f7983 */ /* 0x000ea80000100800 */
[----:B---3--:R2:W3:Y:S01]  /*1cbf0*/  @P1 LDG.E.U16 R7, desc[UR12][R12.64] ;  /* 0x0000000c0c071981 */ /* 0x0084e2000c1e1500 */
[----:B------:R-:W-:-:S03]  /*1cc00*/  PRMT R6, RZ, 0x7610, R6 ;  /* 0x00007610ff067816 */ /* 0x000fc60000000006 */
[----:B----4-:R-:W-:Y:S04]  /*1cc10*/  STL [R1+0x25b4], R10 ;  /* 0x0025b40a01007387 */ /* 0x010fe80000100800 */
[----:B------:R4:W-:Y:S04]  /*1cc20*/  STL [R1+0x25b8], R9 ;  /* 0x0025b80901007387 */ /* 0x0009e80000100800 */
[----:B-1----:R-:W4:Y:S04]  /*1cc30*/  LDL R14, [R1+0x192c] ;  /* 0x00192c00010e7983 */ /* 0x002f280000100800 */
[----:B0-----:R-:W4:Y:S04]  /*1cc40*/  LDL R11, [R1+0x1938] ;  /* 0x00193800010b7983 */ /* 0x001f280000100800 */
[----:B------:R0:W-:Y:S01]  /*1cc50*/  STL [R1+0x25bc], R8 ;  /* 0x0025bc0801007387 */ /* 0x0001e20000100800 */
[----:B--2---:R-:W-:-:S02]  /*1cc60*/  @P1 IMAD.MOV.U32 R13, RZ, RZ, R20 ;  /* 0x000000ffff0d1224 */ /* 0x004fc400078e0014 */
[----:B------:R-:W-:Y:S01]  /*1cc70*/  @P1 IMAD.MOV.U32 R12, RZ, RZ, R15 ;  /* 0x000000ffff0c1224 */ /* 0x000fe200078e000f */
[----:B---3--:R-:W-:Y:S04]  /*1cc80*/  STL [R1+0x25c0], R7 ;  /* 0x0025c00701007387 */ /* 0x008fe80000100800 */
[----:B------:R-:W2:Y:S04]  /*1cc90*/  LDL R27, [R1+0x1934] ;  /* 0x00193400011b7983 */ /* 0x000ea80000100800 */
[----:B------:R-:W3:Y:S04]  /*1cca0*/  LDL R26, [R1+0x193c] ;  /* 0x00193c00011a7983 */ /* 0x000ee80000100800 */
[----:B----4-:R-:W4:Y:S04]  /*1ccb0*/  LDL R9, [R1+0x1928] ;  /* 0x0019280001097983 */ /* 0x010f280000100800 */
[----:B------:R1:W4:Y:S04]  /*1ccc0*/  @P1 LDG.E.U16 R6, desc[UR12][R12.64] ;  /* 0x0000000c0c061981 */ /* 0x000328000c1e1500 */
[----:B0-----:R-:W4:Y:S04]  /*1ccd0*/  LDL R8, [R1+0x1944] ;  /* 0x0019440001087983 */ /* 0x001f280000100800 */
[----:B------:R-:W4:Y:S04]  /*1cce0*/  LDL R23, [R1+0x1940] ;  /* 0x0019400001177983 */ /* 0x000f280000100800 */
[----:B------:R-:W4:Y:S01]  /*1ccf0*/  LDL R22, [R1+0x1950] ;  /* 0x0019500001167983 */ /* 0x000f220000100800 */
[----:B------:R-:W-:-:S02]  /*1cd00*/  ISETP.GT.AND P0, PT, R4, 0x3e, PT ;  /* 0x0000003e0400780c */ /* 0x000fc40003f04270 */
[----:B------:R-:W-:Y:S01]  /*1cd10*/  PRMT R24, RZ, 0x7610, R24 ;  /* 0x00007610ff187816 */ /* 0x000fe20000000018 */
[----:B-1----:R-:W-:Y:S02]  /*1cd20*/  @P1 IMAD.MOV.U32 R13, RZ, RZ, R14 ;  /* 0x000000ffff0d1224 */ /* 0x002fe400078e000e */
[----:B------:R-:W-:-:S05]  /*1cd30*/  @P1 IMAD.MOV.U32 R12, RZ, RZ, R11 ;  /* 0x000000ffff0c1224 */ /* 0x000fca00078e000b */
[----:B------:R2:W4:Y:S03]  /*1cd40*/  @P1 LDG.E.U16 R5, desc[UR12][R12.64] ;  /* 0x0000000c0c051981 */ /* 0x000526000c1e1500 */
[----:B--2---:R-:W-:Y:S02]  /*1cd50*/  @P0 IMAD.MOV.U32 R13, RZ, RZ, R27 ;  /* 0x000000ffff0d0224 */ /* 0x004fe400078e001b */
[----:B---3--:R-:W-:Y:S01]  /*1cd60*/  @P0 IMAD.MOV.U32 R12, RZ, RZ, R26 ;  /* 0x000000ffff0c0224 */ /* 0x008fe200078e001a */
[----:B----4-:R0:W-:Y:S04]  /*1cd70*/  STL [R1+0x25c4], R6 ;  /* 0x0025c40601007387 */ /* 0x0101e80000100800 */
[----:B------:R-:W2:Y:S04]  /*1cd80*/  LDL R20, [R1+0x194c] ;  /* 0x00194c0001147983 */ /* 0x000ea80000100800 */
[----:B------:R-:W3:Y:S04]  /*1cd90*/  LDL R15, [R1+0x1958] ;  /* 0x00195800010f7983 */ /* 0x000ee80000100800 */
[----:B------:R1:W4:Y:S04]  /*1cda0*/  @P0 LDG.E.U16 R24, desc[UR12][R12.64] ;  /* 0x0000000c0c180981 */ /* 0x000328000c1e1500 */
[----:B------:R-:W4:Y:S04]  /*1cdb0*/  LDL R14, [R1+0x1954] ;  /* 0x00195400010e7983 */ /* 0x000f280000100800 */
[----:B------:R-:W4:Y:S01]  /*1cdc0*/  LDL R11, [R1+0x195c] ;  /* 0x00195c00010b7983 */ /* 0x000f220000100800 */
[----:B0-----:R-:W-:Y:S01]  /*1cdd0*/  PRMT R6, RZ, 0x7610, R6 ;  /* 0x00007610ff067816 */ /* 0x001fe20000000006 */
[----:B-1----:R-:W-:-:S02]  /*1cde0*/  @P0 IMAD.MOV.U32 R12, RZ, RZ, R8 ;  /* 0x000000ffff0c0224 */ /* 0x002fc400078e0008 */
[----:B------:R-:W-:-:S05]  /*1cdf0*/  @P0 IMAD.MOV.U32 R13, RZ, RZ, R9 ;  /* 0x000000ffff0d0224 */ /* 0x000fca00078e0009 */
[----:B------:R0:W4:Y:S02]  /*1ce00*/  @P0 LDG.E.U16 R6, desc[UR12][R12.64] ;  /* 0x0000000c0c060981 */ /* 0x000124000c1e1500 */
[----:B0-----:R-:W-:Y:S02]  /*1ce10*/  @P0 IMAD.MOV.U32 R12, RZ, RZ, R22 ;  /* 0x000000ffff0c0224 */ /* 0x001fe400078e0016 */
[----:B------:R-:W-:-:S05]  /*1ce20*/  @P0 IMAD.MOV.U32 R13, RZ, RZ, R23 ;  /* 0x000000ffff0d0224 */ /* 0x000fca00078e0017 */
[----:B------:R2:W4:Y:S04]  /*1ce30*/  @P0 LDG.E.U16 R3, desc[UR12][R12.64] ;  /* 0x0000000c0c030981 */ /* 0x000528000c1e1500 */
[----:B------:R0:W-:Y:S04]  /*1ce40*/  STL [R1+0x25c8], R5 ;  /* 0x0025c80501007387 */ /* 0x0001e80000100800 */
[----:B------:R-:W4:Y:S04]  /*1ce50*/  LDL R9, [R1+0x1948] ;  /* 0x0019480001097983 */ /* 0x000f280000100800 */
[----:B------:R-:W4:Y:S01]  /*1ce60*/  LDL R8, [R1+0x1964] ;  /* 0x0019640001087983 */ /* 0x000f220000100800 */
[----:B0-----:R-:W-:Y:S01]  /*1ce70*/  PRMT R5, RZ, 0x7610, R5 ;  /* 0x00007610ff057816 */ /* 0x001fe20000000005 */
[----:B--2---:R-:W-:-:S02]  /*1ce80*/  @P0 IMAD.MOV.U32 R13, RZ, RZ, R20 ;  /* 0x000000ffff0d0224 */ /* 0x004fc400078e0014 */
[----:B---3--:R-:W-:-:S05]  /*1ce90*/  @P0 IMAD.MOV.U32 R12, RZ, RZ, R15 ;  /* 0x000000ffff0c0224 */ /* 0x008fca00078e000f */
[----:B------:R4:W2:Y:S02]  /*1cea0*/  @P0 LDG.E.U16 R5, desc[UR12][R12.64] ;  /* 0x0000000c0c050981 */ /* 0x0008a4000c1e1500 */
[----:B----4-:R-:W-:Y:S02]  /*1ceb0*/  @P0 IMAD.MOV.U32 R12, RZ, RZ, R11 ;  /* 0x000000ffff0c0224 */ /* 0x010fe400078e000b */
[----:B------:R-:W-:Y:S01]  /*1cec0*/  @P0 IMAD.MOV.U32 R13, RZ, RZ, R14 ;  /* 0x000000ffff0d0224 */ /* 0x000fe200078e000e */
[----:B------:R0:W-:Y:S04]  /*1ced0*/  STL [R1+0x58], R6 ;  /* 0x0000580601007387 */ /* 0x0001e80000100800 */
[----:B------:R1:W3:Y:S04]  /*1cee0*/  @P0 LDG.E.U16 R0, desc[UR12][R12.64] ;  /* 0x0000000c0c000981 */ /* 0x0002e8000c1e1500 */
[----:B0-----:R-:W4:Y:S04]  /*1cef0*/  LDL R6, [R1+0x1960] ;  /* 0x0019600001067983 */ /* 0x001f280000100800 */
[----:B------:R0:W-:Y:S04]  /*1cf00*/  STL [R1+0x50], R3 ;  /* 0x0000500301007387 */ /* 0x0001e80000100800 */
[----:B------:R-:W4:Y:S04]  /*1cf10*/  LDL R15, [R1+0x196c] ;  /* 0x00196c00010f7983 */ /* 0x000f280000100800 */
[----:B------:R-:W4:Y:S04]  /*1cf20*/  LDL R14, [R1+0x1978] ;  /* 0x00197800010e7983 */ /* 0x000f280000100800 */
[----:B------:R-:W4:Y:S04]  /*1cf30*/  LDL R11, [R1+0x1974] ;  /* 0x00197400010b7983 */ /* 0x000f280000100800 */
[----:B0-----:R-:W4:Y:S01]  /*1cf40*/  LDL R3, [R1+0x1970] ;  /* 0x0019700001037983 */ /* 0x001f220000100800 */
[----:B------:R-:W-:-:S02]  /*1cf50*/  PRMT R18, RZ, 0x7610, R18 ;  /* 0x00007610ff127816 */ /* 0x000fc40000000012 */
[----:B------:R-:W-:Y:S01]  /*1cf60*/  PRMT R16, RZ, 0x7610, R16 ;  /* 0x00007610ff107816 */ /* 0x000fe20000000010 */
[----:B-1----:R-:W-:Y:S02]  /*1cf70*/  @P0 IMAD.MOV.U32 R13, RZ, RZ, R9 ;  /* 0x000000ffff0d0224 */ /* 0x002fe400078e0009 */
[----:B------:R-:W-:-:S05]  /*1cf80*/  @P0 IMAD.MOV.U32 R12, RZ, RZ, R8 ;  /* 0x000000ffff0c0224 */ /* 0x000fca00078e0008 */
[----:B------:R4:W4:Y:S04]  /*1cf90*/  @P0 LDG.E.U16 R18, desc[UR12][R12.64] ;  /* 0x0000000c0c120981 */ /* 0x000928000c1e1500 */
[----:B--2---:R0:W-:Y:S04]  /*1cfa0*/  STL [R1+0x48], R5 ;  /* 0x0000480501007387 */ /* 0x0041e80000100800 */
[----:B0-----:R-:W2:Y:S04]  /*1cfb0*/  LDL R5, [R1+0x197c] ;  /* 0x00197c0001057983 */ /* 0x001ea80000100800 */
[----:B---3--:R0:W-:Y:S04]  /*1cfc0*/  STL [R1+0x2598], R0 ;  /* 0x0025980001007387 */ /* 0x0081e80000100800 */
[----:B------:R-:W3:Y:S04]  /*1cfd0*/  LDL R9, [R1+0x1968] ;  /* 0x0019680001097983 */ /* 0x000ee80000100800 */
[----:B------:R-:W3:Y:S01]  /*1cfe0*/  LDL R8, [R1+0x1984] ;  /* 0x0019840001087983 */ /* 0x000ee20000100800 */
[----:B----4-:R-:W-:-:S03]  /*1cff0*/  @P0 IMAD.MOV.U32 R13, RZ, RZ, R6 ;  /* 0x000000ffff0d0224 */ /* 0x010fc600078e0006 */
[----:B------:R-:W-:Y:S04]  /*1d000*/  STL [R1+0x60], R24 ;  /* 0x0000601801007387 */ /* 0x000fe80000100800 */
[----:B------:R-:W4:Y:S01]  /*1d010*/  LDL R6, [R1+0x1980] ;  /* 0x0019800001067983 */ /* 0x000f220000100800 */
[----:B0-----:R-:W-:Y:S01]  /*1d020*/  PRMT R0, RZ, 0x7610, R0 ;  /* 0x00007610ff007816 */ /* 0x001fe20000000000 */
[----:B------:R-:W-:Y:S02]  /*1d030*/  @P0 IMAD.MOV.U32 R12, RZ, RZ, R3 ;  /* 0x000000ffff0c0224 */ /* 0x000fe400078e0003 */
[----:B------:R-:W4:Y:S04]  /*1d040*/  LDL R3, [R1+0x1994] ;  /* 0x0019940001037983 */ /* 0x000f280000100800 */
[----:B------:R0:W4:Y:S02]  /*1d050*/  @P0 LDG.E.U16 R16, desc[UR12][R12.64] ;  /* 0x0000000c0c100981 */ /* 0x000124000c1e1500 */
[----:B0-----:R-:W-:-:S02]  /*1d060*/  @P0 IMAD.MOV.U32 R12, RZ, RZ, R14 ;  /* 0x000000ffff0c0224 */ /* 0x001fc400078e000e */
[----:B------:R-:W-:-:S05]  /*1d070*/  @P0 IMAD.MOV.U32 R13, RZ, RZ, R15 ;  /* 0x000000ffff0d0224 */ /* 0x000fca00078e000f */
[----:B------:R0:W4:Y:S01]  /*1d080*/  @P0 LDG.E.U16 R0, desc[UR12][R12.64] ;  /* 0x0000000c0c000981 */ /* 0x000122000c1e1500 */
[----:B------:R-:W-:Y:S02]  /*1d090*/  ISETP.GT.AND P1, PT, R4, 0x3f, PT ;  /* 0x0000003f0400780c */ /* 0x000fe40003f24270 */
[----:B------:R-:W-:Y:S02]  /*1d0a0*/  PRMT R10, RZ, 0x7610, R10 ;  /* 0x00007610ff0a7816 */ /* 0x000fe4000000000a */
[----:B------:R-:W-:-:S09]  /*1d0b0*/  PRMT R7, RZ, 0x7610, R7 ;  /* 0x00007610ff077816 */ /* 0x000fd20000000007 */
[----:B0-----:R-:W-:Y:S02]  /*1d0c0*/  @P1 IMAD.MOV.U32 R13, RZ, RZ, R11 ;  /* 0x000000ffff0d1224 */ /* 0x001fe400078e000b */
[----:B--2---:R-:W-:Y:S02]  /*1d0d0*/  @P1 IMAD.MOV.U32 R12, RZ, RZ, R5 ;  /* 0x000000ffff0c1224 */ /* 0x004fe400078e0005 */
[----:B------:R-:W2:Y:S04]  /*1d0e0*/  LDL R5, [R1+0x1990] ;  /* 0x0019900001057983 */ /* 0x000ea80000100800 */
[----:B------:R3:W2:Y:S02]  /*1d0f0*/  @P1 LDG.E.U16 R10, desc[UR12][R12.64] ;  /* 0x0000000c0c0a1981 */ /* 0x0006a4000c1e1500 */
[----:B---3--:R-:W-:-:S02]  /*1d100*/  @P1 IMAD.MOV.U32 R12, RZ, RZ, R8 ;  /* 0x000000ffff0c1224 */ /* 0x008fc400078e0008 */
[----:B------:R-:W-:-:S05]  /*1d110*/  @P1 IMAD.MOV.U32 R13, RZ, RZ, R9 ;  /* 0x000000ffff0d1224 */ /* 0x000fca00078e0009 */
[----:B------:R4:W3:Y:S02]  /*1d120*/  @P1 LDG.E.U16 R7, desc[UR12][R12.64] ;  /* 0x0000000c0c071981 */ /* 0x0008e4000c1e1500 */
[----:B----4-:R-:W-:Y:S02]  /*1d130*/  @P1 IMAD.MOV.U32 R13, RZ, RZ, R6 ;  /* 0x000000ffff0d1224 */ /* 0x010fe400078e0006 */
[----:B------:R-:W-:-:S05]  /*1d140*/  @P1 IMAD.MOV.U32 R12, RZ, RZ, R3 ;  /* 0x000000ffff0c1224 */ /* 0x000fca00078e0003 */
[----:B------:R-:W4:Y:S04]  /*1d150*/  @P1 LDG.E.U16 R28, desc[UR12][R12.64] ;  /* 0x0000000c0c1c1981 */ /* 0x000f28000c1e1500 */
[----:B------:R0:W-:Y:S04]  /*1d160*/  STL [R1+0x28], R0 ;  /* 0x0000280001007387 */ /* 0x0001e80000100800 */
[----:B0-----:R-:W4:Y:S04]  /*1d170*/  LDL R0, [R1+0x1998] ;  /* 0x0019980001007983 */ /* 0x001f280000100800 */
[----:B--2---:R0:W-:Y:S04]  /*1d180*/  STL [R1+0x20], R10 ;  /* 0x0000200a01007387 */ /* 0x0041e80000100800 */
[----:B------:R-:W2:Y:S04]  /*1d190*/  LDL R9, [R1+0x199c] ;  /* 0x00199c0001097983 */ /* 0x000ea80000100800 */
[----:B------:R-:W2:Y:S04]  /*1d1a0*/  LDL R8, [R1+0x1988] ;  /* 0x0019880001087983 */ /* 0x000ea80000100800 */
[----:B0-----:R-:W2:Y:S04]  /*1d1b0*/  LDL R10, [R1+0x198c] ;  /* 0x00198c00010a7983 */ /* 0x001ea80000100800 */
[----:B---3--:R0:W-:Y:S04]  /*1d1c0*/  STL [R1+0x18], R7 ;  /* 0x0000180701007387 */ /* 0x0081e80000100800 */
[----:B------:R-:W3:Y:S04]  /*1d1d0*/  LDL R6, [R1+0x19a0] ;  /* 0x0019a00001067983 */ /* 0x000ee80000100800 */
[----:B------:R-:W3:Y:S04]  /*1d1e0*/  LDL R3, [R1+0x19a4] ;  /* 0x0019a40001037983 */ /* 0x000ee80000100800 */
[----:B0-----:R-:W3:Y:S04]  /*1d1f0*/  LDL R7, [R1+0x19a8] ;  /* 0x0019a80001077983 */ /* 0x001ee80000100800 */
[----:B------:R-:W3:Y:S04]  /*1d200*/  LDL.LU R24, [R1+0x9e4] ;  /* 0x0009e40001187983 */ /* 0x000ee80000300800 */
[----:B------:R-:W3:Y:S04]  /*1d210*/  LDL.LU R26, [R1+0x9e0] ;  /* 0x0009e000011a7983 */ /* 0x000ee80000300800 */
[----:B------:R-:W3:Y:S04]  /*1d220*/  LDL.LU R27, [R1+0x9dc] ;  /* 0x0009dc00011b7983 */ /* 0x000ee80000300800 */
[----:B------:R-:W-:Y:S04]  /*1d230*/  STL [R1+0x38], R18 ;  /* 0x0000381201007387 */ /* 0x000fe80000100800 */
[----:B----4-:R-:W-:Y:S01]  /*1d240*/  STL [R1+0x251c], R28 ;  /* 0x00251c1c01007387 */ /* 0x010fe20000100800 */
[----:B------:R-:W-:-:S03]  /*1d250*/  @P1 IMAD.MOV.U32 R13, RZ, RZ, R5 ;  /* 0x000000ffff0d1224 */ /* 0x000fc600078e0005 */
[----:B------:R-:W4:Y:S04]  /*1d260*/  LDL R5, [R1+0x9ec] ;  /* 0x0009ec0001057983 */ /* 0x000f280000100800 */
[----:B------:R-:W-:Y:S01]  /*1d270*/  STL [R1+0x30], R16 ;  /* 0x0000301001007387 */ /* 0x000fe20000100800 */
[----:B------:R-:W-:-:S03]  /*1d280*/  @P1 IMAD.MOV.U32 R12, RZ, RZ, R0 ;  /* 0x000000ffff0c1224 */ /* 0x000fc600078e0000 */
[----:B------:R-:W4:Y:S04]  /*1d290*/  LDL R0, [R1+0x9f0] ;  /* 0x0009f00001007983 */ /* 0x000f280000100800 */
[----:B------:R2:W4:Y:S02]  /*1d2a0*/  @P1 LDG.E.U16 R29, desc[UR12][R12.64] ;  /* 0x0000000c0c1d1981 */ /* 0x000524000c1e1500 */
[----:B--2---:R-:W-:Y:S02]  /*1d2b0*/  @P1 IMAD.MOV.U32 R12, RZ, RZ, R9 ;  /* 0x000000ffff0c1224 */ /* 0x004fe400078e0009 */
[----:B------:R-:W-:-:S05]  /*1d2c0*/  @P1 IMAD.MOV.U32 R13, RZ, RZ, R10 ;  /* 0x000000ffff0d1224 */ /* 0x000fca00078e000a */
[----:B------:R0:W2:Y:S02]  /*1d2d0*/  @P1 LDG.E.U16 R25, desc[UR12][R12.64] ;  /* 0x0000000c0c191981 */ /* 0x0000a4000c1e1500 */
[----:B0-----:R-:W-:Y:S02]  /*1d2e0*/  @P1 IMAD.MOV.U32 R13, RZ, RZ, R8 ;  /* 0x000000ffff0d1224 */ /* 0x001fe400078e0008 */
[----:B---3--:R-:W-:-:S05]  /*1d2f0*/  @P1 IMAD.MOV.U32 R12, RZ, RZ, R7 ;  /* 0x000000ffff0c1224 */ /* 0x008fca00078e0007 */
[----:B------:R0:W3:Y:S02]  /*1d300*/  @P1 LDG.E.U16 R21, desc[UR12][R12.64] ;  /* 0x0000000c0c151981 */ /* 0x0000e4000c1e1500 */
[----:B0-----:R-:W-:Y:S02]  /*1d310*/  @P1 IMAD.MOV.U32 R12, RZ, RZ, R3 ;  /* 0x000000ffff0c1224 */ /* 0x001fe400078e0003 */
[----:B------:R-:W-:-:S05]  /*1d320*/  @P1 IMAD.MOV.U32 R13, RZ, RZ, R6 ;  /* 0x000000ffff0d1224 */ /* 0x000fca00078e0006 */
[----:B------:R4:W3:Y:S02]  /*1d330*/  @P1 LDG.E.U16 R19, desc[UR12][R12.64] ;  /* 0x0000000c0c131981 */ /* 0x0008e4000c1e1500 */
[----:B----4-:R-:W-:Y:S02]  /*1d340*/  @P1 IMAD.MOV.U32 R12, RZ, RZ, R0 ;  /* 0x000000ffff0c1224 */ /* 0x010fe400078e0000 */
[----:B------:R-:W-:-:S05]  /*1d350*/  @P1 IMAD.MOV.U32 R13, RZ, RZ, R5 ;  /* 0x000000ffff0d1224 */ /* 0x000fca00078e0005 */
[----:B------:R-:W4:Y:S01]  /*1d360*/  @P1 LDG.E.U16 R17, desc[UR12][R12.64] ;  /* 0x0000000c0c111981 */ /* 0x000f22000c1e1500 */
[----:B------:R-:W0:Y:S01]  /*1d370*/  S2R R3, SR_TID.X ;  /* 0x0000000000037919 */ /* 0x000e220000002100 */
[----:B------:R-:W-:Y:S06]  /*1d380*/  BAR.SYNC.DEFER_BLOCKING 0x0 ;  /* 0x0000000000007b1d */ /* 0x000fec0000010000 */
[----:B------:R-:W-:Y:S04]  /*1d390*/  STL [R1+0x2520], R29 ;  /* 0x0025201d01007387 */ /* 0x000fe80000100800 */
[----:B------:R1:W-:Y:S01]  /*1d3a0*/  STS.U16 [R2+UR5+0x80], R26 ;  /* 0x0000801a02007988 */ /* 0x0003e20008000405 */
[----:B0-----:R-:W-:-:S04]  /*1d3b0*/  LOP3.LUT R3, R3, 0x3f, RZ, 0xc0, !PT ;  /* 0x0000003f03037812 */ /* 0x001fc800078ec0ff */
[----:B------:R-:W-:Y:S01]  /*1d3c0*/  ISETP.GE.AND P0, PT, R3, R4, PT ;  /* 0x000000040300720c */ /* 0x000fe20003f06270 */
[----:B--2---:R-:W-:Y:S04]  /*1d3d0*/  STL [R1+0x2524], R25 ;  /* 0x0025241901007387 */ /* 0x004fe80000100800 */
[----:B---3--:R-:W-:Y:S04]  /*1d3e0*/  STL [R1+0x2528], R21 ;  /* 0x0025281501007387 */ /* 0x008fe80000100800 */
[----:B------:R-:W-:Y:S04]  /*1d3f0*/  STL [R1+0x252c], R19 ;  /* 0x00252c1301007387 */ /* 0x000fe80000100800 */
[----:B------:R-:W-:Y:S04]  /*1d400*/  STL [R1+0x25d0], R12 ;  /* 0x0025d00c01007387 */ /* 0x000fe80000100800 */
[----:B------:R-:W-:Y:S04]  /*1d410*/  STL [R1+0x25cc], R13 ;  /* 0x0025cc0d01007387 */ /* 0x000fe80000100800 */
[----:B----4-:R-:W-:Y:S04]  /*1d420*/  STL [R1+0x2530], R17 ;  /* 0x0025301101007387 */ /* 0x010fe80000100800 */
[----:B------:R-:W-:Y:S04]  /*1d430*/  STL [R1+0x2654], R3 ;  /* 0x0026540301007387 */ /* 0x000fe80000100800 */
[----:B------:R0:W-:Y:S04]  /*1d440*/  STL [R1+0x25d4], R4 ;  /* 0x0025d40401007387 */ /* 0x0001e80000100800 */
[----:B-1----:R-:W2:Y:S04]  /*1d450*/  LDL.LU R26, [R1+0x9d8] ;  /* 0x0009d800011a7983 */ /* 0x002ea80000300800 */
[----:B0-----:R-:W3:Y:S04]  /*1d460*/  LDL.LU R4, [R1+0x9cc] ;  /* 0x0009cc0001047983 */ /* 0x001ee80000300800 */
[----:B---3--:R0:W-:Y:S04]  /*1d470*/  STL [R1+0x266c], R4 ;  /* 0x00266c0401007387 */ /* 0x0081e80000100800 */
[----:B0-----:R-:W3:Y:S04]  /*1d480*/  LDL.LU R4, [R1+0x9d0] ;  /* 0x0009d00001047983 */ /* 0x001ee80000300800 */
[----:B------:R-:W-:Y:S04]  /*1d490*/  STS.U16 [R2+UR5+0x100], R27 ;  /* 0x0001001b02007988 */ /* 0x000fe80008000405 */
[----:B---3--:R0:W-:Y:S04]  /*1d4a0*/  STL [R1+0x2670], R4 ;  /* 0x0026700401007387 */ /* 0x0081e80000100800 */
[----:B0-----:R-:W3:Y:S04]  /*1d4b0*/  LDL.LU R4, [R1+0x9d4] ;  /* 0x0009d40001047983 */ /* 0x001ee80000300800 */
[----:B------:R-:W4:Y:S04]  /*1d4c0*/  LDL.LU R3, [R1+0x9c8] ;  /* 0x0009c80001037983 */ /* 0x000f280000300800 */
        /* <DEDUP_REMOVED lines=23> */
[----:B------:R0:W-:Y:S04]  /*1d640*/  STS.U16 [R2+UR5], R24 ;  /* 0x0000001802007988 */ /* 0x0001e80008000405 */
[----:B------:R-:W4:Y:S04]  /*1d650*/  LDL.LU R27, [R1+0x6c8] ;  /* 0x0006c800011b7983 */ /* 0x000f280000300800 */
[----:B--2---:R1:W-:Y:S04]  /*1d660*/  STS.U16 [R2+UR5+0x180], R26 ;  /* 0x0001801a02007988 */ /* 0x0043e80008000405 */
[----:B0-----:R-:W2:Y:S04]  /*1d670*/  LDL.LU R24, [R1+0x5e4] ;  /* 0x0005e40001187983 */ /* 0x001ea80000300800 */
[----:B-1----:R-:W2:Y:S04]  /*1d680*/  LDL.LU R26, [R1+0x5e0] ;  /* 0x0005e000011a7983 */ /* 0x002ea80000300800 */
[----:B---3--:R0:W-:Y:S04]  /*1d690*/  STS.U16 [R2+UR5+0x200], R4 ;  /* 0x0002000402007988 */ /* 0x0081e80008000405 */
[----:B0-----:R-:W3:Y:S04]  /*1d6a0*/  LDL.LU R4, [R1+0x2670] ;  /* 0x0026700001047983 */ /* 0x001ee80000300800 */
[----:B---3--:R0:W-:Y:S04]  /*1d6b0*/  STS.U16 [R2+UR5+0x280], R4 ;  /* 0x0002800402007988 */ /* 0x0081e80008000405 */
[----:B0-----:R-:W3:Y:S04]  /*1d6c0*/  LDL.LU R4, [R1+0x266c] ;  /* 0x00266c0001047983 */ /* 0x001ee80000300800 */
[----:B----4-:R0:W-:Y:S04]  /*1d6d0*/  STS.U16 [R2+UR5+0x6380], R27 ;  /* 0x0063801b02007988 */ /* 0x0101e80008000405 */
[----:B0-----:R-:W4:Y:S04]  /*1d6e0*/  LDL.LU R27, [R1+0x5dc] ;  /* 0x0005dc00011b7983 */ /* 0x001f280000300800 */
[----:B---3--:R0:W-:Y:S04]  /*1d6f0*/  STS.U16 [R2+UR5+0x300], R4 ;  /* 0x0003000402007988 */ /* 0x0081e80008000405 */
[----:B0-----:R-:W3:Y:S04]  /*1d700*/  LDL.LU R4, [R1+0x5d0] ;  /* 0x0005d00001047983 */ /* 0x001ee80000300800 */
[----:B---3--:R0:W-:Y:S04]  /*1d710*/  STL [R1+0x2664], R4 ;  /* 0x0026640401007387 */ /* 0x0081e80000100800 */
[----:B0-----:R-:W3:Y:S04]  /*1d720*/  LDL.LU R4, [R1+0x5d4] ;  /* 0x0005d40001047983 */ /* 0x001ee80000300800 */
[----:B------:R-:W-:Y:S04]  /*1d730*/  STS.U16 [R2+UR5+0x380], R3 ;  /* 0x0003800302007988 */ /* 0x000fe80008000405 */
        /* <DEDUP_REMOVED lines=12> */
[----:B---3--:R0:W-:Y:S04]  /*1d800*/  STL [R1+0x2668], R4 ;  /* 0x0026680401007387 */ /* 0x0081e80000100800 */
[----:B0-----:R-:W3:Y:S04]  /*1d810*/  LDL.LU R4, [R1+0x5d8] ;  /* 0x0005d80001047983 */ /* 0x001ee80000300800 */
[----:B------:R-:W3:Y:S04]  /*1d820*/  LDL.LU R3, [R1+0x5cc] ;  /* 0x0005cc0001037983 */ /* 0x000ee80000300800 */
        /* <DEDUP_REMOVED lines=11> */
[----:B------:R0:W-:Y:S04]  /*1d8e0*/  STS.U16 [R2+UR5+0x4200], R8 ;  /* 0x0042000802007988 */ /* 0x0001e80008000405 */
[----:B------:R-:W3:Y:S04]  /*1d8f0*/  LDL.LU R7, [R1+0x19c] ;  /* 0x00019c0001077983 */ /* 0x000ee80000300800 */
[----:B------:R1:W-:Y:S04]  /*1d900*/  STS.U16 [R2+UR5+0x4280], R9 ;  /* 0x0042800902007988 */ /* 0x0003e80008000405 */
[----:B------:R0:W-:Y:S04]  /*1d910*/  STS.U16 [R2+UR5+0x4300], R10 ;  /* 0x0043000a02007988 */ /* 0x0001e80008000405 */
[----:B------:R0:W-:Y:S04]  /*1d920*/  STS.U16 [R2+UR5+0x4380], R11 ;  /* 0x0043800b02007988 */ /* 0x0001e80008000405 */
[----:B------:R1:W-:Y:S04]  /*1d930*/  STS.U16 [R2+UR5+0x6000], R14 ;  /* 0x0060000e02007988 */ /* 0x0003e80008000405 */
[----:B------:R2:W-:Y:S04]  /*1d940*/  STS.U16 [R2+UR5+0x6080], R15 ;  /* 0x0060800f02007988 */ /* 0x0005e80008000405 */
[----:B0-----:R-:W3:Y:S04]  /*1d950*/  LDL.LU R8, [R1+0x198] ;  /* 0x0001980001087983 */ /* 0x001ee80000300800 */
[----:B-1----:R-:W3:Y:S04]  /*1d960*/  LDL.LU R9, [R1+0x194] ;  /* 0x0001940001097983 */ /* 0x002ee80000300800 */
[----:B------:R-:W3:Y:S04]  /*1d970*/  LDL.LU R10, [R1+0x190] ;  /* 0x00019000010a7983 */ /* 0x000ee80000300800 */
[----:B------:R-:W3:Y:S04]  /*1d980*/  LDL.LU R11, [R1+0x18c] ;  /* 0x00018c00010b7983 */ /* 0x000ee80000300800 */
[----:B------:R-:W3:Y:S04]  /*1d990*/  LDL.LU R14, [R1+0x188] ;  /* 0x00018800010e7983 */ /* 0x000ee80000300800 */
[----:B------:R0:W-:Y:S04]  /*1d9a0*/  STS.U16 [R2+UR5+0x6100], R16 ;  /* 0x0061001002007988 */ /* 0x0001e80008000405 */
[----:B--2---:R-:W2:Y:S04]  /*1d9b0*/  LDL.LU R15, [R1+0xa4] ;  /* 0x0000a400010f7983 */ /* 0x004ea80000300800 */
[----:B------:R1:W-:Y:S04]  /*1d9c0*/  STS.U16 [R2+UR5+0x6180], R18 ;  /* 0x0061801202007988 */ /* 0x0003e80008000405 */
[----:B------:R0:W-:Y:S04]  /*1d9d0*/  STS.U16 [R2+UR5+0x6200], R20 ;  /* 0x0062001402007988 */ /* 0x0001e80008000405 */
[----:B------:R0:W-:Y:S04]  /*1d9e0*/  STS.U16 [R2+UR5+0x6280], R22 ;  /* 0x0062801602007988 */ /* 0x0001e80008000405 */
[----:B------:R1:W-:Y:S04]  /*1d9f0*/  STS.U16 [R2+UR5+0x6300], R23 ;  /* 0x0063001702007988 */ /* 0x0003e80008000405 */
[----:B------:R4:W-:Y:S04]  /*1da00*/  STS.U16 [R2+UR5+0x8000], R24 ;  /* 0x0080001802007988 */ /* 0x0009e80008000405 */
[----:B0-----:R-:W2:Y:S04]  /*1da10*/  LDL.LU R16, [R1+0xa0] ;  /* 0x0000a00001107983 */ /* 0x001ea80000300800 */
[----:B-1----:R-:W2:Y:S04]  /*1da20*/  LDL.LU R18, [R1+0x9c] ;  /* 0x00009c0001127983 */ /* 0x002ea80000300800 */
[----:B------:R-:W2:Y:S04]  /*1da30*/  LDL.LU R20, [R1+0x98] ;  /* 0x0000980001147983 */ /* 0x000ea80000300800 */
[----:B------:R-:W2:Y:S04]  /*1da40*/  LDL.LU R22, [R1+0x94] ;  /* 0x0000940001167983 */ /* 0x000ea80000300800 */
[----:B------:R-:W2:Y:S04]  /*1da50*/  LDL.LU R23, [R1+0x90] ;  /* 0x0000900001177983 */ /* 0x000ea80000300800 */
[----:B------:R0:W-:Y:S04]  /*1da60*/  STS.U16 [R2+UR5+0x8080], R26 ;  /* 0x0080801a02007988 */ /* 0x0001e80008000405 */
[----:B----4-:R-:W4:Y:S04]  /*1da70*/  LDL.LU R24, [R1+0x8c] ;  /* 0x00008c0001187983 */ /* 0x010f280000300800 */
[----:B------:R1:W-:Y:S04]  /*1da80*/  STS.U16 [R2+UR5+0x8100], R27 ;  /* 0x0081001b02007988 */ /* 0x0003e80008000405 */
[----:B0-----:R-:W2:Y:S04]  /*1da90*/  LDL.LU R26, [R1+0x88] ;  /* 0x00008800011a7983 */ /* 0x001ea80000300800 */
[----:B-1----:R-:W2:Y:S04]  /*1daa0*/  LDL.LU R27, [R1+0x9c4] ;  /* 0x0009c400011b7983 */ /* 0x002ea80000300800 */
[----:B---3--:R0:W-:Y:S04]  /*1dab0*/  STS.U16 [R2+UR5+0x8180], R4 ;  /* 0x0081800402007988 */ /* 0x0081e80008000405 */
[----:B0-----:R-:W3:Y:S04]  /*1dac0*/  LDL.LU R4, [R1+0x2668] ;  /* 0x0026680001047983 */ /* 0x001ee80000300800 */
[----:B----4-:R-:W-:Y:S04]  /*1dad0*/  STS.U16 [R2+UR5+0xe300], R24 ;  /* 0x00e3001802007988 */ /* 0x010fe80008000405 */
[----:B---3--:R0:W-:Y:S04]  /*1dae0*/  STS.U16 [R2+UR5+0x8200], R4 ;  /* 0x0082000402007988 */ /* 0x0081e80008000405 */
[----:B0-----:R-:W3:Y:S04]  /*1daf0*/  LDL.LU R4, [R1+0x2664] ;  /* 0x0026640001047983 */ /* 0x001ee80000300800 */
[----:B------:R-:W4:Y:S04]  /*1db00*/  LDL.LU R24, [R1+0x9bc] ;  /* 0x0009bc0001187983 */ /* 0x000f280000300800 */
        /* <DEDUP_REMOVED lines=18> */
[----:B--2---:R-:W-:Y:S04]  /*1dc30*/  STS.U16 [R2+UR5+0xe000], R15 ;  /* 0x00e0000f02007988 */ /* 0x004fe80008000405 */
[----:B------:R-:W-:Y:S04]  /*1dc40*/  STS.U16 [R2+UR5+0xe080], R16 ;  /* 0x00e0801002007988 */ /* 0x000fe80008000405 */
[----:B------:R-:W-:Y:S04]  /*1dc50*/  STS.U16 [R2+UR5+0xe100], R18 ;  /* 0x00e1001202007988 */ /* 0x000fe80008000405 */
[----:B------:R-:W-:Y:S04]  /*1dc60*/  STS.U16 [R2+UR5+0xe180], R20 ;  /* 0x00e1801402007988 */ /* 0x000fe80008000405 */
[----:B------:R-:W-:Y:S04]  /*1dc70*/  STS.U16 [R2+UR5+0xe200], R22 ;  /* 0x00e2001602007988 */ /* 0x000fe80008000405 */
[----:B------:R-:W-:Y:S04]  /*1dc80*/  STS.U16 [R2+UR5+0xe280], R23 ;  /* 0x00e2801702007988 */ /* 0x000fe80008000405 */
[----:B------:R-:W-:Y:S04]  /*1dc90*/  STS.U16 [R2+UR5+0xe380], R26 ;  /* 0x00e3801a02007988 */ /* 0x000fe80008000405 */
[----:B---3--:R0:W-:Y:S04]  /*1dca0*/  STS.U16 [R2+UR5+0x8280], R4 ;  /* 0x0082800402007988 */ /* 0x0081e80008000405 */
[----:B----4-:R1:W-:Y:S01]  /*1dcb0*/  STL [R1+0x2660], R24 ;  /* 0x0026601801007387 */ /* 0x0103e20000100800 */
[----:B0-----:R-:W-:-:S03]  /*1dcc0*/  LOP3.LUT R4, R2, 0x10, RZ, 0x3c, !PT ;  /* 0x0000001002047812 */ /* 0x001fc600078e3cff */
[----:B-1----:R-:W2:Y:S04]  /*1dcd0*/  LDL.LU R24, [R1+0x9c0] ;  /* 0x0009c00001187983 */ /* 0x002ea80000300800 */
[----:B------:R-:W3:Y:S04]  /*1dce0*/  LDL.LU R2, [R1+0x9b4] ;  /* 0x0009b40001027983 */ /* 0x000ee80000300800 */
[----:B------:R-:W-:Y:S04]  /*1dcf0*/  STS.U16 [R4+UR5+0x400], R27 ;  /* 0x0004001b04007988 */ /* 0x000fe80008000405 */
[----:B---3--:R0:W-:Y:S04]  /*1dd00*/  STL [R1+0x265c], R2 ;  /* 0x00265c0201007387 */ /* 0x0081e80000100800 */
[----:B0-----:R-:W3:Y:S04]  /*1dd10*/  LDL.LU R2, [R1+0x9b8] ;  /* 0x0009b80001027983 */ /* 0x001ee80000300800 */
[----:B------:R-:W4:Y:S04]  /*1dd20*/  LDL.LU R3, [R1+0x9b0] ;  /* 0x0009b00001037983 */ /* 0x000f280000300800 */
        /* <DEDUP_REMOVED lines=25> */
[----:B--2---:R0:W-:Y:S04]  /*1dec0*/  STS.U16 [R4+UR5+0x480], R24 ;  /* 0x0004801804007988 */ /* 0x0041e80008000405 */
[----:B0-----:R-:W2:Y:S04]  /*1ded0*/  LDL.LU R24, [R1+0x2660] ;  /* 0x0026600001187983 */ /* 0x001ea80000300800 */
[----:B--2---:R0:W-:Y:S04]  /*1dee0*/  STS.U16 [R4+UR5+0x500], R24 ;  /* 0x0005001804007988 */ /* 0x0041e80008000405 */
[----:B---3--:R1:W-:Y:S04]  /*1def0*/  STS.U16 [R4+UR5+0x580], R2 ;  /* 0x0005800204007988 */ /* 0x0083e80008000405 */
[----:B0-----:R-:W2:Y:S04]  /*1df00*/  LDL.LU R24, [R1+0x6a8] ;  /* 0x0006a80001187983 */ /* 0x001ea80000300800 */
[----:B-1----:R-:W3:Y:S04]  /*1df10*/  LDL.LU R2, [R1+0x265c] ;  /* 0x00265c0001027983 */ /* 0x002ee80000300800 */
[----:B---3--:R-:W-:Y:S04]  /*1df20*/  STS.U16 [R4+UR5+0x600], R2 ;  /* 0x0006000204007988 */ /* 0x008fe80008000405 */
[----:B----4-:R-:W-:Y:S04]  /*1df30*/  STS.U16 [R4+UR5+0x680], R3 ;  /* 0x0006800304007988 */ /* 0x010fe80008000405 */
        /* <DEDUP_REMOVED lines=23> */
[----:B------:R0:W-:Y:S04]  /*1e0b0*/  STS.U16 [R4+UR5+0x6680], R26 ;  /* 0x0066801a04007988 */ /* 0x0001e80008000405 */
[----:B------:R1:W-:Y:S04]  /*1e0c0*/  STS.U16 [R4+UR5+0x6700], R27 ;  /* 0x0067001b04007988 */ /* 0x0003e80008000405 */
[----:B0-----:R-:W3:Y:S04]  /*1e0d0*/  LDL.LU R26, [R1+0x5c4] ;  /* 0x0005c400011a7983 */ /* 0x001ee80000300800 */
[----:B-1----:R-:W4:Y:S04]  /*1e0e0*/  LDL.LU R27, [R1+0x5c0] ;  /* 0x0005c000011b7983 */ /* 0x002f280000300800 */
[----:B------:R-:W3:Y:S04]  /*1e0f0*/  LDL.LU R3, [R1+0x5b8] ;  /* 0x0005b80001037983 */ /* 0x000ee80000300800 */
[----:B--2---:R-:W-:Y:S04]  /*1e100*/  STS.U16 [R4+UR5+0x6780], R24 ;  /* 0x0067801804007988 */ /* 0x004fe80008000405 */
[----:B---3--:R0:W-:Y:S04]  /*1e110*/  STL [R1+0x2658], R3 ;  /* 0x0026580301007387 */ /* 0x0081e80000100800 */
[----:B0-----:R-:W2:Y:S04]  /*1e120*/  LDL.LU R3, [R1+0x5bc] ;  /* 0x0005bc0001037983 */ /* 0x001ea80000300800 */
        /* <DEDUP_REMOVED lines=26> */
[----:B----4-:R1:W-:Y:S04]  /*1e2d0*/  STS.U16 [R4+UR5+0x8480], R27 ;  /* 0x0084801b04007988 */ /* 0x0103e80008000405 */
[----:B0-----:R-:W4:Y:S04]  /*1e2e0*/  LDL.LU R26, [R1+0x70] ;  /* 0x00007000011a7983 */ /* 0x001f280000300800 */
[----:B-1----:R-:W3:Y:S04]  /*1e2f0*/  LDL.LU R27, [R1+0x6c] ;  /* 0x00006c00011b7983 */ /* 0x002ee80000300800 */
[----:B--2---:R0:W-:Y:S04]  /*1e300*/  STS.U16 [R4+UR5+0x8500], R3 ;  /* 0x0085000304007988 */ /* 0x0041e80008000405 */
[----:B0-----:R-:W2:Y:S04]  /*1e310*/  LDL.LU R3, [R1+0x2658] ;  /* 0x0026580001037983 */ /* 0x001ea80000300800 */
[----:B--2---:R0:W-:Y:S04]  /*1e320*/  STS.U16 [R4+UR5+0x8580], R3 ;  /* 0x0085800304007988 */ /* 0x0041e80008000405 */
[----:B---3--:R1:W-:Y:S04]  /*1e330*/  STS.U16 [R4+UR5+0x8600], R2 ;  /* 0x0086000204007988 */ /* 0x0083e80008000405 */
[----:B0-----:R-:W2:Y:S01]  /*1e340*/  LDL.LU R3, [R1+0x2654] ;  /* 0x0026540001037983 */ /* 0x001ea20000300800 */
[----:B-1----:R-:W0:Y:S03]  /*1e350*/  S2R R2, SR_TID.X ;  /* 0x0000000000027919 */ /* 0x002e260000002100 */
        /* <DEDUP_REMOVED lines=8> */
[----:B------:R1:W-:Y:S01]  /*1e3e0*/  STS.U16 [R4+UR5+0xa680], R0 ;  /* 0x00a6800004007988 */ /* 0x0003e20008000405 */
[----:B0-----:R-:W-:-:S05]  /*1e3f0*/  LOP3.LUT R2, R2, 0x3f, RZ, 0xc0, !PT ;  /* 0x0000003f02027812 */ /* 0x001fca00078ec0ff */
[----:B------:R-:W-:-:S05]  /*1e400*/  IMAD.SHL.U32 R2, R2, 0x2, RZ ;  /* 0x0000000202027824 */ /* 0x000fca00078e00ff */
[----:B-1----:R-:W-:-:S05]  /*1e410*/  LOP3.LUT R0, R2, 0x20, RZ, 0x3c, !PT ;  /* 0x0000002002007812 */ /* 0x002fca00078e3cff */
[----:B------:R0:W-:Y:S04]  /*1e420*/  STL [R1+0x264c], R0 ;  /* 0x00264c0001007387 */ /* 0x0001e80000100800 */
[----:B0-----:R-:W3:Y:S04]  /*1e430*/  LDL.LU R0, [R1+0x68] ;  /* 0x0000680001007983 */ /* 0x001ee80000300800 */
[----:B------:R-:W2:Y:S04]  /*1e440*/  LDL.LU R2, [R1+0x99c] ;  /* 0x00099c0001027983 */ /* 0x000ea80000300800 */
[----:B--2---:R0:W-:Y:S04]  /*1e450*/  STL [R1+0x2644], R2 ;  /* 0x0026440201007387 */ /* 0x0041e80000100800 */
[----:B0-----:R-:W2:Y:S04]  /*1e460*/  LDL.LU R2, [R1+0x9a0] ;  /* 0x0009a00001027983 */ /* 0x001ea80000300800 */
        /* <DEDUP_REMOVED lines=17> */
[----:B----4-:R-:W-:Y:S04]  /*1e580*/  STS.U16 [R4+UR5+0xe680], R26 ;  /* 0x00e6801a04007988 */ /* 0x010fe80008000405 */
[----:B------:R0:W-:Y:S04]  /*1e590*/  STS.U16 [R4+UR5+0xe700], R27 ;  /* 0x00e7001b04007988 */ /* 0x0001e80008000405 */
[----:B--2---:R1:W-:Y:S04]  /*1e5a0*/  STL [R1+0x2650], R2 ;  /* 0x0026500201007387 */ /* 0x0043e80000100800 */
[----:B0-----:R-:W2:Y:S04]  /*1e5b0*/  LDL.LU R4, [R1+0x998] ;  /* 0x0009980001047983 */ /* 0x001ea80000300800 */
[----:B------:R-:W4:Y:S04]  /*1e5c0*/  LDL.LU R17, [R1+0x994] ;  /* 0x0009940001117983 */ /* 0x000f280000300800 */
[----:B------:R-:W2:Y:S04]  /*1e5d0*/  LDL.LU R13, [R1+0x990] ;  /* 0x00099000010d7983 */ /* 0x000ea80000300800 */
        /* <DEDUP_REMOVED lines=13> */
[----:B------:R-:W2:Y:S01]  /*1e6b0*/  LDL.LU R14, [R1+0x798] ;  /* 0x00079800010e7983 */ /* 0x000ea20000300800 */
[----:B-1----:R-:W-:-:S03]  /*1e6c0*/  IMAD.SHL.U32 R2, R3, 0x2, RZ ;  /* 0x0000000203027824 */ /* 0x002fc600078e00ff */
[----:B------:R-:W2:Y:S04]  /*1e6d0*/  LDL.LU R15, [R1+0x794] ;  /* 0x00079400010f7983 */ /* 0x000ea80000300800 */
[----:B------:R-:W2:Y:S04]  /*1e6e0*/  LDL.LU R16, [R1+0x790] ;  /* 0x0007900001107983 */ /* 0x000ea80000300800 */
[----:B------:R-:W2:Y:S04]  /*1e6f0*/  LDL.LU R18, [R1+0x78c] ;  /* 0x00078c0001127983 */ /* 0x000ea80000300800 */
[----:B------:R-:W2:Y:S04]  /*1e700*/  LDL.LU R20, [R1+0x788] ;  /* 0x0007880001147983 */ /* 0x000ea80000300800 */
[----:B------:R-:W2:Y:S01]  /*1e710*/  LDL.LU R22, [R1+0x6a4] ;  /* 0x0006a40001167983 */ /* 0x000ea20000300800 */
[----:B------:R-:W-:-:S03]  /*1e720*/  LOP3.LUT R2, R2, 0x10, RZ, 0x3c, !PT ;  /* 0x0000001002027812 */ /* 0x000fc600078e3cff */
[----:B------:R-:W2:Y:S04]  /*1e730*/  LDL.LU R23, [R1+0x6a0] ;  /* 0x0006a00001177983 */ /* 0x000ea80000300800 */
[----:B------:R-:W2:Y:S04]  /*1e740*/  LDL.LU R24, [R1+0x69c] ;  /* 0x00069c0001187983 */ /* 0x000ea80000300800 */
[----:B------:R-:W2:Y:S04]  /*1e750*/  LDL.LU R26, [R1+0x698] ;  /* 0x00069800011a7983 */ /* 0x000ea80000300800 */
[----:B------:R-:W2:Y:S04]  /*1e760*/  LDL.LU R27, [R1+0x694] ;  /* 0x00069400011b7983 */ /* 0x000ea80000300800 */
[----:B------:R-:W2:Y:S04]  /*1e770*/  LDL.LU R3, [R1+0x690] ;  /* 0x0006900001037983 */ /* 0x000ea80000300800 */
[----:B---3--:R0:W-:Y:S04]  /*1e780*/  STS.U16 [R2+UR5+0xe780], R0 ;  /* 0x00e7800002007988 */ /* 0x0081e80008000405 */
[----:B0-----:R-:W3:Y:S04]  /*1e790*/  LDL.LU R2, [R1+0x2650] ;  /* 0x0026500001027983 */ /* 0x001ee80000300800 */
[----:B------:R-:W3:Y:S04]  /*1e7a0*/  LDL.LU R0, [R1+0x264c] ;  /* 0x00264c0001007983 */ /* 0x000ee80000300800 */
[----:B---3--:R0:W-:Y:S04]  /*1e7b0*/  STS.U16 [R0+UR5+0x800], R2 ;  /* 0x0008000200007988 */ /* 0x0081e80008000405 */
[----:B0-----:R-:W3:Y:S04]  /*1e7c0*/  LDL.LU R2, [R1+0x2648] ;  /* 0x0026480001027983 */ /* 0x001ee80000300800 */
[----:B---3--:R0:W-:Y:S04]  /*1e7d0*/  STS.U16 [R0+UR5+0x880], R2 ;  /* 0x0008800200007988 */ /* 0x0081e80008000405 */
[----:B0-----:R-:W3:Y:S04]  /*1e7e0*/  LDL.LU R2, [R1+0x2644] ;  /* 0x0026440001027983 */ /* 0x001ee80000300800 */
[----:B---3--:R0:W-:Y:S04]  /*1e7f0*/  STS.U16 [R0+UR5+0x900], R2 ;  /* 0x0009000200007988 */ /* 0x0081e80008000405 */
[----:B0-----:R-:W3:Y:S04]  /*1e800*/  LDL.LU R2, [R1+0x5a0] ;  /* 0x0005a00001027983 */ /* 0x001ee80000300800 */
[----:B---3--:R0:W-:Y:S04]  /*1e810*/  STL [R1+0x2638], R2 ;  /* 0x0026380201007387 */ /* 0x0081e80000100800 */
[----:B0-----:R-:W3:Y:S04]  /*1e820*/  LDL.LU R2, [R1+0x5a4] ;  /* 0x0005a40001027983 */ /* 0x001ee80000300800 */
[----:B---3--:R0:W-:Y:S04]  /*1e830*/  STL [R1+0x263c], R2 ;  /* 0x00263c0201007387 */ /* 0x0081e80000100800 */
[----:B0-----:R-:W3:Y:S04]  /*1e840*/  LDL.LU R2, [R1+0x688] ;  /* 0x0006880001027983 */ /* 0x001ee80000300800 */
[----:B--2---:R-:W-:Y:S04]  /*1e850*/  STS.U16 [R0+UR5+0x980], R4 ;  /* 0x0009800400007988 */ /* 0x004fe80008000405 */
        /* <DEDUP_REMOVED lines=13> */
[----:B0-----:R-:W2:Y:S04]  /*1e930*/  LDL.LU R2, [R1+0x68c] ;  /* 0x00068c0001027983 */ /* 0x001ea80000300800 */
[----:B------:R-:W3:Y:S04]  /*1e940*/  LDL.LU R4, [R1+0x59c] ;  /* 0x00059c0001047983 */ /* 0x000ee80000300800 */
        /* <DEDUP_REMOVED lines=38> */
[----:B0-----:R-:W3:Y:S04]  /*1ebb0*/  LDL.LU R27, [R1+0x4c] ;  /* 0x00004c00011b7983 */ /* 0x001ee80000300800 */
[----:B-1----:R-:W3:Y:S04]  /*1ebc0*/  LDL.LU R3, [R1+0x44] ;  /* 0x0000440001037983 */ /* 0x002ee80000300800 */
[----:B--2---:R0:W-:Y:S04]  /*1ebd0*/  STS.U16 [R0+UR5+0x6b00], R2 ;  /* 0x006b000200007988 */ /* 0x0041e80008000405 */
[----:B0-----:R-:W2:Y:S04]  /*1ebe0*/  LDL.LU R2, [R1+0x2640] ;  /* 0x0026400001027983 */ /* 0x001ea80000300800 */
[----:B--2---:R0:W-:Y:S04]  /*1ebf0*/  STS.U16 [R0+UR5+0x6b80], R2 ;  /* 0x006b800200007988 */ /* 0x0041e80008000405 */
[----:B0-----:R-:W2:Y:S04]  /*1ec00*/  LDL.LU R2, [R1+0x263c] ;  /* 0x00263c0001027983 */ /* 0x001ea80000300800 */
[----:B--2---:R0:W-:Y:S04]  /*1ec10*/  STS.U16 [R0+UR5+0x8800], R2 ;  /* 0x0088000200007988 */ /* 0x0041e80008000405 */
[----:B0-----:R-:W2:Y:S04]  /*1ec20*/  LDL.LU R2, [R1+0x2638] ;  /* 0x0026380001027983 */ /* 0x001ea80000300800 */
[----:B--2---:R-:W-:Y:S04]  /*1ec30*/  STS.U16 [R0+UR5+0x8880], R2 ;  /* 0x0088800200007988 */ /* 0x004fe80008000405 */
        /* <DEDUP_REMOVED lines=27> */
[----:B0-----:R-:W2:Y:S04]  /*1edf0*/  LDL.LU R3, [R1+0x3c] ;  /* 0x00003c0001037983 */ /* 0x001ea80000300800 */
[----:B------:R-:W3:Y:S01]  /*1ee00*/  LDL.LU R17, [R1+0x984] ;  /* 0x0009840001117983 */ /* 0x000ee20000300800 */
[----:B------:R-:W0:Y:S03]  /*1ee10*/  S2R R2, SR_TID.X ;  /* 0x0000000000027919 */ /* 0x000e260000002100 */
[----:B---3--:R1:W-:Y:S04]  /*1ee20*/  STL [R1+0x2630], R17 ;  /* 0x0026301101007387 */ /* 0x0083e80000100800 */
[----:B------:R-:W3:Y:S01]  /*1ee30*/  LDL.LU R13, [R1+0x980] ;  /* 0x00098000010d7983 */ /* 0x000ee20000300800 */
[----:B0-----:R-:W-:-:S05]  /*1ee40*/  LOP3.LUT R2, R2, 0x3f, RZ, 0xc0, !PT ;  /* 0x0000003f02027812 */ /* 0x001fca00078ec0ff */
[----:B------:R-:W-:-:S05]  /*1ee50*/  IMAD.SHL.U32 R2, R2, 0x2, RZ ;  /* 0x0000000202027824 */ /* 0x000fca00078e00ff */
[C---:B-1----:R-:W-:Y:S02]  /*1ee60*/  LOP3.LUT R17, R2.reuse, 0x20, RZ, 0x3c, !PT ;  /* 0x0000002002117812 */ /* 0x042fe400078e3cff */
[----:B------:R-:W-:Y:S01]  /*1ee70*/  LOP3.LUT R4, R2, 0x30, RZ, 0x3c, !PT ;  /* 0x0000003002047812 */ /* 0x000fe200078e3cff */
        /* <DEDUP_REMOVED lines=27> */
[----:B--2---:R0:W-:Y:S04]  /*1f030*/  STS.U16 [R17+UR5+0xea80], R3 ;  /* 0x00ea800311007988 */ /* 0x0041e80008000405 */
[----:B0-----:R-:W2:Y:S04]  /*1f040*/  LDL.LU R3, [R1+0x674] ;  /* 0x0006740001037983 */ /* 0x001ea80000300800 */
[----:B---3--:R0:W-:Y:S04]  /*1f050*/  STS.U16 [R17+UR5+0xeb00], R13 ;  /* 0x00eb000d11007988 */ /* 0x0081e80008000405 */
[----:B0-----:R-:W3:Y:S04]  /*1f060*/  LDL.LU R13, [R1+0x2634] ;  /* 0x00263400010d7983 */ /* 0x001ee80000300800 */
[----:B----4-:R0:W-:Y:S04]  /*1f070*/  STS.U16 [R17+UR5+0xeb80], R2 ;  /* 0x00eb800211007988 */ /* 0x0101e80008000405 */
[----:B0-----:R-:W4:Y:S04]  /*1f080*/  LDL.LU R17, [R1+0x2630] ;  /* 0x0026300001117983 */ /* 0x001f280000300800 */
[----:B----4-:R-:W-:Y:S04]  /*1f090*/  STS.U16 [R4+UR5+0xc00], R17 ;  /* 0x000c001104007988 */ /* 0x010fe80008000405 */
[----:B---3--:R-:W-:Y:S04]  /*1f0a0*/  STS.U16 [R4+UR5+0xc80], R13 ;  /* 0x000c800d04007988 */ /* 0x008fe80008000405 */
        /* <DEDUP_REMOVED lines=24> */
[----:B--2---:R2:W-:Y:S04]  /*1f230*/  STS.U16 [R4+UR5+0x6d00], R3 ;  /* 0x006d000304007988 */ /* 0x0045e80008000405 */
[----:B0-----:R-:W3:Y:S04]  /*1f240*/  LDL.LU R26, [R1+0x66c] ;  /* 0x00066c00011a7983 */ /* 0x001ee80000300800 */
[----:B-1----:R-:W4:Y:S04]  /*1f250*/  LDL.LU R27, [R1+0x664] ;  /* 0x00066400011b7983 */ /* 0x002f280000300800 */
[----:B--2---:R-:W2:Y:S04]  /*1f260*/  LDL.LU R3, [R1+0x654] ;  /* 0x0006540001037983 */ /* 0x004ea80000300800 */
[----:B--2---:R0:W-:Y:S04]  /*1f270*/  STL [R1+0x262c], R3 ;  /* 0x00262c0301007387 */ /* 0x0041e80000100800 */
[----:B0-----:R-:W2:Y:S04]  /*1f280*/  LDL.LU R3, [R1+0x65c] ;  /* 0x00065c0001037983 */ /* 0x001ea80000300800 */
        /* <DEDUP_REMOVED lines=25> */
[----:B---3--:R0:W-:Y:S04]  /*1f420*/  STS.U16 [R4+UR5+0x6d80], R26 ;  /* 0x006d801a04007988 */ /* 0x0081e80008000405 */
[----:B----4-:R1:W-:Y:S04]  /*1f430*/  STS.U16 [R4+UR5+0x6e00], R27 ;  /* 0x006e001b04007988 */ /* 0x0103e80008000405 */
[----:B0-----:R-:W3:Y:S04]  /*1f440*/  LDL.LU R26, [R1+0x24] ;  /* 0x00002400011a7983 */ /* 0x001ee80000300800 */
[----:B-1----:R-:W4:Y:S04]  /*1f450*/  LDL.LU R27, [R1+0x1c] ;  /* 0x00001c00011b7983 */ /* 0x002f280000300800 */
[----:B--2---:R0:W-:Y:S04]  /*1f460*/  STS.U16 [R4+UR5+0x6e80], R3 ;  /* 0x006e800304007988 */ /* 0x0041e80008000405 */
[----:B0-----:R-:W2:Y:S04]  /*1f470*/  LDL.LU R3, [R1+0x262c] ;  /* 0x00262c0001037983 */ /* 0x001ea80000300800 */
[----:B--2---:R0:W-:Y:S04]  /*1f480*/  STS.U16 [R4+UR5+0x6f00], R3 ;  /* 0x006f000304007988 */ /* 0x0041e80008000405 */
[----:B------:R1:W-:Y:S04]  /*1f490*/  STS.U16 [R4+UR5+0x6f80], R2 ;  /* 0x006f800204007988 */ /* 0x0003e80008000405 */
[----:B0-----:R-:W2:Y:S04]  /*1f4a0*/  LDL.LU R3, [R1+0x2628] ;  /* 0x0026280001037983 */ /* 0x001ea80000300800 */
[----:B-1----:R-:W2:Y:S04]  /*1f4b0*/  LDL.LU R2, [R1+0x10] ;  /* 0x0000100001027983 */ /* 0x002ea80000300800 */
        /* <DEDUP_REMOVED lines=24> */
[----:B0-----:R-:W2:Y:S04]  /*1f640*/  LDL.LU R0, [R1+0xc] ;  /* 0x00000c0001007983 */ /* 0x001ea80000300800 */
[----:B---3--:R-:W-:Y:S04]  /*1f650*/  STS.U16 [R4+UR5+0xec00], R26 ;  /* 0x00ec001a04007988 */ /* 0x008fe80008000405 */
[----:B----4-:R0:W-:Y:S04]  /*1f660*/  STS.U16 [R4+UR5+0xec80], R27 ;  /* 0x00ec801b04007988 */ /* 0x0101e80008000405 */
        /* <DEDUP_REMOVED lines=26> */
[----:B------:R1:W-:Y:S04]  /*1f810*/  STS.U16 [R4+UR5+0xed80], R2 ;  /* 0x00ed800204007988 */ /* 0x0003e80008000405 */
[----:B0-----:R-:W2:Y:S01]  /*1f820*/  LDL.LU R3, [R1+0x644] ;  /* 0x0006440001037983 */ /* 0x001ea20000300800 */
[----:B-1----:R-:W0:Y:S03]  /*1f830*/  S2R R2, SR_TID.X ;  /* 0x0000000000027919 */ /* 0x002e260000002100 */
[----:B------:R1:W-:Y:S01]  /*1f840*/  STS.U16 [R4+UR5+0xee00], R0 ;  /* 0x00ee000004007988 */ /* 0x0003e20008000405 */
[----:B0-----:R-:W-:-:S05]  /*1f850*/  LOP3.LUT R2, R2, 0x3f, RZ, 0xc0, !PT ;  /* 0x0000003f02027812 */ /* 0x001fca00078ec0ff */
[----:B------:R-:W-:Y:S01]  /*1f860*/  IMAD.SHL.U32 R2, R2, 0x2, RZ ;  /* 0x0000000202027824 */ /* 0x000fe200078e00ff */
[----:B---3--:R0:W-:Y:S04]  /*1f870*/  STS.U16 [R4+UR5+0xee80], R27 ;  /* 0x00ee801b04007988 */ /* 0x0081e80008000405 */
[----:B-1----:R-:W-:Y:S02]  /*1f880*/  LOP3.LUT R0, R2, 0x40, RZ, 0x3c, !PT ;  /* 0x0000004002007812 */ /* 0x002fe400078e3cff */
[----:B------:R-:W3:Y:S04]  /*1f890*/  LDL.LU R2, [R1] ;  /* 0x0000000001027983 */ /* 0x000ee80000300800 */
[----:B0-----:R-:W2:Y:S04]  /*1f8a0*/  LDL.LU R27, [R1+0x2624] ;  /* 0x00262400011b7983 */ /* 0x001ea80000300800 */
[----:B---3--:R-:W-:Y:S04]  /*1f8b0*/  STS.U16 [R4+UR5+0xef00], R2 ;  /* 0x00ef000204007988 */ /* 0x008fe80008000405 */
        /* <DEDUP_REMOVED lines=19> */
[----:B--2---:R0:W-:Y:S04]  /*1f9f0*/  STL [R1+0x2618], R15 ;  /* 0x0026180f01007387 */ /* 0x0041e80000100800 */
[----:B0-----:R-:W2:Y:S04]  /*1fa00*/  LDL.LU R15, [R1+0x62c] ;  /* 0x00062c00010f7983 */ /* 0x001ea80000300800 */
        /* <DEDUP_REMOVED lines=38> */
[----:B0-----:R-:W3:Y:S04]  /*1fc70*/  LDL.LU R3, [R1+0xcc] ;  /* 0x0000cc0001037983 */ /* 0x001ee80000300800 */
[----:B--2---:R0:W-:Y:S04]  /*1fc80*/  STS.U16 [R0+UR5+0x7080], R15 ;  /* 0x0070800f00007988 */ /* 0x0041e80008000405 */
[----:B0-----:R-:W2:Y:S04]  /*1fc90*/  LDL.LU R15, [R1+0x2620] ;  /* 0x00262000010f7983 */ /* 0x001ea80000300800 */
[----:B--2---:R0:W-:Y:S04]  /*1fca0*/  STS.U16 [R0+UR5+0x7100], R15 ;  /* 0x0071000f00007988 */ /* 0x0041e80008000405 */
[----:B0-----:R-:W2:Y:S04]  /*1fcb0*/  LDL.LU R15, [R1+0x261c] ;  /* 0x00261c00010f7983 */ /* 0x001ea80000300800 */
[----:B--2---:R0:W-:Y:S04]  /*1fcc0*/  STS.U16 [R0+UR5+0x7180], R15 ;  /* 0x0071800f00007988 */ /* 0x0041e80008000405 */
[----:B0-----:R-:W2:Y:S04]  /*1fcd0*/  LDL.LU R15, [R1+0x2618] ;  /* 0x00261800010f7983 */ /* 0x001ea80000300800 */
[----:B--2---:R0:W-:Y:S04]  /*1fce0*/  STS.U16 [R0+UR5+0x7200], R15 ;  /* 0x0072000f00007988 */ /* 0x0041e80008000405 */
[----:B---3--:R1:W-:Y:S04]  /*1fcf0*/  STS.U16 [R0+UR5+0x7280], R16 ;  /* 0x0072801000007988 */ /* 0x0083e80008000405 */
[----:B----4-:R2:W-:Y:S04]  /*1fd00*/  STS.U16 [R0+UR5+0x7300], R18 ;  /* 0x0073001200007988 */ /* 0x0105e80008000405 */
[----:B------:R3:W-:Y:S04]  /*1fd10*/  STS.U16 [R0+UR5+0x7380], R20 ;  /* 0x0073801400007988 */ /* 0x0007e80008000405 */
[----:B------:R4:W-:Y:S04]  /*1fd20*/  STS.U16 [R0+UR5+0x9000], R22 ;  /* 0x0090001600007988 */ /* 0x0009e80008000405 */
[----:B------:R2:W-:Y:S04]  /*1fd30*/  STS.U16 [R0+UR5+0x9080], R23 ;  /* 0x0090801700007988 */ /* 0x0005e80008000405 */
[----:B0-----:R-:W4:Y:S04]  /*1fd40*/  LDL.LU R15, [R1+0x2614] ;  /* 0x00261400010f7983 */ /* 0x001f280000300800 */
[----:B-1----:R-:W4:Y:S04]  /*1fd50*/  LDL.LU R16, [R1+0x2610] ;  /* 0x0026100001107983 */ /* 0x002f280000300800 */
[----:B--2---:R-:W2:Y:S04]  /*1fd60*/  LDL.LU R18, [R1+0x260c] ;  /* 0x00260c0001127983 */ /* 0x004ea80000300800 */
[----:B---3--:R-:W3:Y:S04]  /*1fd70*/  LDL.LU R20, [R1+0x2608] ;  /* 0x0026080001147983 */ /* 0x008ee80000300800 */
[----:B----4-:R-:W4:Y:S04]  /*1fd80*/  LDL.LU R22, [R1+0x2604] ;  /* 0x0026040001167983 */ /* 0x010f280000300800 */
[----:B------:R-:W2:Y:S04]  /*1fd90*/  LDL.LU R23, [R1+0x2600] ;  /* 0x0026000001177983 */ /* 0x000ea80000300800 */
[----:B------:R0:W-:Y:S04]  /*1fda0*/  STS.U16 [R0+UR5+0x9100], R24 ;  /* 0x0091001800007988 */ /* 0x0001e80008000405 */
[----:B------:R1:W-:Y:S04]  /*1fdb0*/  STS.U16 [R0+UR5+0x9180], R26 ;  /* 0x0091801a00007988 */ /* 0x0003e80008000405 */
[----:B0-----:R-:W2:Y:S04]  /*1fdc0*/  LDL.LU R24, [R1+0x25fc] ;  /* 0x0025fc0001187983 */ /* 0x001ea80000300800 */
[----:B-1----:R-:W2:Y:S04]  /*1fdd0*/  LDL.LU R26, [R1+0x25f8] ;  /* 0x0025f800011a7983 */ /* 0x002ea80000300800 */
[----:B------:R0:W-:Y:S02]  /*1fde0*/  STS.U16 [R0+UR5+0x9200], R2 ;  /* 0x0092000200007988 */ /* 0x0001e40008000405 */
[----:B0-----:R-:W0:Y:S02]  /*1fdf0*/  S2R R2, SR_TID.X ;  /* 0x0000000000027919 */ /* 0x001e240000002100 */
[----:B------:R-:W-:Y:S04]  /*1fe00*/  STS.U16 [R0+UR5+0x9280], R27 ;  /* 0x0092801b00007988 */ /* 0x000fe80008000405 */
[----:B------:R1:W-:Y:S04]  /*1fe10*/  STS.U16 [R0+UR5+0x9300], R4 ;  /* 0x0093000400007988 */ /* 0x0003e80008000405 */
        /* <DEDUP_REMOVED lines=8> */
[----:B------:R-:W-:Y:S04]  /*1fea0*/  STS.U16 [R0+UR5+0xb380], R5 ;  /* 0x00b3800500007988 */ /* 0x000fe80008000405 */
[----:B------:R-:W-:Y:S04]  /*1feb0*/  STS.U16 [R0+UR5+0xd000], R6 ;  /* 0x00d0000600007988 */ /* 0x000fe80008000405 */
[----:B-1----:R-:W3:Y:S04]  /*1fec0*/  LDL.LU R4, [R1+0x910] ;  /* 0x0009100001047983 */ /* 0x002ee80000300800 */
[----:B------:R-:W-:Y:S04]  /*1fed0*/  STS.U16 [R0+UR5+0xd080], R7 ;  /* 0x00d0800700007988 */ /* 0x000fe80008000405 */
[----:B0-----:R-:W3:Y:S04]  /*1fee0*/  LDL.LU R17, [R1+0x90c] ;  /* 0x00090c0001117983 */ /* 0x001ee80000300800 */
[----:B------:R-:W-:Y:S04]  /*1fef0*/  STS.U16 [R0+UR5+0xd100], R8 ;  /* 0x00d1000800007988 */ /* 0x000fe80008000405 */
[----:B------:R-:W3:Y:S04]  /*1ff00*/  LDL.LU R13, [R1+0x908] ;  /* 0x00090800010d7983 */ /* 0x000ee80000300800 */
        /* <DEDUP_REMOVED lines=10> */
[----:B------:R-:W3:Y:S01]  /*1ffb0*/  LDL.LU R28, [R1+0x810] ;  /* 0x00081000011c7983 */ /* 0x000ee20000300800 */
[----:B------:R-:W-:-:S05]  /*1ffc0*/  LOP3.LUT R2, R2, 0x3f, RZ, 0xc0, !PT ;  /* 0x0000003f02027812 */ /* 0x000fca00078ec0ff */
[----:B------:R-:W-:-:S05]  /*1ffd0*/  IMAD.SHL.U32 R2, R2, 0x2, RZ ;  /* 0x0000000202027824 */ /* 0x000fca00078e00ff */
[C---:B------:R-:W-:Y:S01]  /*1ffe0*/  LOP3.LUT R27, R2.reuse, 0x50, RZ, 0x3c, !PT ;  /* 0x00000050021b7812 */ /* 0x040fe200078e3cff */
[----:B--2---:R0:W-:Y:S04]  /*1fff0*/  STS.U16 [R0+UR5+0xf000], R26 ;  /* 0x00f0001a00007988 */ /* 0x0041e80008000405 */
[----:B0-----:R-:W2:Y:S04]  /*20000*/  LDL.LU R0, [R1+0x80c] ;  /* 0x00080c0001007983 */ /* 0x001ea80000300800 */
        /* <DEDUP_REMOVED lines=10> */
[----:B------:R-:W-:Y:S04]  /*200b0*/  STS.U16 [R26+UR5+0xf080], R24 ;  /* 0x00f080181a007988 */ /* 0x000fe80008000405 */
[----:B------:R0:W-:Y:S04]  /*200c0*/  STL [R1+0x25d8], R24 ;  /* 0x0025d81801007387 */ /* 0x0001e80000100800 */
[----:B------:R-:W-:Y:S04]  /*200d0*/  STS.U16 [R26+UR5+0xf100], R23 ;  /* 0x00f100171a007988 */ /* 0x000fe80008000405 */
[----:B----4-:R-:W-:Y:S04]  /*200e0*/  STS.U16 [R26+UR5+0xf180], R22 ;  /* 0x00f180161a007988 */ /* 0x010fe80008000405 */
[----:B---3--:R-:W-:Y:S04]  /*200f0*/  STS.U16 [R26+UR5+0xf200], R20 ;  /* 0x00f200141a007988 */ /* 0x008fe80008000405 */
[----:B0-----:R-:W3:Y:S04]  /*20100*/  LDL.LU R24, [R1+0x914] ;  /* 0x0009140001187983 */ /* 0x001ee80000300800 */
[----:B------:R0:W-:Y:S04]  /*20110*/  STL [R1+0x25dc], R23 ;  /* 0x0025dc1701007387 */ /* 0x0001e80000100800 */
[----:B0-----:R-:W4:Y:S04]  /*20120*/  LDL.LU R23, [R1+0x918] ;  /* 0x0009180001177983 */ /* 0x001f280000300800 */
[----:B------:R0:W-:Y:S04]  /*20130*/  STL [R1+0x25e0], R22 ;  /* 0x0025e01601007387 */ /* 0x0001e80000100800 */
[----:B0-----:R-:W2:Y:S04]  /*20140*/  LDL.LU R22, [R1+0x91c] ;  /* 0x00091c0001167983 */ /* 0x001ea80000300800 */
[----:B------:R0:W-:Y:S04]  /*20150*/  STL [R1+0x25e4], R20 ;  /* 0x0025e41401007387 */ /* 0x0001e80000100800 */
[----:B0-----:R-:W2:Y:S04]  /*20160*/  LDL.LU R20, [R1+0x920] ;  /* 0x0009200001147983 */ /* 0x001ea80000300800 */
[----:B------:R-:W2:Y:S04]  /*20170*/  LDL.LU R2, [R1+0x924] ;  /* 0x0009240001027983 */ /* 0x000ea80000300800 */
[----:B------:R-:W-:Y:S04]  /*20180*/  STS.U16 [R26+UR5+0xf280], R18 ;  /* 0x00f280121a007988 */ /* 0x000fe80008000405 */
[----:B------:R-:W-:Y:S04]  /*20190*/  STS.U16 [R26+UR5+0xf300], R16 ;  /* 0x00f300101a007988 */ /* 0x000fe80008000405 */
[----:B------:R-:W-:Y:S04]  /*201a0*/  STS.U16 [R26+UR5+0xf380], R15 ;  /* 0x00f3800f1a007988 */ /* 0x000fe80008000405 */
[----:B------:R-:W-:Y:S04]  /*201b0*/  STL [R1+0x25e8], R18 ;  /* 0x0025e81201007387 */ /* 0x000fe80000100800 */
[----:B------:R-:W-:Y:S04]  /*201c0*/  STL [R1+0x25ec], R16 ;  /* 0x0025ec1001007387 */ /* 0x000fe80000100800 */
[----:B------:R-:W-:Y:S04]  /*201d0*/  STL [R1+0x2534], R26 ;  /* 0x0025341a01007387 */ /* 0x000fe80000100800 */
[----:B--2---:R-:W-:Y:S04]  /*201e0*/  STS.U16 [R27+UR5+0x1400], R2 ;  /* 0x001400021b007988 */ /* 0x004fe80008000405 */
[----:B------:R-:W-:Y:S04]  /*201f0*/  STS.U16 [R27+UR5+0x1480], R20 ;  /* 0x001480141b007988 */ /* 0x000fe80008000405 */
[----:B------:R-:W-:Y:S04]  /*20200*/  STS.U16 [R27+UR5+0x1500], R22 ;  /* 0x001500161b007988 */ /* 0x000fe80008000405 */
        /* <DEDUP_REMOVED lines=14> */
[----:B------:R-:W3:Y:S04]  /*202f0*/  LDL.LU R16, [R1+0x5f8] ;  /* 0x0005f80001107983 */ /* 0x000ee80000300800 */
        /* <DEDUP_REMOVED lines=44> */
[----:B---3--:R0:W-:Y:S04]  /*205c0*/  STS.U16 [R27+UR5+0x7580], R16 ;  /* 0x007580101b007988 */ /* 0x0081e80008000405 */
[----:B----4-:R1:W-:Y:S04]  /*205d0*/  STS.U16 [R27+UR5+0x7600], R18 ;  /* 0x007600121b007988 */ /* 0x0103e80008000405 */
[----:B------:R3:W-:Y:S04]  /*205e0*/  STS.U16 [R27+UR5+0x7680], R20 ;  /* 0x007680141b007988 */ /* 0x0007e80008000405 */
[----:B------:R4:W-:Y:S04]  /*205f0*/  STS.U16 [R27+UR5+0x7700], R22 ;  /* 0x007700161b007988 */ /* 0x0009e80008000405 */
[----:B------:R1:W-:Y:S04]  /*20600*/  STS.U16 [R27+UR5+0x7780], R23 ;  /* 0x007780171b007988 */ /* 0x0003e80008000405 */
[----:B------:R2:W-:Y:S04]  /*20610*/  STS.U16 [R27+UR5+0x9400], R24 ;  /* 0x009400181b007988 */ /* 0x0005e80008000405 */
[----:B0-----:R-:W2:Y:S04]  /*20620*/  LDL.LU R16, [R1+0x25ec] ;  /* 0x0025ec0001107983 */ /* 0x001ea80000300800 */
[----:B-1----:R-:W2:Y:S04]  /*20630*/  LDL.LU R18, [R1+0x25e8] ;  /* 0x0025e80001127983 */ /* 0x002ea80000300800 */
[----:B---3--:R-:W3:Y:S04]  /*20640*/  LDL.LU R20, [R1+0x25e4] ;  /* 0x0025e40001147983 */ /* 0x008ee80000300800 */
[----:B----4-:R-:W4:Y:S04]  /*20650*/  LDL.LU R22, [R1+0x25e0] ;  /* 0x0025e00001167983 */ /* 0x010f280000300800 */
[----:B------:R-:W3:Y:S04]  /*20660*/  LDL.LU R23, [R1+0x25dc] ;  /* 0x0025dc0001177983 */ /* 0x000ee80000300800 */
[----:B--2---:R-:W2:Y:S04]  /*20670*/  LDL.LU R24, [R1+0x25d8] ;  /* 0x0025d80001187983 */ /* 0x004ea80000300800 */
[----:B------:R0:W-:Y:S04]  /*20680*/  STS.U16 [R27+UR5+0x9480], R4 ;  /* 0x009480041b007988 */ /* 0x0001e80008000405 */
        /* <DEDUP_REMOVED lines=10> */
[----:B------:R-:W2:Y:S04]  /*20730*/  LDL.LU R7, [R1+0x25c0] ;  /* 0x0025c00001077983 */ /* 0x000ea80000300800 */
        /* <DEDUP_REMOVED lines=12> */
[----:B------:R0:W-:Y:S02]  /*20800*/  STS.U16 [R27+UR5+0xb680], R2 ;  /* 0x00b680021b007988 */ /* 0x0001e40008000405 */
[----:B0-----:R-:W0:Y:S02]  /*20810*/  S2R R2, SR_TID.X ;  /* 0x0000000000027919 */ /* 0x001e240000002100 */
[----:B------:R1:W-:Y:S04]  /*20820*/  STS.U16 [R27+UR5+0xb700], R26 ;  /* 0x00b7001a1b007988 */ /* 0x0003e80008000405 */
[----:B------:R-:W-:Y:S04]  /*20830*/  STS.U16 [R27+UR5+0xb780], R15 ;  /* 0x00b7800f1b007988 */ /* 0x000fe80008000405 */
[----:B------:R-:W-:Y:S04]  /*20840*/  STS.U16 [R27+UR5+0xd400], R17 ;  /* 0x00d400111b007988 */ /* 0x000fe80008000405 */
[----:B------:R-:W-:Y:S04]  /*20850*/  STS.U16 [R27+UR5+0xd480], R19 ;  /* 0x00d480131b007988 */ /* 0x000fe80008000405 */
[----:B------:R-:W-:Y:S04]  /*20860*/  STS.U16 [R27+UR5+0xd500], R21 ;  /* 0x00d500151b007988 */ /* 0x000fe80008000405 */
[----:B------:R-:W-:Y:S04]  /*20870*/  STS.U16 [R27+UR5+0xd580], R25 ;  /* 0x00d580191b007988 */ /* 0x000fe80008000405 */
[----:B------:R-:W-:Y:S04]  /*20880*/  STS.U16 [R27+UR5+0xd600], R29 ;  /* 0x00d6001d1b007988 */ /* 0x000fe80008000405 */
[----:B------:R0:W-:Y:S04]  /*20890*/  STS.U16 [R27+UR5+0xd680], R0 ;  /* 0x00d680001b007988 */ /* 0x0001e80008000405 */
[----:B-1----:R-:W3:Y:S04]  /*208a0*/  LDL.LU R26, [R1+0x804] ;  /* 0x00080400011a7983 */ /* 0x002ee80000300800 */
[----:B------:R1:W-:Y:S04]  /*208b0*/  STS.U16 [R27+UR5+0xd700], R28 ;  /* 0x00d7001c1b007988 */ /* 0x0003e80008000405 */
[----:B0-----:R-:W3:Y:S04]  /*208c0*/  LDL.LU R0, [R1+0x800] ;  /* 0x0008000001007983 */ /* 0x001ee80000300800 */
[----:B------:R-:W3:Y:S04]  /*208d0*/  LDL.LU R15, [R1+0x7fc] ;  /* 0x0007fc00010f7983 */ /* 0x000ee80000300800 */
[----:B------:R-:W3:Y:S04]  /*208e0*/  LDL.LU R17, [R1+0x7f8] ;  /* 0x0007f80001117983 */ /* 0x000ee80000300800 */
[----:B------:R-:W3:Y:S04]  /*208f0*/  LDL.LU R19, [R1+0x7f4] ;  /* 0x0007f40001137983 */ /* 0x000ee80000300800 */
[----:B------:R-:W3:Y:S04]  /*20900*/  LDL.LU R21, [R1+0x7f0] ;  /* 0x0007f00001157983 */ /* 0x000ee80000300800 */
[----:B------:R-:W3:Y:S04]  /*20910*/  LDL.LU R25, [R1+0x7ec] ;  /* 0x0007ec0001197983 */ /* 0x000ee80000300800 */
[----:B------:R-:W3:Y:S04]  /*20920*/  LDL.LU R29, [R1+0x7e8] ;  /* 0x0007e800011d7983 */ /* 0x000ee80000300800 */
[----:B-1----:R-:W3:Y:S01]  /*20930*/  LDL.LU R28, [R1+0x6e8] ;  /* 0x0006e800011c7983 */ /* 0x002ee20000300800 */
[----:B------:R-:W-:-:S05]  /*20940*/  LOP3.LUT R2, R2, 0x3f, RZ, 0xc0, !PT ;  /* 0x0000003f02027812 */ /* 0x000fca00078ec0ff */
[----:B------:R-:W-:Y:S01]  /*20950*/  IMAD.SHL.U32 R2, R2, 0x2, RZ ;  /* 0x0000000202027824 */ /* 0x000fe200078e00ff */
[----:B--2---:R-:W-:Y:S04]  /*20960*/  STS.U16 [R27+UR5+0xd780], R3 ;  /* 0x00d780031b007988 */ /* 0x004fe80008000405 */
[----:B------:R0:W-:Y:S04]  /*20970*/  STS.U16 [R27+UR5+0xf400], R14 ;  /* 0x00f4000e1b007988 */ /* 0x0001e80008000405 */
[----:B------:R1:W-:Y:S04]  /*20980*/  STS.U16 [R27+UR5+0xf480], R11 ;  /* 0x00f4800b1b007988 */ /* 0x0003e80008000405 */
[----:B------:R2:W-:Y:S04]  /*20990*/  STS.U16 [R27+UR5+0xf500], R10 ;  /* 0x00f5000a1b007988 */ /* 0x0005e80008000405 */
[----:B------:R0:W-:Y:S04]  /*209a0*/  STS.U16 [R27+UR5+0xf580], R9 ;  /* 0x00f580091b007988 */ /* 0x0001e80008000405 */
[----:B------:R1:W-:Y:S04]  /*209b0*/  STS.U16 [R27+UR5+0xf600], R8 ;  /* 0x00f600081b007988 */ /* 0x0003e80008000405 */
[----:B------:R2:W-:Y:S04]  /*209c0*/  STS.U16 [R27+UR5+0xf680], R7 ;  /* 0x00f680071b007988 */ /* 0x0005e80008000405 */
[----:B0-----:R-:W3:Y:S04]  /*209d0*/  LDL.LU R14, [R1+0x8e8] ;  /* 0x0008e800010e7983 */ /* 0x001ee80000300800 */
[----:B-1----:R-:W3:Y:S04]  /*209e0*/  LDL.LU R11, [R1+0x8ec] ;  /* 0x0008ec00010b7983 */ /* 0x002ee80000300800 */
[----:B--2---:R-:W2:Y:S04]  /*209f0*/  LDL.LU R10, [R1+0x8f0] ;  /* 0x0008f000010a7983 */ /* 0x004ea80000300800 */
[----:B------:R-:W2:Y:S04]  /*20a00*/  LDL.LU R9, [R1+0x8f4] ;  /* 0x0008f40001097983 */ /* 0x000ea80000300800 */
[----:B------:R-:W2:Y:S01]  /*20a10*/  LDL.LU R8, [R1+0x8f8] ;  /* 0x0008f80001087983 */ /* 0x000ea20000300800 */
[----:B------:R-:W-:-:S03]  /*20a20*/  LOP3.LUT R3, R2, 0x60, RZ, 0x3c, !PT ;  /* 0x0000006002037812 */ /* 0x000fc600078e3cff */
[----:B------:R-:W2:Y:S04]  /*20a30*/  LDL.LU R2, [R1+0x8fc] ;  /* 0x0008fc0001027983 */ /* 0x000ea80000300800 */
[----:B------:R-:W2:Y:S04]  /*20a40*/  LDL.LU R7, [R1+0x900] ;  /* 0x0009000001077983 */ /* 0x000ea80000300800 */
[----:B------:R0:W-:Y:S04]  /*20a50*/  STS.U16 [R27+UR5+0xf700], R6 ;  /* 0x00f700061b007988 */ /* 0x0001e80008000405 */
[----:B0-----:R-:W2:Y:S04]  /*20a60*/  LDL.LU R6, [R1+0x904] ;  /* 0x0009040001067983 */ /* 0x001ea80000300800 */
[----:B------:R-:W-:Y:S04]  /*20a70*/  STS.U16 [R27+UR5+0xf780], R5 ;  /* 0x00f780051b007988 */ /* 0x000fe80008000405 */
[----:B------:R-:W-:Y:S04]  /*20a80*/  STL [R1+0x2538], R27 ;  /* 0x0025381b01007387 */ /* 0x000fe80000100800 */
[----:B--2---:R0:W-:Y:S04]  /*20a90*/  STS.U16 [R3+UR5+0x1800], R6 ;  /* 0x0018000603007988 */ /* 0x0041e80008000405 */
[----:B------:R1:W-:Y:S04]  /*20aa0*/  STS.U16 [R3+UR5+0x1880], R7 ;  /* 0x0018800703007988 */ /* 0x0003e80008000405 */
[----:B------:R-:W-:Y:S04]  /*20ab0*/  STS.U16 [R3+UR5+0x1900], R2 ;  /* 0x0019000203007988 */ /* 0x000fe80008000405 */
[----:B------:R2:W-:Y:S04]  /*20ac0*/  STS.U16 [R3+UR5+0x1980], R8 ;  /* 0x0019800803007988 */ /* 0x0005e80008000405 */
[----:B------:R0:W-:Y:S04]  /*20ad0*/  STS.U16 [R3+UR5+0x1a00], R9 ;  /* 0x001a000903007988 */ /* 0x0001e80008000405 */
[----:B------:R-:W-:Y:S04]  /*20ae0*/  STS.U16 [R3+UR5+0x1a80], R10 ;  /* 0x001a800a03007988 */ /* 0x000fe80008000405 */
[----:B---3--:R-:W-:Y:S04]  /*20af0*/  STS.U16 [R3+UR5+0x1b00], R11 ;  /* 0x001b000b03007988 */ /* 0x008fe80008000405 */
[----:B------:R3:W-:Y:S04]  /*20b00*/  STS.U16 [R3+UR5+0x1b80], R14 ;  /* 0x001b800e03007988 */ /* 0x0007e80008000405 */
[----:B------:R-:W-:Y:S04]  /*20b10*/  STS.U16 [R3+UR5+0x3800], R26 ;  /* 0x0038001a03007988 */ /* 0x000fe80008000405 */
[----:B0-----:R-:W4:Y:S04]  /*20b20*/  LDL R6, [R1+0x19cc] ;  /* 0x0019cc0001067983 */ /* 0x001f280000100800 */
[----:B-1----:R-:W4:Y:S04]  /*20b30*/  LDL R7, [R1+0x19c8] ;  /* 0x0019c80001077983 */ /* 0x002f280000100800 */
[----:B------:R0:W-:Y:S04]  /*20b40*/  STS.U16 [R3+UR5+0x3880], R0 ;  /* 0x0038800003007988 */ /* 0x0001e80008000405 */
[----:B--2---:R-:W2:Y:S04]  /*20b50*/  LDL R8, [R1+0x19d4] ;  /* 0x0019d40001087983 */ /* 0x004ea80000100800 */
[----:B------:R-:W2:Y:S04]  /*20b60*/  LDL R9, [R1+0x19c4] ;  /* 0x0019c40001097983 */ /* 0x000ea80000100800 */
[----:B------:R-:W2:Y:S04]  /*20b70*/  LDL R2, [R1+0x19c0] ;  /* 0x0019c00001027983 */ /* 0x000ea80000100800 */
[----:B------:R1:W-:Y:S04]  /*20b80*/  STS.U16 [R3+UR5+0x3900], R15 ;  /* 0x0039000f03007988 */ /* 0x0003e80008000405 */
[----:B---3--:R-:W3:Y:S04]  /*20b90*/  LDL R14, [R1+0x19e4] ;  /* 0x0019e400010e7983 */ /* 0x008ee80000100800 */
[----:B------:R-:W3:Y:S04]  /*20ba0*/  LDL R11, [R1+0x19b8] ;  /* 0x0019b800010b7983 */ /* 0x000ee80000100800 */
[----:B------:R-:W3:Y:S04]  /*20bb0*/  LDL R10, [R1+0x19ec] ;  /* 0x0019ec00010a7983 */ /* 0x000ee80000100800 */
[----:B0-----:R-:W3:Y:S04]  /*20bc0*/  LDL R0, [R1+0x19dc] ;  /* 0x0019dc0001007983 */ /* 0x001ee80000100800 */
[----:B-1----:R-:W3:Y:S01]  /*20bd0*/  LDL R15, [R1+0x19bc] ;  /* 0x0019bc00010f7983 */ /* 0x002ee20000100800 */
[----:B------:R-:W-:-:S02]  /*20be0*/  PRMT R13, RZ, 0x7610, R13 ;  /* 0x00007610ff0d7816 */ /* 0x000fc4000000000d */
[----:B------:R-:W-:Y:S02]  /*20bf0*/  PRMT R4, RZ, 0x7610, R4 ;  /* 0x00007610ff047816 */ /* 0x000fe40000000004 */
[----:B------:R-:W-:Y:S02]  /*20c00*/  PRMT R5, RZ, 0x7610, R5 ;  /* 0x00007610ff057816 */ /* 0x000fe40000000005 */
[----:B----4-:R2:W4:Y:S02]  /*20c10*/  @!P0 LDG.E.U16 R13, desc[UR12][R6.64] ;  /* 0x0000000c060d8981 */ /* 0x010524000c1e1500 */
[----:B--2---:R-:W-:Y:S02]  /*20c20*/  @!P0 IMAD.MOV.U32 R6, RZ, RZ, R8 ;  /* 0x000000ffff068224 */ /* 0x004fe400078e0008 */
[----:B------:R-:W-:Y:S02]  /*20c30*/  @!P0 IMAD.MOV.U32 R7, RZ, RZ, R9 ;  /* 0x000000ffff078224 */ /* 0x000fe400078e0009 */
[----:B---3--:R-:W-:-:S02]  /*20c40*/  @!P0 IMAD.MOV.U32 R8, RZ, RZ, R0 ;  /* 0x000000ffff088224 */ /* 0x008fc400078e0000 */
[----:B------:R-:W-:Y:S01]  /*20c50*/  @!P0 IMAD.MOV.U32 R9, RZ, RZ, R2 ;  /* 0x000000ffff098224 */ /* 0x000fe200078e0002 */
[----:B------:R0:W2:Y:S04]  /*20c60*/  @!P0 LDG.E.U16 R4, desc[UR12][R6.64] ;  /* 0x0000000c06048981 */ /* 0x0000a8000c1e1500 */
[----:B------:R1:W3:Y:S01]  /*20c70*/  @!P0 LDG.E.U16 R5, desc[UR12][R8.64] ;  /* 0x0000000c08058981 */ /* 0x0002e2000c1e1500 */
[----:B0-----:R-:W-:Y:S01]  /*20c80*/  PRMT R6, RZ, 0x7610, R6 ;  /* 0x00007610ff067816 */ /* 0x001fe20000000006 */
[----:B-1----:R-:W-:Y:S02]  /*20c90*/  @!P0 IMAD.MOV.U32 R8, RZ, RZ, R14 ;  /* 0x000000ffff088224 */ /* 0x002fe400078e000e */
[----:B------:R-:W-:-:S05]  /*20ca0*/  @!P0 IMAD.MOV.U32 R9, RZ, RZ, R15 ;  /* 0x000000ffff098224 */ /* 0x000fca00078e000f */
[----:B------:R-:W3:Y:S01]  /*20cb0*/  @!P0 LDG.E.U16 R6, desc[UR12][R8.64] ;  /* 0x0000000c08068981 */ /* 0x000ee2000c1e1500 */
[----:B------:R-:W-:-:S06]  /*20cc0*/  PRMT R7, RZ, 0x7610, R7 ;  /* 0x00007610ff077816 */ /* 0x000fcc0000000007 */
[----:B------:R-:W3:Y:S04]  /*20cd0*/  @!P0 LDG.E.U16 R7, desc[UR12][R10.64] ;  /* 0x0000000c0a078981 */ /* 0x000ee8000c1e1500 */
[----:B------:R-:W-:Y:S04]  /*20ce0*/  STS.U16 [R3+UR5+0x3980], R17 ;  /* 0x0039801103007988 */ /* 0x000fe80008000405 */
[----:B------:R0:W-:Y:S04]  /*20cf0*/  STS.U16 [R3+UR5+0x3a00], R19 ;  /* 0x003a001303007988 */ /* 0x0001e80008000405 */
[----:B----4-:R1:W-:Y:S04]  /*20d00*/  STL [R1+0x253c], R13 ;  /* 0x00253c0d01007387 */ /* 0x0103e80000100800 */
[----:B--2---:R-:W-:Y:S04]  /*20d10*/  STL [R1+0x2540], R4 ;  /* 0x0025400401007387 */ /* 0x004fe80000100800 */
[----:B------:R-:W2:Y:S04]  /*20d20*/  LDL R2, [R1+0x19b4] ;  /* 0x0019b40001027983 */ /* 0x000ea80000100800 */
[----:B------:R-:W4:Y:S04]  /*20d30*/  LDL R0, [R1+0x19f4] ;  /* 0x0019f40001007983 */ /* 0x000f280000100800 */
[----:B---3--:R-:W-:Y:S04]  /*20d40*/  STL [R1+0x2544], R5 ;  /* 0x0025440501007387 */ /* 0x008fe80000100800 */
[----:B------:R-:W3:Y:S04]  /*20d50*/  LDL R15, [R1+0x19b0] ;  /* 0x0019b000010f7983 */ /* 0x000ee80000100800 */
[----:B------:R-:W3:Y:S04]  /*20d60*/  LDL R14, [R1+0x19fc] ;  /* 0x0019fc00010e7983 */ /* 0x000ee80000100800 */
[----:B------:R1:W-:Y:S04]  /*20d70*/  STL [R1+0x2548], R6 ;  /* 0x0025480601007387 */ /* 0x0003e80000100800 */
[----:B0-----:R-:W3:Y:S04]  /*20d80*/  LDL R19, [R1+0x19ac] ;  /* 0x0019ac0001137983 */ /* 0x001ee80000100800 */
[----:B------:R-:W3:Y:S04]  /*20d90*/  LDL R17, [R1+0x1a04] ;  /* 0x001a040001117983 */ /* 0x000ee80000100800 */
[----:B-1----:R-:W3:Y:S04]  /*20da0*/  LDL R13, [R1+0x19d0] ;  /* 0x0019d000010d7983 */ /* 0x002ee80000100800 */
[----:B------:R-:W3:Y:S04]  /*20db0*/  LDL R6, [R1+0x1a0c] ;  /* 0x001a0c0001067983 */ /* 0x000ee80000100800 */
[----:B------:R-:W-:Y:S04]  /*20dc0*/  STL [R1+0x254c], R7 ;  /* 0x00254c0701007387 */ /* 0x000fe80000100800 */
[----:B------:R-:W3:Y:S04]  /*20dd0*/  LDL R5, [R1+0x19d8] ;  /* 0x0019d80001057983 */ /* 0x000ee80000100800 */
[----:B------:R-:W3:Y:S01]  /*20de0*/  LDL R4, [R1+0x1a28] ;  /* 0x001a280001047983 */ /* 0x000ee20000100800 */
[----:B------:R-:W-:-:S02]  /*20df0*/  PRMT R8, RZ, 0x7610, R8 ;  /* 0x00007610ff087816 */ /* 0x000fc40000000008 */
[----:B------:R-:W-:Y:S02]  /*20e00*/  PRMT R9, RZ, 0x7610, R9 ;  /* 0x00007610ff097816 */ /* 0x000fe40000000009 */
[----:B------:R-:W-:Y:S01]  /*20e10*/  PRMT R12, RZ, 0x7610, R12 ;  /* 0x00007610ff0c7816 */ /* 0x000fe2000000000c */
[----:B--2---:R-:W-:Y:S02]  /*20e20*/  @!P0 IMAD.MOV.U32 R11, RZ, RZ, R2 ;  /* 0x000000ffff0b8224 */ /* 0x004fe400078e0002 */
[----:B----4-:R-:W-:Y:S01]  /*20e30*/  @!P0 IMAD.MOV.U32 R10, RZ, RZ, R0 ;  /* 0x000000ffff0a8224 */ /* 0x010fe200078e0000 */
[----:B------:R-:W2:Y:S04]  /*20e40*/  LDL R2, [R1+0x19e0] ;  /* 0x0019e00001027983 */ /* 0x000ea80000100800 */
[----:B---3--:R-:W3:Y:S04]  /*20e50*/  @!P0 LDG.E.U16 R9, desc[UR12][R14.64] ;  /* 0x0000000c0e098981 */ /* 0x008ee8000c1e1500 */
[----:B------:R0:W4:Y:S04]  /*20e60*/  @!P0 LDG.E.U16 R8, desc[UR12][R10.64] ;  /* 0x0000000c0a088981 */ /* 0x000128000c1e1500 */
[----:B------:R-:W2:Y:S01]  /*20e70*/  LDL R0, [R1+0x1a24] ;  /* 0x001a240001007983 */ /* 0x000ea20000100800 */
[----:B0-----:R-:W-:Y:S01]  /*20e80*/  PRMT R10, RZ, 0x7610, R10 ;  /* 0x00007610ff0a7816 */ /* 0x001fe2000000000a */
[----:B------:R-:W-:-:S02]  /*20e90*/  @!P0 IMAD.MOV.U32 R15, RZ, RZ, R19 ;  /* 0x000000ffff0f8224 */ /* 0x000fc400078e0013 */
[----:B------:R-:W-:Y:S01]  /*20ea0*/  @!P0 IMAD.MOV.U32 R14, RZ, RZ, R17 ;  /* 0x000000ffff0e8224 */ /* 0x000fe200078e0011 */
[----:B------:R-:W-:-:S04]  /*20eb0*/  PRMT R11, RZ, 0x7610, R11 ;  /* 0x00007610ff0b7816 */ /* 0x000fc8000000000b */
[----:B------:R0:W2:Y:S02]  /*20ec0*/  @!P0 LDG.E.U16 R10, desc[UR12][R14.64] ;  /* 0x0000000c0e0a8981 */ /* 0x0000a4000c1e1500 */
[----:B0-----:R-:W-:Y:S02]  /*20ed0*/  @!P0 IMAD.MOV.U32 R14, RZ, RZ, R6 ;  /* 0x000000ffff0e8224 */ /* 0x001fe400078e0006 */
[----:B------:R-:W-:-:S05]  /*20ee0*/  @!P0 IMAD.MOV.U32 R15, RZ, RZ, R13 ;  /* 0x000000ffff0f8224 */ /* 0x000fca00078e000d */
[----:B------:R0:W2:Y:S02]  /*20ef0*/  @!P0 LDG.E.U16 R11, desc[UR12][R14.64] ;  /* 0x0000000c0e0b8981 */ /* 0x0000a4000c1e1500 */
[----:B0-----:R-:W-:Y:S02]  /*20f00*/  @!P0 IMAD.MOV.U32 R14, RZ, RZ, R4 ;  /* 0x000000ffff0e8224 */ /* 0x001fe400078e0004 */
[----:B------:R-:W-:-:S05]  /*20f10*/  @!P0 IMAD.MOV.U32 R15, RZ, RZ, R5 ;  /* 0x000000ffff0f8224 */ /* 0x000fca00078e0005 */
[----:B------:R2:W2:Y:S01]  /*20f20*/  @!P0 LDG.E.U16 R12, desc[UR12][R14.64] ;  /* 0x0000000c0e0c8981 */ /* 0x0004a2000c1e1500 */
[----:B------:R-:W-:-:S03]  /*20f30*/  PRMT R16, RZ, 0x7610, R16 ;  /* 0x00007610ff107816 */ /* 0x000fc60000000010 */
[----:B------:R-:W-:Y:S04]  /*20f40*/  STS.U16 [R3+UR5+0x3a80], R21 ;  /* 0x003a801503007988 */ /* 0x000fe80008000405 */
[----:B------:R-:W-:Y:S04]  /*20f50*/  STS.U16 [R3+UR5+0x3b00], R25 ;  /* 0x003b001903007988 */ /* 0x000fe80008000405 */
[----:B------:R-:W-:Y:S04]  /*20f60*/  STS.U16 [R3+UR5+0x3b80], R29 ;  /* 0x003b801d03007988 */ /* 0x000fe80008000405 */
[----:B------:R-:W-:Y:S04]  /*20f70*/  STS.U16 [R3+UR5+0x5800], R28 ;  /* 0x0058001c03007988 */ /* 0x000fe80008000405 */
[----:B----4-:R-:W-:Y:S04]  /*20f80*/  STL [R1+0x2550], R8 ;  /* 0x0025500801007387 */ /* 0x010fe80000100800 */
[----:B---3--:R-:W-:Y:S01]  /*20f90*/  STL [R1+0x2554], R9 ;  /* 0x0025540901007387 */ /* 0x008fe20000100800 */
[----:B--2---:R-:W-:-:S02]  /*20fa0*/  @!P0 IMAD.MOV.U32 R15, RZ, RZ, R2 ;  /* 0x000000ffff0f8224 */ /* 0x004fc400078e0002 */
[----:B------:R-:W-:-:S05]  /*20fb0*/  @!P0 IMAD.MOV.U32 R14, RZ, RZ, R0 ;  /* 0x000000ffff0e8224 */ /* 0x000fca00078e0000 */
[----:B------:R0:W2:Y:S04]  /*20fc0*/  @!P0 LDG.E.U16 R16, desc[UR12][R14.64] ;  /* 0x0000000c0e108981 */ /* 0x0000a8000c1e1500 */
[----:B------:R-:W-:Y:S04]  /*20fd0*/  STL [R1+0x2558], R10 ;  /* 0x0025580a01007387 */ /* 0x000fe80000100800 */
[----:B------:R1:W-:Y:S04]  /*20fe0*/  STL [R1+0x255c], R11 ;  /* 0x00255c0b01007387 */ /* 0x0003e80000100800 */
[----:B------:R3:W-:Y:S04]  /*20ff0*/  STL [R1+0x2560], R12 ;  /* 0x0025600c01007387 */ /* 0x0007e80000100800 */
[----:B-1----:R-:W4:Y:S04]  /*21000*/  LDL R11, [R1+0x1a1c] ;  /* 0x001a1c00010b7983 */ /* 0x002f280000100800 */
[----:B------:R-:W2:Y:S04]  /*21010*/  LDL R10, [R1+0x19f8] ;  /* 0x0019f800010a7983 */ /* 0x000ea80000100800 */
[----:B------:R-:W2:Y:S04]  /*21020*/  LDL R9, [R1+0x1a18] ;  /* 0x001a180001097983 */ /* 0x000ea80000100800 */
[----:B------:R-:W2:Y:S04]  /*21030*/  LDL R8, [R1+0x1a00] ;  /* 0x001a000001087983 */ /* 0x000ea80000100800 */
[----:B------:R-:W2:Y:S04]  /*21040*/  LDL R7, [R1+0x1a14] ;  /* 0x001a140001077983 */ /* 0x000ea80000100800 */
[----:B------:R-:W2:Y:S04]  /*21050*/  LDL R6, [R1+0x1a08] ;  /* 0x001a080001067983 */ /* 0x000ea80000100800 */
[----:B------:R-:W2:Y:S04]  /*21060*/  LDL R5, [R1+0x1a10] ;  /* 0x001a100001057983 */ /* 0x000ea80000100800 */
[----:B---3--:R-:W3:Y:S04]  /*21070*/  LDL R12, [R1+0x19f0] ;  /* 0x0019f000010c7983 */ /* 0x008ee80000100800 */
        /* <DEDUP_REMOVED lines=12> */
[----:B------:R-:W0:Y:S04]  /*21140*/  LDL R14, [R1+0x19e8] ;  /* 0x0019e800010e7983 */ /* 0x000e280000100800 */
[----:B------:R-:W0:Y:S01]  /*21150*/  LDL R15, [R1+0x1a20] ;  /* 0x001a2000010f7983 */ /* 0x000e220000100800 */
[----:B------:R-:W-:-:S02]  /*21160*/  PRMT R18, RZ, 0x7610, R18 ;  /* 0x00007610ff127816 */ /* 0x000fc40000000012 */
[----:B------:R-:W-:Y:S02]  /*21170*/  PRMT R20, RZ, 0x7610, R20 ;  /* 0x00007610ff147816 */ /* 0x000fe40000000014 */
[----:B------:R-:W-:Y:S02]  /*21180*/  PRMT R22, RZ, 0x7610, R22 ;  /* 0x00007610ff167816 */ /* 0x000fe40000000016 */
[----:B------:R-:W-:Y:S02]  /*21190*/  PRMT R23, RZ, 0x7610, R23 ;  /* 0x00007610ff177816 */ /* 0x000fe40000000017 */
[----:B------:R-:W-:Y:S02]  /*211a0*/  PRMT R24, RZ, 0x7610, R24 ;  /* 0x00007610ff187816 */ /* 0x000fe40000000018 */
[----:B0-----:R-:W-:-:S04]  /*211b0*/  @!P0 LOP3.LUT R15, R15, R14, RZ, 0x3c, !PT ;  /* 0x0000000e0f0f8212 */ /* 0x001fc800078e3cff */
[----:B------:R-:W-:-:S04]  /*211c0*/  @!P0 LOP3.LUT R14, R15, R14, RZ, 0x3c, !PT ;  /* 0x0000000e0f0e8212 */ /* 0x000fc800078e3cff */
[----:B------:R-:W-:-:S05]  /*211d0*/  @!P0 LOP3.LUT R15, R15, R14, RZ, 0x3c, !PT ;  /* 0x0000000e0f0f8212 */ /* 0x000fca00078e3cff */
[----:B------:R4:W2:Y:S02]  /*211e0*/  @!P0 LDG.E.U16 R18, desc[UR12][R14.64] ;  /* 0x0000000c0e128981 */ /* 0x0008a4000c1e1500 */
[----:B----4-:R-:W-:Y:S02]  /*211f0*/  @!P0 IMAD.MOV.U32 R14, RZ, RZ, R11 ;  /* 0x000000ffff0e8224 */ /* 0x010fe400078e000b */
[----:B---3--:R-:W-:-:S05]  /*21200*/  @!P0 IMAD.MOV.U32 R15, RZ, RZ, R12 ;  /* 0x000000ffff0f8224 */ /* 0x008fca00078e000c */
[----:B------:R2:W3:Y:S02]  /*21210*/  @!P0 LDG.E.U16 R20, desc[UR12][R14.64] ;  /* 0x0000000c0e148981 */ /* 0x0004e4000c1e1500 */
[----:B--2---:R-:W-:Y:S02]  /*21220*/  @!P0 IMAD.MOV.U32 R14, RZ, RZ, R9 ;  /* 0x000000ffff0e8224 */ /* 0x004fe400078e0009 */
[----:B------:R-:W-:-:S05]  /*21230*/  @!P0 IMAD.MOV.U32 R15, RZ, RZ, R10 ;  /* 0x000000ffff0f8224 */ /* 0x000fca00078e000a */
[----:B------:R0:W2:Y:S02]  /*21240*/  @!P0 LDG.E.U16 R22, desc[UR12][R14.64] ;  /* 0x0000000c0e168981 */ /* 0x0000a4000c1e1500 */
[----:B0-----:R-:W-:Y:S02]  /*21250*/  @!P0 IMAD.MOV.U32 R14, RZ, RZ, R7 ;  /* 0x000000ffff0e8224 */ /* 0x001fe400078e0007 */
[----:B------:R-:W-:-:S05]  /*21260*/  @!P0 IMAD.MOV.U32 R15, RZ, RZ, R8 ;  /* 0x000000ffff0f8224 */ /* 0x000fca00078e0008 */
[----:B------:R0:W4:Y:S02]  /*21270*/  @!P0 LDG.E.U16 R23, desc[UR12][R14.64] ;  /* 0x0000000c0e178981 */ /* 0x000124000c1e1500 */
[----:B0-----:R-:W-:Y:S02]  /*21280*/  @!P0 IMAD.MOV.U32 R14, RZ, RZ, R5 ;  /* 0x000000ffff0e8224 */ /* 0x001fe400078e0005 */
[----:B------:R-:W-:-:S05]  /*21290*/  @!P0 IMAD.MOV.U32 R15, RZ, RZ, R6 ;  /* 0x000000ffff0f8224 */ /* 0x000fca00078e0006 */
[----:B------:R-:W4:Y:S04]  /*212a0*/  @!P0 LDG.E.U16 R24, desc[UR12][R14.64] ;  /* 0x0000000c0e188981 */ /* 0x000f28000c1e1500 */
[----:B------:R-:W-:Y:S04]  /*212b0*/  STS.U16 [R3+UR5+0x5880], R4 ;  /* 0x0058800403007988 */ /* 0x000fe80008000405 */
[----:B------:R-:W-:Y:S04]  /*212c0*/  STS.U16 [R3+UR5+0x5900], R13 ;  /* 0x0059000d03007988 */ /* 0x000fe80008000405 */
[----:B------:R-:W-:Y:S04]  /*212d0*/  STS.U16 [R3+UR5+0x5980], R27 ;  /* 0x0059801b03007988 */ /* 0x000fe80008000405 */
[----:B------:R-:W-:Y:S04]  /*212e0*/  STS.U16 [R3+UR5+0x5a00], R2 ;  /* 0x005a000203007988 */ /* 0x000fe80008000405 */
[----:B------:R-:W-:Y:S04]  /*212f0*/  STS.U16 [R3+UR5+0x5a80], R26 ;  /* 0x005a801a03007988 */ /* 0x000fe80008000405 */
[----:B------:R-:W-:Y:S04]  /*21300*/  STS.U16 [R3+UR5+0x5b00], R17 ;  /* 0x005b001103007988 */ /* 0x000fe80008000405 */
[----:B------:R-:W-:Y:S04]  /*21310*/  STL [R1+0x2564], R16 ;  /* 0x0025641001007387 */ /* 0x000fe80000100800 */
[----:B------:R-:W-:Y:S04]  /*21320*/  STS.U16 [R3+UR5+0x5b80], R19 ;  /* 0x005b801303007988 */ /* 0x000fe80008000405 */
[----:B------:R-:W-:Y:S04]  /*21330*/  STS.U16 [R3+UR5+0x7800], R21 ;  /* 0x0078001503007988 */ /* 0x000fe80008000405 */
[----:B------:R-:W-:Y:S04]  /*21340*/  STS.U16 [R3+UR5+0x7880], R25 ;  /* 0x0078801903007988 */ /* 0x000fe80008000405 */
[----:B------:R-:W-:Y:S04]  /*21350*/  STS.U16 [R3+UR5+0x7900], R29 ;  /* 0x0079001d03007988 */ /* 0x000fe80008000405 */
[----:B------:R-:W-:Y:S04]  /*21360*/  STS.U16 [R3+UR5+0x7980], R28 ;  /* 0x0079801c03007988 */ /* 0x000fe80008000405 */
[----:B------:R0:W-:Y:S04]  /*21370*/  STS.U16 [R3+UR5+0x7a00], R0 ;  /* 0x007a000003007988 */ /* 0x0001e80008000405 */
[----:B------:R-:W-:Y:S04]  /*21380*/  STL [R1+0x2568], R18 ;  /* 0x0025681201007387 */ /* 0x000fe80000100800 */
[----:B---3--:R-:W-:Y:S04]  /*21390*/  STL [R1+0x256c], R20 ;  /* 0x00256c1401007387 */ /* 0x008fe80000100800 */
[----:B--2---:R-:W-:Y:S04]  /*213a0*/  STL [R1+0x2570], R22 ;  /* 0x0025701601007387 */ /* 0x004fe80000100800 */
[----:B----4-:R-:W-:Y:S04]  /*213b0*/  STL [R1+0x2574], R23 ;  /* 0x0025741701007387 */ /* 0x010fe80000100800 */
[----:B------:R-:W-:Y:S04]  /*213c0*/  STL [R1+0x2578], R24 ;  /* 0x0025781801007387 */ /* 0x000fe80000100800 */
[----:B0-----:R-:W2:Y:S04]  /*213d0*/  LDL.LU R0, [R1+0x580] ;  /* 0x0005800001007983 */ /* 0x001ea80000300800 */
[----:B--2---:R0:W-:Y:S04]  /*213e0*/  STL [R1+0x259c], R0 ;  /* 0x00259c0001007387 */ /* 0x0041e80000100800 */
[----:B0-----:R-:W2:Y:S04]  /*213f0*/  LDL.LU R0, [R1+0x648] ;  /* 0x0006480001007983 */ /* 0x001ea80000300800 */
[----:B--2---:R0:W-:Y:S04]  /*21400*/  STL [R1+0x25a0], R0 ;  /* 0x0025a00001007387 */ /* 0x0041e80000100800 */
[----:B0-----:R-:W2:Y:S04]  /*21410*/  LDL.LU R0, [R1+0x650] ;  /* 0x0006500001007983 */ /* 0x001ea80000300800 */
        /* <DEDUP_REMOVED lines=32> */
[----:B0-----:R-:W2:Y:S04]  /*21620*/  LDL.LU R0, [R1+0x25a0] ;  /* 0x0025a00001007983 */ /* 0x001ea80000300800 */
[----:B--2---:R0:W-:Y:S04]  /*21630*/  STS.U16 [R3+UR5+0x7b80], R0 ;  /* 0x007b800003007988 */ /* 0x0041e80008000405 */
[----:B0-----:R-:W2:Y:S04]  /*21640*/  LDL.LU R0, [R1+0x259c] ;  /* 0x00259c0001007983 */ /* 0x001ea80000300800 */
[----:B--2---:R0:W-:Y:S04]  /*21650*/  STS.U16 [R3+UR5+0x9800], R0 ;  /* 0x0098000003007988 */ /* 0x0041e80008000405 */
[----:B---3--:R-:W-:Y:S04]  /*21660*/  STS.U16 [R3+UR5+0x9880], R2 ;  /* 0x0098800203007988 */ /* 0x008fe80008000405 */
[----:B----4-:R1:W-:Y:S04]  /*21670*/  STS.U16 [R3+UR5+0x9900], R24 ;  /* 0x0099001803007988 */ /* 0x0103e80008000405 */
[----:B0-----:R-:W2:Y:S04]  /*21680*/  LDL.LU R0, [R1+0x2598] ;  /* 0x0025980001007983 */ /* 0x001ea80000300800 */
[----:B-1----:R-:W3:Y:S04]  /*21690*/  LDL.LU R24, [R1+0x958] ;  /* 0x0009580001187983 */ /* 0x002ee80000300800 */
[----:B---3--:R0:W-:Y:S04]  /*216a0*/  STL [R1+0x258c], R24 ;  /* 0x00258c1801007387 */ /* 0x0081e80000100800 */
[----:B0-----:R-:W3:Y:S04]  /*216b0*/  LDL.LU R24, [R1+0x28] ;  /* 0x0000280001187983 */ /* 0x001ee80000300800 */
[----:B---3--:R0:W-:Y:S04]  /*216c0*/  STL [R1+0x2590], R24 ;  /* 0x0025901801007387 */ /* 0x0081e80000100800 */
[----:B0-----:R-:W3:Y:S01]  /*216d0*/  LDL.LU R24, [R1+0x30] ;  /* 0x0000300001187983 */ /* 0x001ee20000300800 */
[----:B------:R-:W0:Y:S03]  /*216e0*/  S2R R2, SR_TID.X ;  /* 0x0000000000027919 */ /* 0x000e260000002100 */
        /* <DEDUP_REMOVED lines=14> */
[----:B-1----:R-:W3:Y:S04]  /*217d0*/  LDL.LU R24, [R1+0x38] ;  /* 0x0000380001187983 */ /* 0x002ee80000300800 */
        /* <DEDUP_REMOVED lines=11> */
[----:B------:R1:W-:Y:S04]  /*21890*/  STS.U16 [R3+UR5+0xd800], R6 ;  /* 0x00d8000603007988 */ /* 0x0003e80008000405 */
[----:B------:R-:W4:Y:S04]  /*218a0*/  LDL.LU R8, [R1+0x838] ;  /* 0x0008380001087983 */ /* 0x000f280000300800 */
[----:B------:R1:W-:Y:S04]  /*218b0*/  STS.U16 [R3+UR5+0xd880], R5 ;  /* 0x00d8800503007988 */ /* 0x0003e80008000405 */
[----:B------:R-:W4:Y:S04]  /*218c0*/  LDL.LU R7, [R1+0x830] ;  /* 0x0008300001077983 */ /* 0x000f280000300800 */
[----:B------:R1:W-:Y:S01]  /*218d0*/  STS.U16 [R3+UR5+0xd900], R4 ;  /* 0x00d9000403007988 */ /* 0x0003e20008000405 */
[----:B0-----:R-:W-:-:S03]  /*218e0*/  LOP3.LUT R2, R2, 0x3f, RZ, 0xc0, !PT ;  /* 0x0000003f02027812 */ /* 0x001fc600078ec0ff */
[----:B------:R0:W-:Y:S04]  /*218f0*/  STS.U16 [R3+UR5+0xd980], R13 ;  /* 0x00d9800d03007988 */ /* 0x0001e80008000405 */
[----:B------:R0:W-:Y:S04]  /*21900*/  STS.U16 [R3+UR5+0xda00], R27 ;  /* 0x00da001b03007988 */ /* 0x0001e80008000405 */
[----:B-1----:R-:W4:Y:S04]  /*21910*/  LDL.LU R6, [R1+0x828] ;  /* 0x0008280001067983 */ /* 0x002f280000300800 */
[----:B------:R-:W4:Y:S04]  /*21920*/  LDL.LU R5, [R1+0x744] ;  /* 0x0007440001057983 */ /* 0x000f280000300800 */
[----:B------:R1:W-:Y:S04]  /*21930*/  STS.U16 [R3+UR5+0xda80], R26 ;  /* 0x00da801a03007988 */ /* 0x0003e80008000405 */
[----:B------:R-:W4:Y:S04]  /*21940*/  LDL.LU R4, [R1+0x73c] ;  /* 0x00073c0001047983 */ /* 0x000f280000300800 */
[----:B0-----:R-:W4:Y:S04]  /*21950*/  LDL.LU R13, [R1+0x734] ;  /* 0x00073400010d7983 */ /* 0x001f280000300800 */
[----:B------:R0:W-:Y:S04]  /*21960*/  STS.U16 [R3+UR5+0xdb00], R17 ;  /* 0x00db001103007988 */ /* 0x0001e80008000405 */
[----:B------:R-:W4:Y:S04]  /*21970*/  LDL.LU R27, [R1+0x72c] ;  /* 0x00072c00011b7983 */ /* 0x000f280000300800 */
[----:B------:R0:W-:Y:S01]  /*21980*/  STS.U16 [R3+UR5+0xdb80], R19 ;  /* 0x00db801303007988 */ /* 0x0001e20008000405 */
[----:B------:R-:W-:-:S03]  /*21990*/  IMAD.SHL.U32 R2, R2, 0x2, RZ ;  /* 0x0000000202027824 */ /* 0x000fc600078e00ff */
[----:B------:R0:W-:Y:S04]  /*219a0*/  STS.U16 [R3+UR5+0xf800], R21 ;  /* 0x00f8001503007988 */ /* 0x0001e80008000405 */
[----:B-1----:R-:W4:Y:S04]  /*219b0*/  LDL.LU R26, [R1+0x724] ;  /* 0x00072400011a7983 */ /* 0x002f280000300800 */
[----:B------:R1:W-:Y:S04]  /*219c0*/  STS.U16 [R3+UR5+0xf880], R25 ;  /* 0x00f8801903007988 */ /* 0x0003e80008000405 */
[----:B------:R1:W-:Y:S04]  /*219d0*/  STS.U16 [R3+UR5+0xf900], R29 ;  /* 0x00f9001d03007988 */ /* 0x0003e80008000405 */
[----:B0-----:R-:W4:Y:S04]  /*219e0*/  LDL.LU R17, [R1+0x71c] ;  /* 0x00071c0001117983 */ /* 0x001f280000300800 */
[----:B------:R-:W4:Y:S04]  /*219f0*/  LDL.LU R19, [R1+0x714] ;  /* 0x0007140001137983 */ /* 0x000f280000300800 */
[----:B------:R0:W-:Y:S04]  /*21a00*/  STS.U16 [R3+UR5+0xf980], R28 ;  /* 0x00f9801c03007988 */ /* 0x0001e80008000405 */
[----:B------:R-:W4:Y:S04]  /*21a10*/  LDL.LU R21, [R1+0x70c] ;  /* 0x00070c0001157983 */ /* 0x000f280000300800 */
[----:B-1----:R-:W4:Y:S04]  /*21a20*/  LDL.LU R25, [R1+0x640] ;  /* 0x0006400001197983 */ /* 0x002f280000300800 */
[----:B--2---:R1:W-:Y:S04]  /*21a30*/  STS.U16 [R3+UR5+0xfa00], R0 ;  /* 0x00fa000003007988 */ /* 0x0043e80008000405 */
[----:B------:R-:W2:Y:S04]  /*21a40*/  LDL.LU R29, [R1+0x638] ;  /* 0x00063800011d7983 */ /* 0x000ea80000300800 */
[----:B0-----:R-:W2:Y:S01]  /*21a50*/  LDL.LU R28, [R1+0x630] ;  /* 0x00063000011c7983 */ /* 0x001ea20000300800 */
[----:B-1----:R-:W-:-:S03]  /*21a60*/  LOP3.LUT R0, R2, 0x70, RZ, 0x3c, !PT ;  /* 0x0000007002007812 */ /* 0x002fc600078e3cff */
[----:B------:R-:W2:Y:S04]  /*21a70*/  LDL.LU R2, [R1+0x960] ;  /* 0x0009600001027983 */ /* 0x000ea80000300800 */
[----:B---3--:R0:W-:Y:S04]  /*21a80*/  STS.U16 [R3+UR5+0xfa80], R24 ;  /* 0x00fa801803007988 */ /* 0x0081e80008000405 */
[----:B0-----:R-:W3:Y:S04]  /*21a90*/  LDL.LU R24, [R1+0x2594] ;  /* 0x0025940001187983 */ /* 0x001ee80000300800 */
[----:B---3--:R0:W-:Y:S04]  /*21aa0*/  STS.U16 [R3+UR5+0xfb00], R24 ;  /* 0x00fb001803007988 */ /* 0x0081e80008000405 */
[----:B0-----:R-:W3:Y:S04]  /*21ab0*/  LDL.LU R24, [R1+0x2590] ;  /* 0x0025900001187983 */ /* 0x001ee80000300800 */
[----:B---3--:R0:W-:Y:S04]  /*21ac0*/  STS.U16 [R3+UR5+0xfb80], R24 ;  /* 0x00fb801803007988 */ /* 0x0081e80008000405 */
[----:B0-----:R-:W3:Y:S04]  /*21ad0*/  LDL.LU R24, [R1+0x258c] ;  /* 0x00258c0001187983 */ /* 0x001ee80000300800 */
[----:B------:R0:W-:Y:S04]  /*21ae0*/  STL [R1+0x257c], R3 ;  /* 0x00257c0301007387 */ /* 0x0001e80000100800 */
[----:B0-----:R-:W2:Y:S04]  /*21af0*/  LDL.LU R3, [R1+0x610] ;  /* 0x0006100001037983 */ /* 0x001ea80000300800 */
[----:B--2---:R0:W-:Y:S04]  /*21b00*/  STL [R1+0x2580], R3 ;  /* 0x0025800301007387 */ /* 0x0041e80000100800 */
[----:B0-----:R-:W2:Y:S04]  /*21b10*/  LDL.LU R3, [R1+0x618] ;  /* 0x0006180001037983 */ /* 0x001ea80000300800 */
[----:B--2---:R0:W-:Y:S04]  /*21b20*/  STL [R1+0x2584], R3 ;  /* 0x0025840301007387 */ /* 0x0041e80000100800 */
[----:B0-----:R-:W2:Y:S04]  /*21b30*/  LDL.LU R3, [R1+0x620] ;  /* 0x0006200001037983 */ /* 0x001ea80000300800 */
[----:B------:R-:W-:Y:S04]  /*21b40*/  STS.U16 [R0+UR5+0x1c00], R2 ;  /* 0x001c000200007988 */ /* 0x000fe80008000405 */
        /* <DEDUP_REMOVED lines=110> */
[----:B0-----:R-:W2:Y:S04]  /*22230*/  LDL.LU R28, [R1+0x251c] ;  /* 0x00251c00011c7983 */ /* 0x001ea80000300800 */
[----:B------:R0:W-:Y:S04]  /*22240*/  STS.U16 [R0+UR5+0xdf80], R2 ;  /* 0x00df800200007988 */ /* 0x0001e80008000405 */
[----:B------:R-:W-:Y:S04]  /*22250*/  STS.U16 [R0+UR5+0xfc00], R14 ;  /* 0x00fc000e00007988 */ /* 0x000fe80008000405 */
[----:B------:R1:W-:Y:S01]  /*22260*/  STS.U16 [R0+UR5+0xfc80], R15 ;  /* 0x00fc800f00007988 */ /* 0x0003e20008000405 */
[----:B0-----:R-:W0:Y:S01]  /*22270*/  S2R R2, SR_TID.X ;  /* 0x0000000000027919 */ /* 0x001e220000002100 */
[----:B-1----:R-:W1:Y:S01]  /*22280*/  S2R R15, SR_TID.X ;  /* 0x00000000000f7919 */ /* 0x002e620000002100 */
[----:B0-----:R-:W-:-:S02]  /*22290*/  LOP3.LUT R2, R2, 0x3f, RZ, 0xc0, !PT ;  /* 0x0000003f02027812 */ /* 0x001fc400078ec0ff */
[----:B-1----:R-:W-:Y:S01]  /*222a0*/  LOP3.LUT R15, R15, 0x3f, RZ, 0xc0, !PT ;  /* 0x0000003f0f0f7812 */ /* 0x002fe200078ec0ff */
[----:B--2---:R0:W-:Y:S04]  /*222b0*/  STS.U16 [R0+UR5+0xfd00], R28 ;  /* 0x00fd001c00007988 */ /* 0x0041e80008000405 */
[----:B0-----:R-:W2:Y:S01]  /*222c0*/  LDL.LU R28, [R1+0x2518] ;  /* 0x00251800011c7983 */ /* 0x001ea20000300800 */
[----:B------:R-:W-:Y:S02]  /*222d0*/  IMAD.SHL.U32 R2, R2, 0x2, RZ ;  /* 0x0000000202027824 */ /* 0x000fe400078e00ff */
[C---:B------:R-:W-:Y:S01]  /*222e0*/  IMAD.SHL.U32 R14, R15.reuse, 0x2, RZ ;  /* 0x000000020f0e7824 */ /* 0x040fe200078e00ff */
[----:B------:R0:W-:Y:S01]  /*222f0*/  STS.U16 [R0+UR5+0xfd80], R29 ;  /* 0x00fd801d00007988 */ /* 0x0001e20008000405 */
[----:B------:R-:W-:-:S03]  /*22300*/  IMAD.SHL.U32 R15, R15, 0x2, RZ ;  /* 0x000000020f0f7824 */ /* 0x000fc600078e00ff */
[----:B------:R-:W-:Y:S04]  /*22310*/  STS.U16 [R0+UR5+0xfe00], R25 ;  /* 0x00fe001900007988 */ /* 0x000fe80008000405 */
[----:B------:R-:W-:Y:S04]  /*22320*/  STS.U16 [R0+UR5+0xfe80], R21 ;  /* 0x00fe801500007988 */ /* 0x000fe80008000405 */
[----:B------:R-:W-:Y:S01]  /*22330*/  STS.U16 [R0+UR5+0xff00], R19 ;  /* 0x00ff001300007988 */ /* 0x000fe20008000405 */
[----:B------:R-:W-:-:S03]  /*22340*/  LOP3.LUT R14, R14, 0x20, RZ, 0x3c, !PT ;  /* 0x000000200e0e7812 */ /* 0x000fc600078e3cff */
[----:B------:R-:W-:Y:S01]  /*22350*/  STS.U16 [R0+UR5+0xff80], R17 ;  /* 0x00ff801100007988 */ /* 0x000fe20008000405 */
[----:B0-----:R-:W-:-:S03]  /*22360*/  LOP3.LUT R29, R2, 0x10, RZ, 0x3c, !PT ;  /* 0x00000010021d7812 */ /* 0x001fc600078e3cff */
[----:B------:R-:W-:Y:S04]  /*22370*/  STS.U16 [R2+UR5+0x10000], R13 ;  /* 0x0100000d02007988 */ /* 0x000fe80008000405 */
[----:B------:R-:W-:Y:S01]  /*22380*/  STS.U16 [R2+UR5+0x10400], R11 ;  /* 0x0104000b02007988 */ /* 0x000fe20008000405 */
[----:B------:R-:W-:-:S03]  /*22390*/  LOP3.LUT R15, R15, 0x30, RZ, 0x3c, !PT ;  /* 0x000000300f0f7812 */ /* 0x000fc600078e3cff */
        /* <DEDUP_REMOVED lines=8> */
[----:B------:R-:W-:Y:S04]  /*22420*/  STS.U16 [R27+UR5+0x10280], R8 ;  /* 0x010280081b007988 */ /* 0x000fe80008000405 */
[----:B---3--:R-:W-:Y:S04]  /*22430*/  STS.U16 [R27+UR5+0x10680], R22 ;  /* 0x010680161b007988 */ /* 0x008fe80008000405 */
[----:B------:R-:W-:Y:S04]  /*22440*/  STS.U16 [R3+UR5+0x10300], R9 ;  /* 0x0103000903007988 */ /* 0x000fe80008000405 */
[----:B------:R0:W-:Y:S04]  /*22450*/  STS.U16 [R3+UR5+0x10700], R23 ;  /* 0x0107001703007988 */ /* 0x0001e80008000405 */
[----:B------:R-:W-:Y:S04]  /*22460*/  STS.U16 [R0+UR5+0x10380], R10 ;  /* 0x0103800a00007988 */ /* 0x000fe80008000405 */
[----:B------:R1:W-:Y:S01]  /*22470*/  STS.U16 [R0+UR5+0x10780], R24 ;  /* 0x0107801800007988 */ /* 0x0003e20008000405 */
[----:B------:R-:W-:Y:S06]  /*22480*/  BAR.SYNC.DEFER_BLOCKING 0x0 ;  /* 0x0000000000007b1d */ /* 0x000fec0000010000 */
[----:B0-----:R-:W1:Y:S02]  /*22490*/  S2R R3, SR_TID.X ;  /* 0x0000000000037919 */ /* 0x001e640000002100 */
[C---:B-1----:R-:W-:Y:S01]  /*224a0*/  LOP3.LUT R0, R3.reuse, 0x7, RZ, 0xc0, !PT ;  /* 0x0000000703007812 */ /* 0x042fe200078ec0ff */
[----:B------:R-:W-:-:S04]  /*224b0*/  IMAD.SHL.U32 R2, R3, 0x2, RZ ;  /* 0x0000000203027824 */ /* 0x000fc800078e00ff */
[----:B------:R-:W-:-:S05]  /*224c0*/  IMAD R0, R0, 0x90, RZ ;  /* 0x0000009000007824 */ /* 0x000fca00078e02ff */
[----:B------:R-:W-:-:S05]  /*224d0*/  LOP3.LUT R0, R0, 0x30, R2, 0x78, !PT ;  /* 0x0000003000007812 */ /* 0x000fca00078e7802 */
[----:B------:R-:W-:Y:S04]  /*224e0*/  LDSM.16.M88.4 R8, [R0+UR5+0x10400] ;  /* 0x010400050008783b */ /* 0x000fe80008000200 */
[----:B--2---:R-:W0:Y:S04]  /*224f0*/  LDSM.16.MT88.4 R4, [R28+UR5] ;  /* 0x000000051c04783b */ /* 0x004e280008004200 */
[----:B------:R-:W1:Y:S04]  /*22500*/  LDSM.16.MT88.4 R12, [R28+UR5+0x80] ;  /* 0x000080051c0c783b */ /* 0x000e680008004200 */
[----:B------:R-:W-:Y:S04]  /*22510*/  LDSM.16.MT88.4 R24, [R28+UR5+0x180] ;  /* 0x000180051c18783b */ /* 0x000fe80008004200 */
[----:B------:R-:W-:Y:S01]  /*22520*/  LDSM.16.MT88.4 R16, [R28+UR5+0x280] ;  /* 0x000280051c10783b */ /* 0x000fe20008004200 */
[----:B0-----:R-:W-:-:S02]  /*22530*/  IMAD.MOV.U32 R23, RZ, RZ, R4 ;  /* 0x000000ffff177224 */ /* 0x001fc400078e0004 */
[----:B------:R-:W-:Y:S02]  /*22540*/  IMAD.MOV.U32 R22, RZ, RZ, R5 ;  /* 0x000000ffff167224 */ /* 0x000fe400078e0005 */
[----:B------:R-:W-:Y:S02]  /*22550*/  IMAD.MOV.U32 R21, RZ, RZ, R6 ;  /* 0x000000ffff157224 */ /* 0x000fe400078e0006 */
[----:B------:R-:W-:Y:S02]  /*22560*/  IMAD.MOV.U32 R20, RZ, RZ, R7 ;  /* 0x000000ffff147224 */ /* 0x000fe400078e0007 */
[----:B------:R0:W2:Y:S01]  /*22570*/  LDSM.16.M88.4 R4, [R0+UR5+0x10000] ;  /* 0x010000050004783b */ /* 0x0000a20008000200 */
[----:B-1----:R-:W-:Y:S02]  /*22580*/  IMAD.MOV.U32 R3, RZ, RZ, R13 ;  /* 0x000000ffff037224 */ /* 0x002fe400078e000d */
[----:B------:R-:W-:Y:S02]  /*22590*/  IMAD.MOV.U32 R2, RZ, RZ, R14 ;  /* 0x000000ffff027224 */ /* 0x000fe400078e000e */
[----:B0-----:R-:W-:Y:S01]  /*225a0*/  IMAD.MOV.U32 R0, RZ, RZ, R15 ;  /* 0x000000ffff007224 */ /* 0x001fe200078e000f */
[----:B--2---:R-:W-:Y:S04]  /*225b0*/  STL [R1+0x2398], R6 ;  /* 0x0023980601007387 */ /* 0x004fe80000100800 */
[----:B------:R0:W-:Y:S02]  /*225c0*/  STL [R1+0x2394], R7 ;  /* 0x0023940701007387 */ /* 0x0001e40000100800 */
[----:B0-----:R-:W-:-:S02]  /*225d0*/  IMAD.MOV.U32 R7, RZ, RZ, R12 ;  /* 0x000000ffff077224 */ /* 0x001fc400078e000c */
[----:B------:R-:W0:Y:S04]  /*225e0*/  LDSM.16.MT88.4 R12, [R28+UR5+0x100] ;  /* 0x000100051c0c783b */ /* 0x000e280008004200 */
[----:B------:R-:W-:Y:S04]  /*225f0*/  STL [R1+0x239c], R10 ;  /* 0x00239c0a01007387 */ /* 0x000fe80000100800 */
[----:B------:R0:W-:Y:S02]  /*22600*/  STL [R1+0x2390], R11 ;  /* 0x0023900b01007387 */ /* 0x0001e40000100800 */
[----:B0-----:R-:W-:-:S02]  /*22610*/  IMAD.MOV.U32 R11, RZ, RZ, R13 ;  /* 0x000000ffff0b7224 */ /* 0x001fc400078e000d */
[----:B------:R-:W-:Y:S02]  /*22620*/  IMAD.MOV.U32 R10, RZ, RZ, R14 ;  /* 0x000000ffff0a7224 */ /* 0x000fe400078e000e */
[----:B------:R-:W-:Y:S02]  /*22630*/  IMAD.MOV.U32 R6, RZ, RZ, R12 ;  /* 0x000000ffff067224 */ /* 0x000fe400078e000c */
[----:B------:R-:W-:Y:S02]  /*22640*/  IMAD.MOV.U32 R29, RZ, RZ, R15 ;  /* 0x000000ffff1d7224 */ /* 0x000fe400078e000f */
[----:B------:R-:W0:Y:S04]  /*22650*/  LDSM.16.MT88.4 R12, [R28+UR5+0x200] ;  /* 0x000200051c0c783b */ /* 0x000e280008004200 */
[----:B------:R-:W-:Y:S04]  /*22660*/  STL.64 [R1+0x24d0], R26 ;  /* 0x0024d01a01007387 */ /* 0x000fe80000100a00 */
[----:B------:R-:W-:Y:S04]  /*22670*/  STL.64 [R1+0x24c8], R24 ;  /* 0x0024c81801007387 */ /* 0x000fe80000100a00 */
[----:B0-----:R-:W-:Y:S04]  /*22680*/  STL.64 [R1+0x24b0], R14 ;  /* 0x0024b00e01007387 */ /* 0x001fe80000100a00 */
[----:B------:R-:W-:Y:S04]  /*22690*/  STL.64 [R1+0x24a8], R12 ;  /* 0x0024a80c01007387 */ /* 0x000fe80000100a00 */
[----:B------:R0:W-:Y:S04]  /*226a0*/  STL.64 [R1+0x2490], R18 ;  /* 0x0024901201007387 */ /* 0x0001e80000100a00 */
[----:B------:R1:W-:Y:S01]  /*226b0*/  STL.64 [R1+0x2488], R16 ;  /* 0x0024881001007387 */ /* 0x0003e20000100a00 */
[----:B0-----:R-:W-:-:S02]  /*226c0*/  IMAD.MOV.U32 R18, RZ, RZ, R21 ;  /* 0x000000ffff127224 */ /* 0x001fc400078e0015 */
[----:B-1----:R-:W-:Y:S02]  /*226d0*/  IMAD.MOV.U32 R16, RZ, RZ, R23 ;  /* 0x000000ffff107224 */ /* 0x002fe400078e0017 */
[----:B------:R-:W-:Y:S02]  /*226e0*/  IMAD.MOV.U32 R17, RZ, RZ, R22 ;  /* 0x000000ffff117224 */ /* 0x000fe400078e0016 */
[----:B------:R-:W-:Y:S02]  /*226f0*/  IMAD.MOV.U32 R19, RZ, RZ, R20 ;  /* 0x000000ffff137224 */ /* 0x000fe400078e0014 */
[----:B------:R-:W0:Y:S01]  /*22700*/  LDSM.16.MT88.4 R20, [R28+UR5+0x300] ;  /* 0x000300051c14783b */ /* 0x000e220008004200 */
[----:B------:R-:W-:Y:S01]  /*22710*/  IMAD.MOV.U32 R25, RZ, RZ, R6 ;  /* 0x000000ffff197224 */ /* 0x000fe200078e0006 */
[----:B------:R-:W-:-:S05]  /*22720*/  LOP3.LUT R6, R28, 0x40, RZ, 0x3c, !PT ;  /* 0x000000401c067812 */ /* 0x000fca00078e3cff */
[----:B------:R-:W1:Y:S04]  /*22730*/  LDSM.16.MT88.4 R12, [R6+UR5] ;  /* 0x00000005060c783b */ /* 0x000e680008004200 */
[----:B0-----:R-:W-:Y:S04]  /*22740*/  STL.64 [R1+0x2480], R22 ;  /* 0x0024801601007387 */ /* 0x001fe80000100a00 */
[----:B------:R-:W-:Y:S04]  /*22750*/  STL.64 [R1+0x2478], R20 ;  /* 0x0024781401007387 */ /* 0x000fe80000100a00 */
[----:B------:R-:W0:Y:S01]  /*22760*/  LDSM.16.MT88.4 R20, [R28+UR5+0x380] ;  /* 0x000380051c14783b */ /* 0x000e220008004200 */
[----:B------:R-:W-:-:S02]  /*22770*/  IMAD.MOV.U32 R26, RZ, RZ, R11 ;  /* 0x000000ffff1a7224 */ /* 0x000fc400078e000b */
[----:B------:R-:W-:Y:S01]  /*22780*/  IMAD.MOV.U32 R27, RZ, RZ, R10 ;  /* 0x000000ffff1b7224 */ /* 0x000fe200078e000a */
[----:B------:R-:W-:Y:S01]  /*22790*/  STL [R1+0x2460], R28 ;  /* 0x0024601c01007387 */ /* 0x000fe20000100800 */
[----:B-1----:R-:W-:Y:S02]  /*227a0*/  IMAD.MOV.U32 R11, RZ, RZ, R14 ;  /* 0x000000ffff0b7224 */ /* 0x002fe400078e000e */
[----:B------:R-:W-:Y:S01]  /*227b0*/  IMAD.MOV.U32 R10, RZ, RZ, R15 ;  /* 0x000000ffff0a7224 */ /* 0x000fe200078e000f */
[----:B0-----:R-:W-:Y:S04]  /*227c0*/  STL.64 [R1+0x30], R20 ;  /* 0x0000301401007387 */ /* 0x001fe80000100a00 */
[----:B------:R-:W-:Y:S04]  /*227d0*/  STL.64 [R1+0x38], R22 ;  /* 0x0000381601007387 */ /* 0x000fe80000100a00 */
[----:B------:R-:W-:Y:S04]  /*227e0*/  STL.64 [R1+0x40], R12 ;  /* 0x0000400c01007387 */ /* 0x000fe80000100a00 */
[----:B------:R-:W-:Y:S04]  /*227f0*/  STL.64 [R1+0x2510], R10 ;  /* 0x0025100a01007387 */ /* 0x000fe80000100a00 */
[----:B------:R0:W-:Y:S04]  /*22800*/  STL.64 [R1+0x2508], R8 ;  /* 0x0025080801007387 */ /* 0x0001e80000100a00 */
[----:B------:R-:W1:Y:S04]  /*22810*/  LDSM.16.MT88.4 R12, [R6+UR5+0x80] ;  /* 0x00008005060c783b */ /* 0x000e680008004200 */
[----:B0-----:R-:W2:Y:S04]  /*22820*/  LDL.LU.64 R8, [R1+0x3e0] ;  /* 0x0003e00001087983 */ /* 0x001ea80000300a00 */
[----:B------:R-:W2:Y:S01]  /*22830*/  LDL.LU.64 R10, [R1+0x3e8] ;  /* 0x0003e800010a7983 */ /* 0x000ea20000300a00 */
[----:B------:R-:W-:-:S02]  /*22840*/  IMAD.MOV.U32 R24, RZ, RZ, R25 ;  /* 0x000000ffff187224 */ /* 0x000fc400078e0019 */
[----:B------:R-:W-:Y:S02]  /*22850*/  IMAD.MOV.U32 R25, RZ, RZ, R26 ;  /* 0x000000ffff197224 */ /* 0x000fe400078e001a */
[----:B------:R-:W-:Y:S02]  /*22860*/  IMAD.MOV.U32 R26, RZ, RZ, R27 ;  /* 0x000000ffff1a7224 */ /* 0x000fe400078e001b */
[----:B------:R-:W-:Y:S01]  /*22870*/  IMAD.MOV.U32 R27, RZ, RZ, R29 ;  /* 0x000000ffff1b7224 */ /* 0x000fe200078e001d */
[----:B-1----:R0:W-:Y:S04]  /*22880*/  STL.64 [R1+0x50], R12 ;  /* 0x0000500c01007387 */ /* 0x0021e80000100a00 */
[----:B------:R1:W-:Y:S04]  /*22890*/  STL [R1+0x58], R14 ;  /* 0x0000580e01007387 */ /* 0x0003e80000100800 */
[----:B------:R-:W3:Y:S04]  /*228a0*/  LDL.LU.64 R20, [R1+0x2f0] ;  /* 0x0002f00001147983 */ /* 0x000ee80000300a00 */
[----:B------:R-:W3:Y:S01]  /*228b0*/  LDL.LU.64 R22, [R1+0x2f8] ;  /* 0x0002f80001167983 */ /* 0x000ee20000300a00 */
[----:B------:R-:W-:-:S03]  /*228c0*/  IMAD.MOV.U32 R28, RZ, RZ, R15 ;  /* 0x000000ffff1c7224 */ /* 0x000fc600078e000f */
[----:B0-----:R-:W4:Y:S04]  /*228d0*/  LDL.LU.64 R12, [R1+0x3d0] ;  /* 0x0003d000010c7983 */ /* 0x001f280000300a00 */
[----:B-1----:R-:W4:Y:S04]  /*228e0*/  LDL.LU.64 R14, [R1+0x3d8] ;  /* 0x0003d800010e7983 */ /* 0x002f280000300a00 */
[----:B------:R0:W-:Y:S04]  /*228f0*/  STL.64 [R1+0x24f0], R26 ;  /* 0x0024f01a01007387 */ /* 0x0001e80000100a00 */
[----:B------:R1:W-:Y:S01]  /*22900*/  STL.64 [R1+0x24e8], R24 ;  /* 0x0024e81801007387 */ /* 0x0003e20000100a00 */
[----:B0-----:R-:W-:-:S02]  /*22910*/  IMAD.MOV.U32 R26, RZ, RZ, R2 ;  /* 0x000000ffff1a7224 */ /* 0x001fc400078e0002 */
[----:B------:R-:W-:Y:S02]  /*22920*/  IMAD.MOV.U32 R27, RZ, RZ, R0 ;  /* 0x000000ffff1b7224 */ /* 0x000fe400078e0000 */
[----:B-1----:R-:W-:Y:S01]  /*22930*/  IMAD.MOV.U32 R25, RZ, RZ, R3 ;  /* 0x000000ffff197224 */ /* 0x002fe200078e0003 */
[----:B--2---:R-:W-:-:S15]  /*22940*/  HMMA.16816.F32 R8, R16, R4, R8 ;  /* 0x000000041008723c */ /* 0x004fde0000001808 */
[----:B------:R-:W-:-:S04]  /*22950*/  NOP ;  /* 0x0000000000007918 */ /* 0x000fc80000000000 */
[----:B------:R-:W-:Y:S02]  /*22960*/  IMAD.MOV.U32 R2, RZ, RZ, R10 ;  /* 0x000000ffff027224 */ /* 0x000fe400078e000a */
[----:B------:R-:W-:Y:S02]  /*22970*/  IMAD.MOV.U32 R0, RZ, RZ, R11 ;  /* 0x000000ffff007224 */ /* 0x000fe400078e000b */
[----:B------:R-:W-:Y:S02]  /*22980*/  IMAD.MOV.U32 R29, RZ, RZ, R8 ;  /* 0x000000ffff1d7224 */ /* 0x000fe400078e0008 */
[----:B------:R-:W-:Y:S01]  /*22990*/  IMAD.MOV.U32 R3, RZ, RZ, R9 ;  /* 0x000000ffff037224 */ /* 0x000fe200078e0009 */
[----:B------:R-:W2:Y:S04]  /*229a0*/  LDL.LU.64 R10, [R1+0x2510] ;  /* 0x00251000010a7983 */ /* 0x000ea80000300a00 */
[----:B------:R-:W3:Y:S01]  /*229b0*/  LDL.LU.64 R8, [R1+0x2508] ;  /* 0x0025080001087983 */ /* 0x000ee20000300a00 */
[----:B------:R-:W-:-:S03]  /*229c0*/  IMAD.MOV.U32 R24, RZ, RZ, R7 ;  /* 0x000000ffff187224 */ /* 0x000fc600078e0007 */
[----:B------:R-:W-:Y:S04]  /*229d0*/  STL [R1+0x23bc], R0 ;  /* 0x0023bc0001007387 */ /* 0x000fe80000100800 */
[----:B------:R-:W-:Y:S04]  /*229e0*/  STL [R1+0x23b8], R2 ;  /* 0x0023b80201007387 */ /* 0x000fe80000100800 */
[----:B------:R-:W-:Y:S04]  /*229f0*/  STL [R1+0x23b4], R3 ;  /* 0x0023b40301007387 */ /* 0x000fe80000100800 */
[----:B------:R-:W-:Y:S01]  /*22a00*/  STL [R1+0x23b0], R29 ;  /* 0x0023b01d01007387 */ /* 0x000fe20000100800 */
[----:B----4-:R-:W-:Y:S08]  /*22a10*/  HMMA.16816.F32 R12, R24, R4, R12 ;  /* 0x00000004180c723c */ /* 0x010ff0000000180c */
[----:B---3--:R-:W-:-:S15]  /*22a20*/  HMMA.16816.F32 R16, R16, R8, R20 ;  /* 0x000000081010723c */ /* 0x008fde0000001814 */
[----:B------:R-:W-:-:S04]  /*22a30*/  NOP ;  /* 0x0000000000007918 */ /* 0x000fc80000000000 */
[----:B------:R-:W-:Y:S04]  /*22a40*/  STL.64 [R1+0x140], R16 ;  /* 0x0001401001007387 */ /* 0x000fe80000100a00 */
[----:B------:R-:W-:Y:S04]  /*22a50*/  STL.64 [R1+0x148], R18 ;  /* 0x0001481201007387 */ /* 0x000fe80000100a00 */
[----:B------:R-:W-:Y:S04]  /*22a60*/  STL [R1+0x2500], R6 ;  /* 0x0025000601007387 */ /* 0x000fe80000100800 */
[----:B------:R0:W-:Y:S04]  /*22a70*/  STL.64 [R1+0x24f8], R4 ;  /* 0x0024f80401007387 */ /* 0x0001e80000100a00 */
[----:B0-----:R-:W3:Y:S04]  /*22a80*/  LDL.LU.64 R4, [R1+0x2e0] ;  /* 0x0002e00001047983 */ /* 0x001ee80000300a00 */
[----:B------:R-:W3:Y:S04]  /*22a90*/  LDL.LU.64 R6, [R1+0x2e8] ;  /* 0x0002e80001067983 */ /* 0x000ee80000300a00 */
[----:B------:R-:W4:Y:S04]  /*22aa0*/  LDL.LU.64 R20, [R1+0x2c0] ;  /* 0x0002c00001147983 */ /* 0x000f280000300a00 */
[----:B------:R-:W2:Y:S01]  /*22ab0*/  LDL.LU.64 R22, [R1+0x2c8] ;  /* 0x0002c80001167983 */ /* 0x000ea20000300a00 */
[----:B------:R-:W-:-:S02]  /*22ac0*/  IMAD.MOV.U32 R0, RZ, RZ, R12 ;  /* 0x000000ffff007224 */ /* 0x000fc400078e000c */
[----:B------:R-:W-:Y:S02]  /*22ad0*/  IMAD.MOV.U32 R2, RZ, RZ, R13 ;  /* 0x000000ffff027224 */ /* 0x000fe400078e000d */
[----:B------:R-:W-:Y:S02]  /*22ae0*/  IMAD.MOV.U32 R3, RZ, RZ, R14 ;  /* 0x000000ffff037224 */ /* 0x000fe400078e000e */
[----:B------:R-:W-:Y:S01]  /*22af0*/  IMAD.MOV.U32 R29, RZ, RZ, R15 ;  /* 0x000000ffff1d7224 */ /* 0x000fe200078e000f */
[----:B--2---:R-:W-:Y:S04]  /*22b00*/  STL.64 [R1+0x24e0], R22 ;  /* 0x0024e01601007387 */ /* 0x004fe80000100a00 */
[----:B----4-:R0:W-:Y:S04]  /*22b10*/  STL.64 [R1+0x24d8], R20 ;  /* 0x0024d81401007387 */ /* 0x0101e80000100a00 */
[----:B0-----:R-:W2:Y:S04]  /*22b20*/  LDL.LU.64 R20, [R1+0x370] ;  /* 0x0003700001147983 */ /* 0x001ea80000300a00 */
[----:B------:R-:W2:Y:S04]  /*22b30*/  LDL.LU.64 R22, [R1+0x378] ;  /* 0x0003780001167983 */ /* 0x000ea80000300a00 */
[----:B------:R-:W4:Y:S04]  /*22b40*/  LDL.LU.64 R12, [R1+0x280] ;  /* 0x00028000010c7983 */ /* 0x000f280000300a00 */
[----:B------:R-:W2:Y:S01]  /*22b50*/  LDL.LU.64 R14, [R1+0x288] ;  /* 0x00028800010e7983 */ /* 0x000ea20000300a00 */
[----:B---3--:R-:W-:Y:S03]  /*22b60*/  HMMA.16816.F32 R24, R24, R8, R4 ;  /* 0x000000081818723c */ /* 0x008fe60000001804 */
[----:B--2---:R-:W-:Y:S04]  /*22b70*/  STL.64 [R1+0x24c0], R14 ;  /* 0x0024c00e01007387 */ /* 0x004fe80000100a00 */
[----:B----4-:R0:W-:Y:S04]  /*22b80*/  STL.64 [R1+0x24b8], R12 ;  /* 0x0024b80c01007387 */ /* 0x0101e80000100a00 */
[----:B0-----:R-:W2:Y:S04]  /*22b90*/  LDL.LU.64 R12, [R1+0x360] ;  /* 0x00036000010c7983 */ /* 0x001ea80000300a00 */
[----:B------:R-:W2:Y:S04]  /*22ba0*/  LDL.LU.64 R14, [R1+0x368] ;  /* 0x00036800010e7983 */ /* 0x000ea80000300a00 */
[----:B------:R-:W3:Y:S04]  /*22bb0*/  LDL.LU.64 R16, [R1+0x270] ;  /* 0x0002700001107983 */ /* 0x000ee80000300a00 */
[----:B------:R-:W4:Y:S04]  /*22bc0*/  LDL.LU.64 R18, [R1+0x278] ;  /* 0x0002780001127983 */ /* 0x000f280000300a00 */
[----:B----4-:R-:W-:Y:S04]  /*22bd0*/  STL.64 [R1+0x24a0], R18 ;  /* 0x0024a01201007387 */ /* 0x010fe80000100a00 */
[----:B---3--:R0:W-:Y:S04]  /*22be0*/  STL.64 [R1+0x2498], R16 ;  /* 0x0024981001007387 */ /* 0x0081e80000100a00 */
[----:B0-----:R-:W3:Y:S04]  /*22bf0*/  LDL.LU.64 R16, [R1+0x330] ;  /* 0x0003300001107983 */ /* 0x001ee80000300a00 */
[----:B------:R-:W3:Y:S04]  /*22c00*/  LDL.LU.64 R18, [R1+0x338] ;  /* 0x0003380001127983 */ /* 0x000ee80000300a00 */
[----:B------:R-:W-:Y:S04]  /*22c10*/  STL [R1+0x23cc], R29 ;  /* 0x0023cc1d01007387 */ /* 0x000fe80000100800 */
[----:B------:R-:W-:Y:S04]  /*22c20*/  STL [R1+0x23c8], R3 ;  /* 0x0023c80301007387 */ /* 0x000fe80000100800 */
[----:B------:R-:W-:Y:S04]  /*22c30*/  STL [R1+0x23c4], R2 ;  /* 0x0023c40201007387 */ /* 0x000fe80000100800 */
[----:B------:R-:W-:Y:S04]  /*22c40*/  STL [R1+0x23c0], R0 ;  /* 0x0023c00001007387 */ /* 0x000fe80000100800 */
[----:B------:R-:W4:Y:S04]  /*22c50*/  LDL.LU R6, [R1+0x2500] ;  /* 0x0025000001067983 */ /* 0x000f280000300800 */
[----:B------:R-:W2:Y:S04]  /*22c60*/  LDL.LU.64 R4, [R1+0x24f8] ;  /* 0x0024f80001047983 */ /* 0x000ea80000300a00 */
[----:B------:R-:W-:Y:S04]  /*22c70*/  STL.64 [R1+0x110], R24 ;  /* 0x0001101801007387 */ /* 0x000fe80000100a00 */
[----:B------:R0:W-:Y:S04]  /*22c80*/  STL.64 [R1+0x118], R26 ;  /* 0x0001181a01007387 */ /* 0x0001e80000100a00 */
[----:B0-----:R-:W2:Y:S04]  /*22c90*/  LDL.LU.64 R26, [R1+0x24f0] ;  /* 0x0024f000011a7983 */ /* 0x001ea80000300a00 */
[----:B------:R-:W2:Y:S02]  /*22ca0*/  LDL.LU.64 R24, [R1+0x24e8] ;  /* 0x0024e80001187983 */ /* 0x000ea40000300a00 */
[----:B--2---:R-:W-:-:S15]  /*22cb0*/  HMMA.16816.F32 R20, R24, R4, R20 ;  /* 0x000000041814723c */ /* 0x004fde0000001814 */
[----:B------:R-:W-:-:S04]  /*22cc0*/  NOP ;  /* 0x0000000000007918 */ /* 0x000fc80000000000 */
[----:B------:R-:W-:Y:S04]  /*22cd0*/  STL.64 [R1+0x100], R20 ;  /* 0x0001001401007387 */ /* 0x000fe80000100a00 */
[----:B------:R0:W-:Y:S04]  /*22ce0*/  STL.64 [R1+0x108], R22 ;  /* 0x0001081601007387 */ /* 0x0001e80000100a00 */
[----:B0-----:R-:W2:Y:S04]  /*22cf0*/  LDL.LU.64 R22, [R1+0x24e0] ;  /* 0x0024e00001167983 */ /* 0x001ea80000300a00 */
[----:B------:R-:W2:Y:S02]  /*22d00*/  LDL.LU.64 R20, [R1+0x24d8] ;  /* 0x0024d80001147983 */ /* 0x000ea40000300a00 */
[----:B--2---:R-:W-:Y:S02]  /*22d10*/  HMMA.16816.F32 R24, R24, R8, R20 ;  /* 0x000000081818723c */ /* 0x004fe40000001814 */
[----:B------:R-:W2:Y:S04]  /*22d20*/  LDL.LU.64 R20, [R1+0x2d0] ;  /* 0x0002d00001147983 */ /* 0x000ea80000300a00 */
[----:B------:R-:W2:-:S13]  /*22d30*/  LDL.LU.64 R22, [R1+0x2d8] ;  /* 0x0002d80001167983 */ /* 0x000e9a0000300a00 */
[----:B------:R-:W-:Y:S04]  /*22d40*/  STL.64 [R1+0xe0], R24 ;  /* 0x0000e01801007387 */ /* 0x000fe80000100a00 */
[----:B------:R-:W-:Y:S04]  /*22d50*/  STL.64 [R1+0xe8], R26 ;  /* 0x0000e81a01007387 */ /* 0x000fe80000100a00 */
[----:B----4-:R-:W0:Y:S02]  /*22d60*/  LDSM.16.MT88.4 R24, [R6+UR5+0x100] ;  /* 0x000100050618783b */ /* 0x010e240008004200 */
[----:B0-----:R-:W-:-:S02]  /*22d70*/  IMAD.MOV.U32 R2, RZ, RZ, R26 ;  /* 0x000000ffff027224 */ /* 0x001fc400078e001a */
[----:B------:R-:W-:Y:S02]  /*22d80*/  IMAD.MOV.U32 R0, RZ, RZ, R27 ;  /* 0x000000ffff007224 */ /* 0x000fe400078e001b */
[----:B------:R-:W-:Y:S02]  /*22d90*/  IMAD.MOV.U32 R7, RZ, RZ, R24 ;  /* 0x000000ffff077224 */ /* 0x000fe400078e0018 */
[----:B------:R-:W-:Y:S01]  /*22da0*/  IMAD.MOV.U32 R3, RZ, RZ, R25 ;  /* 0x000000ffff037224 */ /* 0x000fe200078e0019 */
[----:B------:R-:W4:Y:S04]  /*22db0*/  LDL.LU.64 R26, [R1+0x24d0] ;  /* 0x0024d000011a7983 */ /* 0x000f280000300a00 */
[----:B------:R-:W4:Y:S02]  /*22dc0*/  LDL.LU.64 R24, [R1+0x24c8] ;  /* 0x0024c80001187983 */ /* 0x000f240000300a00 */
[----:B----4-:R-:W-:-:S15]  /*22dd0*/  HMMA.16816.F32 R12, R24, R4, R12 ;  /* 0x00000004180c723c */ /* 0x010fde000000180c */
[----:B------:R-:W-:-:S04]  /*22de0*/  NOP ;  /* 0x0000000000007918 */ /* 0x000fc80000000000 */
[----:B------:R-:W-:Y:S04]  /*22df0*/  STL.64 [R1+0xd0], R12 ;  /* 0x0000d00c01007387 */ /* 0x000fe80000100a00 */
[----:B------:R0:W-:Y:S04]  /*22e00*/  STL.64 [R1+0xd8], R14 ;  /* 0x0000d80e01007387 */ /* 0x0001e80000100a00 */
[----:B0-----:R-:W4:Y:S04]  /*22e10*/  LDL.LU.64 R14, [R1+0x24c0] ;  /* 0x0024c000010e7983 */ /* 0x001f280000300a00 */
[----:B------:R-:W4:Y:S02]  /*22e20*/  LDL.LU.64 R12, [R1+0x24b8] ;  /* 0x0024b800010c7983 */ /* 0x000f240000300a00 */
[----:B----4-:R-:W-:Y:S02]  /*22e30*/  HMMA.16816.F32 R24, R24, R8, R12 ;  /* 0x000000081818723c */ /* 0x010fe4000000180c */
[----:B------:R-:W3:Y:S04]  /*22e40*/  LDL.LU.64 R14, [R1+0x24b0] ;  /* 0x0024b000010e7983 */ /* 0x000ee80000300a00 */
[----:B------:R-:W3:-:S13]  /*22e50*/  LDL.LU.64 R12, [R1+0x24a8] ;  /* 0x0024a800010c7983 */ /* 0x000eda0000300a00 */
[----:B------:R0:W-:Y:S04]  /*22e60*/  STL.64 [R1+0xa0], R24 ;  /* 0x0000a01801007387 */ /* 0x0001e80000100a00 */
[----:B------:R1:W-:Y:S04]  /*22e70*/  STL.64 [R1+0xa8], R26 ;  /* 0x0000a81a01007387 */ /* 0x0003e80000100a00 */
[----:B0-----:R-:W4:Y:S04]  /*22e80*/  LDL.LU.64 R24, [R1+0x250] ;  /* 0x0002500001187983 */ /* 0x001f280000300a00 */
[----:B-1----:R-:W4:Y:S01]  /*22e90*/  LDL.LU.64 R26, [R1+0x258] ;  /* 0x00025800011a7983 */ /* 0x002f220000300a00 */
[----:B---3--:R-:W-:-:S15]  /*22ea0*/  HMMA.16816.F32 R16, R12, R4, R16 ;  /* 0x000000040c10723c */ /* 0x008fde0000001810 */
[----:B------:R-:W-:-:S04]  /*22eb0*/  NOP ;  /* 0x0000000000007918 */ /* 0x000fc80000000000 */
[----:B------:R-:W-:Y:S04]  /*22ec0*/  STL.64 [R1+0x60], R16 ;  /* 0x0000601001007387 */ /* 0x000fe80000100a00 */
[----:B------:R0:W-:Y:S04]  /*22ed0*/  STL.64 [R1+0x68], R18 ;  /* 0x0000681201007387 */ /* 0x0001e80000100a00 */
[----:B0-----:R-:W3:Y:S04]  /*22ee0*/  LDL.LU.64 R18, [R1+0x24a0] ;  /* 0x0024a00001127983 */ /* 0x001ee80000300a00 */
[----:B------:R-:W3:Y:S02]  /*22ef0*/  LDL.LU.64 R16, [R1+0x2498] ;  /* 0x0024980001107983 */ /* 0x000ee40000300a00 */
[----:B---3--:R-:W-:Y:S02]  /*22f00*/  HMMA.16816.F32 R12, R12, R8, R16 ;  /* 0x000000080c0c723c */ /* 0x008fe40000001810 */
[----:B------:R-:W2:Y:S04]  /*22f10*/  LDL.LU.64 R18, [R1+0x2490] ;  /* 0x0024900001127983 */ /* 0x000ea80000300a00 */
[----:B------:R-:W2:-:S13]  /*22f20*/  LDL.LU.64 R16, [R1+0x2488] ;  /* 0x0024880001107983 */ /* 0x000e9a0000300a00 */
[----:B------:R0:W-:Y:S04]  /*22f30*/  STL.64 [R1+0x70], R12 ;  /* 0x0000700c01007387 */ /* 0x0001e80000100a00 */
[----:B------:R1:W-:Y:S04]  /*22f40*/  STL.64 [R1+0x78], R14 ;  /* 0x0000780e01007387 */ /* 0x0003e80000100a00 */
[----:B0-----:R-:W3:Y:S04]  /*22f50*/  LDL.LU R12, [R1+0x30] ;  /* 0x00003000010c7983 */ /* 0x001ee80000300800 */
[----:B------:R-:W3:Y:S04]  /*22f60*/  LDL.LU R13, [R1+0x34] ;  /* 0x00003400010d7983 */ /* 0x000ee80000300800 */
[----:B-1----:R-:W3:Y:S04]  /*22f70*/  LDL.LU R14, [R1+0x38] ;  /* 0x00003800010e7983 */ /* 0x002ee80000300800 */
[----:B------:R-:W3:Y:S01]  /*22f80*/  LDL.LU R15, [R1+0x3c] ;  /* 0x00003c00010f7983 */ /* 0x000ee20000300800 */
[C---:B--2---:R-:W-:Y:S08]  /*22f90*/  HMMA.16816.F32 R20, R16.reuse, R4, R20 ;  /* 0x000000041014723c */ /* 0x044ff00000001814 */
[----:B----4-:R-:W-:Y:S01]  /*22fa0*/  HMMA.16816.F32 R24, R16, R8, R24 ;  /* 0x000000081018723c */ /* 0x010fe20000001818 */
[----:B---3--:R-:W-:Y:S04]  /*22fb0*/  STL.64 [R1+0x2470], R14 ;  /* 0x0024700e01007387 */ /* 0x008fe80000100a00 */
[----:B------:R0:W-:Y:S04]  /*22fc0*/  STL.64 [R1+0x2468], R12 ;  /* 0x0024680c01007387 */ /* 0x0001e80000100a00 */
[----:B0-----:R-:W2:Y:S04]  /*22fd0*/  LDL.LU.64 R12, [R1+0x290] ;  /* 0x00029000010c7983 */ /* 0x001ea80000300a00 */
[----:B------:R-:W2:Y:S04]  /*22fe0*/  LDL.LU.64 R14, [R1+0x298] ;  /* 0x00029800010e7983 */ /* 0x000ea80000300a00 */
[----:B------:R-:W-:Y:S04]  /*22ff0*/  STL.64 [R1+0xc0], R20 ;  /* 0x0000c01401007387 */ /* 0x000fe80000100a00 */
[----:B------:R0:W-:Y:S04]  /*23000*/  STL.64 [R1+0xc8], R22 ;  /* 0x0000c81601007387 */ /* 0x0001e80000100a00 */
[----:B0-----:R-:W2:Y:S04]  /*23010*/  LDL.LU.64 R22, [R1+0x2480] ;  /* 0x0024800001167983 */ /* 0x001ea80000300a00 */
[----:B------:R-:W2:Y:S04]  /*23020*/  LDL.LU.64 R20, [R1+0x2478] ;  /* 0x0024780001147983 */ /* 0x000ea80000300a00 */
[----:B------:R-:W3:Y:S04]  /*23030*/  LDL.LU.64 R16, [R1+0x1d0] ;  /* 0x0001d00001107983 */ /* 0x000ee80000300a00 */
[----:B------:R-:W3:Y:S04]  /*23040*/  LDL.LU.64 R18, [R1+0x1d8] ;  /* 0x0001d80001127983 */ /* 0x000ee80000300a00 */
[----:B------:R0:W-:Y:S04]  /*23050*/  STL.64 [R1+0x90], R24 ;  /* 0x0000901801007387 */ /* 0x0001e80000100a00 */
[----:B------:R1:W-:Y:S04]  /*23060*/  STL.64 [R1+0x98], R26 ;  /* 0x0000981a01007387 */ /* 0x0003e80000100a00 */
[----:B0-----:R-:W4:Y:S04]  /*23070*/  LDL.LU.64 R24, [R1+0x260] ;  /* 0x0002600001187983 */ /* 0x001f280000300a00 */
[----:B-1----:R-:W4:Y:S01]  /*23080*/  LDL.LU.64 R26, [R1+0x268] ;  /* 0x00026800011a7983 */ /* 0x002f220000300a00 */
[C---:B--2---:R-:W-:Y:S08]  /*23090*/  HMMA.16816.F32 R12, R20.reuse, R4, R12 ;  /* 0x00000004140c723c */ /* 0x044ff0000000180c */
[----:B---3--:R-:W-:Y:S11]  /*230a0*/  HMMA.16816.F32 R20, R20, R8, R16 ;  /* 0x000000081414723c */ /* 0x008ff60000001810 */
[----:B------:R-:W-:Y:S04]  /*230b0*/  STL.64 [R1+0x80], R12 ;  /* 0x0000800c01007387 */ /* 0x000fe80000100a00 */
[----:B------:R0:W-:Y:S04]  /*230c0*/  STL.64 [R1+0x88], R14 ;  /* 0x0000880e01007387 */ /* 0x0001e80000100a00 */
[----:B0-----:R-:W4:Y:S04]  /*230d0*/  LDL.LU.64 R14, [R1+0x2470] ;  /* 0x00247000010e7983 */ /* 0x001f280000300a00 */
[----:B------:R-:W4:Y:S04]  /*230e0*/  LDL.LU.64 R12, [R1+0x2468] ;  /* 0x00246800010c7983 */ /* 0x000f280000300a00 */
[----:B------:R-:W2:Y:S04]  /*230f0*/  LDL.LU.64 R16, [R1+0x2b0] ;  /* 0x0002b00001107983 */ /* 0x000ea80000300a00 */
[----:B------:R-:W3:Y:S04]  /*23100*/  LDL.LU.64 R18, [R1+0x2b8] ;  /* 0x0002b80001127983 */ /* 0x000ee80000300a00 */
[----:B------:R-:W-:Y:S04]  /*23110*/  STL.64 [R1+0xb0], R20 ;  /* 0x0000b01401007387 */ /* 0x000fe80000100a00 */
[----:B------:R-:W-:Y:S04]  /*23120*/  STL.64 [R1+0xb8], R22 ;  /* 0x0000b81601007387 */ /* 0x000fe80000100a00 */
[----:B---3--:R-:W-:Y:S04]  /*23130*/  STL.64 [R1+0x2448], R18 ;  /* 0x0024481201007387 */ /* 0x008fe80000100a00 */
[----:B--2---:R0:W-:Y:S04]  /*23140*/  STL.64 [R1+0x2440], R16 ;  /* 0x0024401001007387 */ /* 0x0041e80000100a00 */
[----:B0-----:R-:W2:Y:S04]  /*23150*/  LDL.LU.64 R16, [R1+0x1f0] ;  /* 0x0001f00001107983 */ /* 0x001ea80000300a00 */
[----:B------:R-:W3:Y:S01]  /*23160*/  LDL.LU.64 R18, [R1+0x1f8] ;  /* 0x0001f80001127983 */ /* 0x000ee20000300a00 */
[----:B----4-:R-:W-:Y:S01]  /*23170*/  HMMA.16816.F32 R24, R12, R4, R24 ;  /* 0x000000040c18723c */ /* 0x010fe20000001818 */
[----:B------:R-:W-:-:S02]  /*23180*/  IMAD.MOV.U32 R23, RZ, RZ, R28 ;  /* 0x000000ffff177224 */ /* 0x000fc400078e001c */
[----:B---3--:R-:W-:Y:S04]  /*23190*/  STL.64 [R1+0x2458], R18 ;  /* 0x0024581201007387 */ /* 0x008fe80000100a00 */
[----:B--2---:R0:W-:Y:S04]  /*231a0*/  STL.64 [R1+0x2450], R16 ;  /* 0x0024501001007387 */ /* 0x0041e80000100a00 */
[----:B0-----:R-:W2:Y:S04]  /*231b0*/  LDL.LU.64 R16, [R1+0x310] ;  /* 0x0003100001107983 */ /* 0x001ea80000300a00 */
[----:B------:R-:W2:Y:S04]  /*231c0*/  LDL.LU.64 R18, [R1+0x318] ;  /* 0x0003180001127983 */ /* 0x000ea80000300a00 */
[----:B------:R-:W3:Y:S04]  /*231d0*/  LDL.LU R20, [R1+0x50] ;  /* 0x0000500001147983 */ /* 0x000ee80000300800 */
[----:B------:R-:W3:Y:S04]  /*231e0*/  LDL.LU R21, [R1+0x54] ;  /* 0x0000540001157983 */ /* 0x000ee80000300800 */
[----:B------:R-:W3:Y:S04]  /*231f0*/  LDL.LU R22, [R1+0x58] ;  /* 0x0000580001167983 */ /* 0x000ee80000300800 */
[----:B------:R-:W4:Y:S04]  /*23200*/  LDL.LU R28, [R1+0x2460] ;  /* 0x00246000011c7983 */ /* 0x000f280000300800 */
[----:B------:R-:W-:Y:S04]  /*23210*/  STL.64 [R1+0xf0], R24 ;  /* 0x0000f01801007387 */ /* 0x000fe80000100a00 */
[----:B------:R-:W-:Y:S04]  /*23220*/  STL.64 [R1+0xf8], R26 ;  /* 0x0000f81a01007387 */ /* 0x000fe80000100a00 */
[----:B------:R-:W0:Y:S04]  /*23230*/  LDSM.16.MT88.4 R24, [R6+UR5+0x180] ;  /* 0x000180050618783b */ /* 0x000e280008004200 */
[----:B0-----:R-:W-:Y:S04]  /*23240*/  STL.64 [R1+0x2438], R26 ;  /* 0x0024381a01007387 */ /* 0x001fe80000100a00 */
[----:B------:R0:W-:Y:S04]  /*23250*/  STL.64 [R1+0x2430], R24 ;  /* 0x0024301801007387 */ /* 0x0001e80000100a00 */
[----:B0-----:R-:W2:Y:S04]  /*23260*/  LDL.LU.64 R24, [R1+0x1b0] ;  /* 0x0001b00001187983 */ /* 0x001ea80000300a00 */
[----:B------:R-:W2:Y:S02]  /*23270*/  LDL.LU.64 R26, [R1+0x1b8] ;  /* 0x0001b800011a7983 */ /* 0x000ea40000300a00 */
[----:B--2---:R-:W-:Y:S02]  /*23280*/  HMMA.16816.F32 R12, R12, R8, R24 ;  /* 0x000000080c0c723c */ /* 0x004fe40000001818 */
[----:B------:R-:W3:Y:S04]  /*23290*/  LDL.LU.64 R24, [R1+0x1c0] ;  /* 0x0001c00001187983 */ /* 0x000ee80000300a00 */
[----:B------:R-:W3:-:S13]  /*232a0*/  LDL.LU.64 R26, [R1+0x1c8] ;  /* 0x0001c800011a7983 */ /* 0x000eda0000300a00 */
[----:B------:R-:W-:Y:S04]  /*232b0*/  STL.64 [R1+0x120], R12 ;  /* 0x0001200c01007387 */ /* 0x000fe80000100a00 */
[----:B------:R-:W-:Y:S04]  /*232c0*/  STL.64 [R1+0x128], R14 ;  /* 0x0001280e01007387 */ /* 0x000fe80000100a00 */
[----:B------:R-:W0:Y:S04]  /*232d0*/  LDSM.16.MT88.4 R12, [R6+UR5+0x200] ;  /* 0x00020005060c783b */ /* 0x000e280008004200 */
[----:B0-----:R-:W-:Y:S04]  /*232e0*/  STL.64 [R1+0x2418], R14 ;  /* 0x0024180e01007387 */ /* 0x001fe80000100a00 */
[----:B------:R0:W-:Y:S04]  /*232f0*/  STL.64 [R1+0x2410], R12 ;  /* 0x0024100c01007387 */ /* 0x0001e80000100a00 */
[----:B0-----:R-:W2:Y:S04]  /*23300*/  LDL.LU R12, [R1+0x40] ;  /* 0x00004000010c7983 */ /* 0x001ea80000300800 */
[----:B------:R-:W2:Y:S01]  /*23310*/  LDL.LU R13, [R1+0x44] ;  /* 0x00004400010d7983 */ /* 0x000ea20000300800 */
[----:B------:R-:W-:-:S02]  /*23320*/  IMAD.MOV.U32 R14, RZ, RZ, R11 ;  /* 0x000000ffff0e7224 */ /* 0x000fc400078e000b */
[----:B------:R-:W-:-:S07]  /*23330*/  IMAD.MOV.U32 R15, RZ, RZ, R10 ;  /* 0x000000ffff0f7224 */ /* 0x000fce00078e000a */
        /* <DEDUP_REMOVED lines=9> */
[----:B------:R0:W-:Y:S04]  /*233d0*/  STL.64 [R1+0x160], R12 ;  /* 0x0001600c01007387 */ /* 0x0001e80000100a00 */
[----:B------:R1:W-:Y:S04]  /*233e0*/  STL.64 [R1+0x168], R14 ;  /* 0x0001680e01007387 */ /* 0x0003e80000100a00 */
[----:B0-----:R-:W4:Y:S04]  /*233f0*/  LDL.LU.64 R12, [R1+0x300] ;  /* 0x00030000010c7983 */ /* 0x001f280000300a00 */
[----:B-1----:R-:W4:Y:S01]  /*23400*/  LDL.LU.64 R14, [R1+0x308] ;  /* 0x00030800010e7983 */ /* 0x002f220000300a00 */
[C---:B---3--:R-:W-:Y:S08]  /*23410*/  HMMA.16816.F32 R24, R20.reuse, R8, R24 ;  /* 0x000000081418723c */ /* 0x048ff00000001818 */
[----:B--2---:R-:W-:Y:S01]  /*23420*/  HMMA.16816.F32 R16, R20, R4, R16 ;  /* 0x000000041410723c */ /* 0x004fe20000001810 */
[----:B------:R-:W-:-:S15]  /*23430*/  LDSM.16.MT88.4 R20, [R6+UR5+0x380] ;  /* 0x000380050614783b */ /* 0x000fde0008004200 */
[----:B------:R-:W-:-:S03]  /*23440*/  NOP ;  /* 0x0000000000007918 */ /* 0x000fc60000000000 */
[----:B------:R-:W-:Y:S04]  /*23450*/  STL.64 [R1+0x170], R16 ;  /* 0x0001701001007387 */ /* 0x000fe80000100a00 */
[----:B------:R-:W-:Y:S04]  /*23460*/  STL.64 [R1+0x178], R18 ;  /* 0x0001781201007387 */ /* 0x000fe80000100a00 */
[----:B------:R-:W0:Y:S04]  /*23470*/  LDSM.16.MT88.4 R16, [R6+UR5+0x280] ;  /* 0x000280050610783b */ /* 0x000e280008004200 */
[----:B0-----:R-:W-:Y:S04]  /*23480*/  STL.64 [R1], R16 ;  /* 0x0000001001007387 */ /* 0x001fe80000100a00 */
[----:B------:R-:W-:Y:S04]  /*23490*/  STL.64 [R1+0x8], R18 ;  /* 0x0000081201007387 */ /* 0x000fe80000100a00 */
[----:B------:R-:W0:Y:S04]  /*234a0*/  LDSM.16.MT88.4 R16, [R6+UR5+0x300] ;  /* 0x000300050610783b */ /* 0x000e280008004200 */
[----:B0-----:R0:W-:Y:S04]  /*234b0*/  STL [R1+0x23ec], R16 ;  /* 0x0023ec1001007387 */ /* 0x0011e80000100800 */
[----:B------:R1:W-:Y:S04]  /*234c0*/  STL [R1+0x23e8], R17 ;  /* 0x0023e81101007387 */ /* 0x0003e80000100800 */
[----:B------:R2:W-:Y:S04]  /*234d0*/  STL [R1+0x23e4], R18 ;  /* 0x0023e41201007387 */ /* 0x0005e80000100800 */
[----:B------:R3:W-:Y:S04]  /*234e0*/  STL [R1+0x23e0], R19 ;  /* 0x0023e01301007387 */ /* 0x0007e80000100800 */
[----:B------:R-:W-:Y:S04]  /*234f0*/  STL [R1+0x23dc], R20 ;  /* 0x0023dc1401007387 */ /* 0x000fe80000100800 */
[----:B------:R-:W-:Y:S04]  /*23500*/  STL.64 [R1+0x190], R24 ;  /* 0x0001901801007387 */ /* 0x000fe80000100a00 */
[----:B------:R-:W-:Y:S01]  /*23510*/  STL.64 [R1+0x198], R26 ;  /* 0x0001981a01007387 */ /* 0x000fe20000100a00 */
[----:B0-----:R-:W-:-:S02]  /*23520*/  IMAD.MOV.U32 R16, RZ, RZ, R7 ;  /* 0x000000ffff107224 */ /* 0x001fc400078e0007 */
[----:B-1----:R-:W-:Y:S02]  /*23530*/  IMAD.MOV.U32 R17, RZ, RZ, R3 ;  /* 0x000000ffff117224 */ /* 0x002fe400078e0003 */
[----:B--2---:R-:W-:Y:S02]  /*23540*/  IMAD.MOV.U32 R18, RZ, RZ, R2 ;  /* 0x000000ffff127224 */ /* 0x004fe400078e0002 */
[----:B---3--:R-:W-:Y:S01]  /*23550*/  IMAD.MOV.U32 R19, RZ, RZ, R0 ;  /* 0x000000ffff137224 */ /* 0x008fe200078e0000 */
[----:B------:R-:W-:Y:S04]  /*23560*/  STL [R1+0x23d8], R21 ;  /* 0x0023d81501007387 */ /* 0x000fe80000100800 */
[----:B------:R-:W-:Y:S04]  /*23570*/  STL [R1+0x23d4], R22 ;  /* 0x0023d41601007387 */ /* 0x000fe80000100800 */
[----:B------:R0:W-:Y:S04]  /*23580*/  STL [R1+0x23d0], R23 ;  /* 0x0023d01701007387 */ /* 0x0001e80000100800 */
[----:B----4-:R-:W-:Y:S01]  /*23590*/  LDSM.16.MT88.4 R24, [R28+UR5+0x4100] ;  /* 0x004100051c18783b */ /* 0x010fe20008004200 */
[----:B0-----:R-:W-:Y:S03]  /*235a0*/  HMMA.16816.F32 R20, R16, R4, R12 ;  /* 0x000000041014723c */ /* 0x001fe6000000180c */
[----:B------:R-:W0:Y:S02]  /*235b0*/  LDSM.16.MT88.4 R12, [R28+UR5+0x4000] ;  /* 0x004000051c0c783b */ /* 0x000e240008004200 */
[----:B0-----:R-:W-:-:S02]  /*235c0*/  IMAD.MOV.U32 R29, RZ, RZ, R12 ;  /* 0x000000ffff1d7224 */ /* 0x001fc400078e000c */
[----:B------:R-:W-:Y:S02]  /*235d0*/  IMAD.MOV.U32 R3, RZ, RZ, R13 ;  /* 0x000000ffff037224 */ /* 0x000fe400078e000d */
[----:B------:R-:W-:Y:S02]  /*235e0*/  IMAD.MOV.U32 R2, RZ, RZ, R14 ;  /* 0x000000ffff027224 */ /* 0x000fe400078e000e */
[----:B------:R-:W-:Y:S02]  /*235f0*/  IMAD.MOV.U32 R0, RZ, RZ, R15 ;  /* 0x000000ffff007224 */ /* 0x000fe400078e000f */
[----:B------:R-:W0:Y:S06]  /*23600*/  LDSM.16.MT88.4 R12, [R28+UR5+0x4080] ;  /* 0x004080051c0c783b */ /* 0x000e2c0008004200 */
[----:B------:R0:W-:Y:S04]  /*23610*/  STL.64 [R1+0x1c0], R20 ;  /* 0x0001c01401007387 */ /* 0x0001e80000100a00 */
[----:B------:R1:W-:Y:S01]  /*23620*/  STL.64 [R1+0x1c8], R22 ;  /* 0x0001c81601007387 */ /* 0x0003e20000100a00 */
[----:B0-----:R-:W-:-:S02]  /*23630*/  IMAD.MOV.U32 R20, RZ, RZ, R12 ;  /* 0x000000ffff147224 */ /* 0x001fc400078e000c */
[----:B------:R-:W-:Y:S02]  /*23640*/  IMAD.MOV.U32 R21, RZ, RZ, R13 ;  /* 0x000000ffff157224 */ /* 0x000fe400078e000d */
[----:B-1----:R-:W-:Y:S02]  /*23650*/  IMAD.MOV.U32 R22, RZ, RZ, R14 ;  /* 0x000000ffff167224 */ /* 0x002fe400078e000e */
[----:B------:R-:W-:Y:S01]  /*23660*/  IMAD.MOV.U32 R23, RZ, RZ, R15 ;  /* 0x000000ffff177224 */ /* 0x000fe200078e000f */
[----:B------:R-:W2:Y:S04]  /*23670*/  LDL.LU.64 R12, [R1+0x220] ;  /* 0x00022000010c7983 */ /* 0x000ea80000300a00 */
[----:B------:R-:W3:Y:S01]  /*23680*/  LDL.LU.64 R14, [R1+0x228] ;  /* 0x00022800010e7983 */ /* 0x000ee20000300a00 */
[----:B------:R-:W-:-:S02]  /*23690*/  IMAD.MOV.U32 R10, RZ, RZ, R25 ;  /* 0x000000ffff0a7224 */ /* 0x000fc400078e0019 */
[----:B------:R-:W-:Y:S02]  /*236a0*/  IMAD.MOV.U32 R6, RZ, RZ, R26 ;  /* 0x000000ffff067224 */ /* 0x000fe400078e001a */
[----:B------:R-:W-:Y:S01]  /*236b0*/  IMAD.MOV.U32 R7, RZ, RZ, R27 ;  /* 0x000000ffff077224 */ /* 0x000fe200078e001b */
[----:B---3--:R-:W-:Y:S04]  /*236c0*/  STL.64 [R1+0x2428], R14 ;  /* 0x0024280e01007387 */ /* 0x008fe80000100a00 */
[----:B--2---:R0:W-:Y:S04]  /*236d0*/  STL.64 [R1+0x2420], R12 ;  /* 0x0024200c01007387 */ /* 0x0041e80000100a00 */
[----:B0-----:R-:W2:Y:S04]  /*236e0*/  LDL.LU.64 R12, [R1+0x380] ;  /* 0x00038000010c7983 */ /* 0x001ea80000300a00 */
[----:B------:R-:W2:Y:S04]  /*236f0*/  LDL.LU.64 R14, [R1+0x388] ;  /* 0x00038800010e7983 */ /* 0x000ea80000300a00 */
[----:B------:R-:W-:Y:S04]  /*23700*/  STL.64 [R1+0x23f8], R22 ;  /* 0x0023f81601007387 */ /* 0x000fe80000100a00 */
[----:B------:R0:W-:Y:S04]  /*23710*/  STL.64 [R1+0x23f0], R20 ;  /* 0x0023f01401007387 */ /* 0x0001e80000100a00 */
[----:B0-----:R-:W3:Y:S04]  /*23720*/  LDL.LU.64 R20, [R1+0x200] ;  /* 0x0002000001147983 */ /* 0x001ee80000300a00 */
[----:B------:R-:W3:Y:S04]  /*23730*/  LDL.LU.64 R22, [R1+0x208] ;  /* 0x0002080001167983 */ /* 0x000ee80000300a00 */
[----:B------:R-:W-:Y:S04]  /*23740*/  STL [R1+0x30], R24 ;  /* 0x0000301801007387 */ /* 0x000fe80000100800 */
[----:B------:R-:W0:Y:S04]  /*23750*/  LDSM.16.MT88.4 R24, [R28+UR5+0x4180] ;  /* 0x004180051c18783b */ /* 0x000e280008004200 */
[----:B0-----:R-:W-:Y:S04]  /*23760*/  STL [R1+0x24], R25 ;  /* 0x0000241901007387 */ /* 0x001fe80000100800 */
[----:B------:R0:W-:Y:S01]  /*23770*/  STL.64 [R1+0x28], R26 ;  /* 0x0000281a01007387 */ /* 0x0001e20000100a00 */
[----:B------:R-:W-:-:S03]  /*23780*/  IMAD.MOV.U32 R11, RZ, RZ, R24 ;  /* 0x000000ffff0b7224 */ /* 0x000fc600078e0018 */
[----:B0-----:R-:W2:Y:S04]  /*23790*/  LDL.LU.64 R26, [R1+0x2438] ;  /* 0x00243800011a7983 */ /* 0x001ea80000300a00 */
[----:B------:R-:W2:Y:S01]  /*237a0*/  LDL.LU.64 R24, [R1+0x2430] ;  /* 0x0024300001187983 */ /* 0x000ea20000300a00 */
[----:B---3--:R-:W-:Y:S03]  /*237b0*/  HMMA.16816.F32 R16, R16, R8, R20 ;  /* 0x000000081010723c */ /* 0x008fe60000001814 */
[----:B------:R-:W0:-:S15]  /*237c0*/  LDSM.16.MT88.4 R20, [R28+UR5+0x4200] ;  /* 0x004200051c14783b */ /* 0x000e1e0008004200 */
[----:B------:R-:W-:Y:S01]  /*237d0*/  NOP ;  /* 0x0000000000007918 */ /* 0x000fe20000000000 */
[----:B------:R-:W-:Y:S04]  /*237e0*/  STL.64 [R1+0x1b0], R16 ;  /* 0x0001b01001007387 */ /* 0x000fe80000100a00 */
[----:B------:R0:W-:Y:S02]  /*237f0*/  STL.64 [R1+0x1b8], R18 ;  /* 0x0001b81201007387 */ /* 0x0001e40000100a00 */
[----:B0-----:R-:W-:Y:S02]  /*23800*/  IMAD.MOV.U32 R18, RZ, RZ, R22 ;  /* 0x000000ffff127224 */ /* 0x001fe400078e0016 */
[----:B------:R-:W-:Y:S02]  /*23810*/  IMAD.MOV.U32 R19, RZ, RZ, R23 ;  /* 0x000000ffff137224 */ /* 0x000fe400078e0017 */
[----:B------:R-:W-:-:S02]  /*23820*/  IMAD.MOV.U32 R16, RZ, RZ, R20 ;  /* 0x000000ffff107224 */ /* 0x000fc400078e0014 */
[----:B------:R-:W-:Y:S01]  /*23830*/  IMAD.MOV.U32 R17, RZ, RZ, R21 ;  /* 0x000000ffff117224 */ /* 0x000fe200078e0015 */
[C---:B--2---:R-:W-:Y:S01]  /*23840*/  HMMA.16816.F32 R12, R24.reuse, R4, R12 ;  /* 0x00000004180c723c */ /* 0x044fe2000000180c */
[----:B------:R-:W-:Y:S04]  /*23850*/  STL.64 [R1+0x2408], R18 ;  /* 0x0024081201007387 */ /* 0x000fe80000100a00 */
[----:B------:R0:W-:Y:S04]  /*23860*/  STL.64 [R1+0x2400], R16 ;  /* 0x0024001001007387 */ /* 0x0001e80000100a00 */
[----:B0-----:R-:W2:Y:S04]  /*23870*/  LDL.LU.64 R16, [R1+0x210] ;  /* 0x0002100001107983 */ /* 0x001ea80000300a00 */
[----:B------:R-:W2:Y:S04]  /*23880*/  LDL.LU.64 R18, [R1+0x218] ;  /* 0x0002180001127983 */ /* 0x000ea80000300a00 */
[----:B------:R-:W3:Y:S04]  /*23890*/  LDL.LU.64 R20, [R1+0x350] ;  /* 0x0003500001147983 */ /* 0x000ee80000300a00 */
[----:B------:R-:W3:Y:S04]  /*238a0*/  LDL.LU.64 R22, [R1+0x358] ;  /* 0x0003580001167983 */ /* 0x000ee80000300a00 */
[----:B------:R-:W-:Y:S04]  /*238b0*/  STL.64 [R1+0x200], R12 ;  /* 0x0002000c01007387 */ /* 0x000fe80000100a00 */
[----:B------:R0:W-:Y:S04]  /*238c0*/  STL.64 [R1+0x208], R14 ;  /* 0x0002080e01007387 */ /* 0x0001e80000100a00 */
[----:B0-----:R-:W4:Y:S04]  /*238d0*/  LDL.LU.64 R14, [R1+0x2428] ;  /* 0x00242800010e7983 */ /* 0x001f280000300a00 */
[----:B------:R-:W4:Y:S02]  /*238e0*/  LDL.LU.64 R12, [R1+0x2420] ;  /* 0x00242000010c7983 */ /* 0x000f240000300a00 */
[----:B----4-:R-:W-:Y:S02]  /*238f0*/  HMMA.16816.F32 R24, R24, R8, R12 ;  /* 0x000000081818723c */ /* 0x010fe4000000180c */
[----:B------:R-:W4:Y:S04]  /*23900*/  LDL.LU.64 R14, [R1+0x2418] ;  /* 0x00241800010e7983 */ /* 0x000f280000300a00 */
[----:B------:R-:W4:-:S13]  /*23910*/  LDL.LU.64 R12, [R1+0x2410] ;  /* 0x00241000010c7983 */ /* 0x000f1a0000300a00 */
[----:B------:R0:W-:Y:S04]  /*23920*/  STL.64 [R1+0x1d0], R24 ;  /* 0x0001d01801007387 */ /* 0x0001e80000100a00 */
[----:B------:R1:W-:Y:S04]  /*23930*/  STL.64 [R1+0x1d8], R26 ;  /* 0x0001d81a01007387 */ /* 0x0003e80000100a00 */
[----:B0-----:R-:W4:Y:S04]  /*23940*/  LDL.LU.64 R24, [R1+0x340] ;  /* 0x0003400001187983 */ /* 0x001f280000300a00 */
[----:B-1----:R-:W4:Y:S02]  /*23950*/  LDL.LU.64 R26, [R1+0x348] ;  /* 0x00034800011a7983 */ /* 0x002f240000300a00 */
[----:B----4-:R-:W-:-:S15]  /*23960*/  HMMA.16816.F32 R24, R12, R4, R24 ;  /* 0x000000040c18723c */ /* 0x010fde0000001818 */
[----:B------:R-:W-:-:S04]  /*23970*/  NOP ;  /* 0x0000000000007918 */ /* 0x000fc80000000000 */
[----:B------:R-:W-:Y:S04]  /*23980*/  STL.64 [R1+0x220], R24 ;  /* 0x0002201801007387 */ /* 0x000fe80000100a00 */
[----:B------:R-:W-:Y:S04]  /*23990*/  STL.64 [R1+0x228], R26 ;  /* 0x0002281a01007387 */ /* 0x000fe80000100a00 */
[----:B------:R-:W0:Y:S01]  /*239a0*/  LDSM.16.MT88.4 R24, [R28+UR5+0x4280] ;  /* 0x004280051c18783b */ /* 0x000e220008004200 */
[----:B--2---:R-:W-:Y:S03]  /*239b0*/  HMMA.16816.F32 R12, R12, R8, R16 ;  /* 0x000000080c0c723c */ /* 0x004fe60000001810 */
[----:B0-----:R-:W-:Y:S04]  /*239c0*/  STL.64 [R1+0x22d8], R26 ;  /* 0x0022d81a01007387 */ /* 0x001fe80000100a00 */
[----:B------:R0:W-:Y:S04]  /*239d0*/  STL.64 [R1+0x22d0], R24 ;  /* 0x0022d01801007387 */ /* 0x0001e80000100a00 */
[----:B0-----:R-:W3:Y:S04]  /*239e0*/  LDL.LU R24, [R1] ;  /* 0x0000000001187983 */ /* 0x001ee80000300800 */
[----:B------:R-:W3:Y:S04]  /*239f0*/  LDL.LU R25, [R1+0x4] ;  /* 0x0000040001197983 */ /* 0x000ee80000300800 */
[----:B------:R-:W3:Y:S04]  /*23a00*/  LDL.LU R26, [R1+0x8] ;  /* 0x00000800011a7983 */ /* 0x000ee80000300800 */
[----:B------:R-:W3:Y:S04]  /*23a10*/  LDL.LU R27, [R1+0xc] ;  /* 0x00000c00011b7983 */ /* 0x000ee80000300800 */
[----:B------:R-:W2:Y:S04]  /*23a20*/  LDL.LU.64 R18, [R1+0x2408] ;  /* 0x0024080001127983 */ /* 0x000ea80000300a00 */
[----:B------:R-:W4:Y:S04]  /*23a30*/  LDL.LU.64 R16, [R1+0x2400] ;  /* 0x0024000001107983 */ /* 0x000f280000300a00 */
[----:B------:R-:W-:Y:S04]  /*23a40*/  STL.64 [R1+0x210], R12 ;  /* 0x0002100c01007387 */ /* 0x000fe80000100a00 */
[----:B------:R-:W-:Y:S04]  /*23a50*/  STL.64 [R1+0x218], R14 ;  /* 0x0002180e01007387 */ /* 0x000fe80000100a00 */
[----:B------:R-:W0:Y:S04]  /*23a60*/  LDSM.16.MT88.4 R12, [R28+UR5+0x4300] ;  /* 0x004300051c0c783b */ /* 0x000e280008004200 */
[----:B0-----:R-:W-:Y:S04]  /*23a70*/  STL.64 [R1+0x22b8], R14 ;  /* 0x0022b80e01007387 */ /* 0x001fe80000100a00 */
[----:B------:R0:W-:Y:S04]  /*23a80*/  STL.64 [R1+0x22b0], R12 ;  /* 0x0022b00c01007387 */ /* 0x0001e80000100a00 */
[----:B0-----:R-:W2:Y:S04]  /*23a90*/  LDL.LU.64 R12, [R1+0x240] ;  /* 0x00024000010c7983 */ /* 0x001ea80000300a00 */
[----:B------:R-:W2:Y:S01]  /*23aa0*/  LDL.LU.64 R14, [R1+0x248] ;  /* 0x00024800010e7983 */ /* 0x000ea20000300a00 */
[----:B---3--:R-:W-:-:S15]  /*23ab0*/  HMMA.16816.F32 R20, R24, R4, R20 ;  /* 0x000000041814723c */ /* 0x008fde0000001814 */
[----:B------:R-:W-:-:S04]  /*23ac0*/  NOP ;  /* 0x0000000000007918 */ /* 0x000fc80000000000 */
[----:B------:R-:W-:Y:S04]  /*23ad0*/  STL.64 [R1+0x260], R20 ;  /* 0x0002601401007387 */ /* 0x000fe80000100a00 */
[----:B------:R0:W-:Y:S04]  /*23ae0*/  STL.64 [R1+0x268], R22 ;  /* 0x0002681601007387 */ /* 0x0001e80000100a00 */
[----:B0-----:R-:W3:Y:S04]  /*23af0*/  LDL.LU.64 R22, [R1+0x23f8] ;  /* 0x0023f80001167983 */ /* 0x001ee80000300a00 */
[----:B------:R-:W3:Y:S01]  /*23b00*/  LDL.LU.64 R20, [R1+0x23f0] ;  /* 0x0023f00001147983 */ /* 0x000ee20000300a00 */
[----:B--2---:R-:W-:Y:S01]  /*23b10*/  HMMA.16816.F32 R12, R24, R8, R12 ;  /* 0x00000008180c723c */ /* 0x004fe2000000180c */
[----:B----4-:R-:W-:-:S02]  /*23b20*/  IMAD.MOV.U32 R24, RZ, RZ, R16 ;  /* 0x000000ffff187224 */ /* 0x010fc400078e0010 */
[----:B------:R-:W-:Y:S01]  /*23b30*/  IMAD.MOV.U32 R26, RZ, RZ, R18 ;  /* 0x000000ffff1a7224 */ /* 0x000fe200078e0012 */
[----:B------:R-:W2:Y:S01]  /*23b40*/  LDL.LU R16, [R1+0x23ec] ;  /* 0x0023ec0001107983 */ /* 0x000ea20000300800 */
[----:B------:R-:W-:Y:S02]  /*23b50*/  IMAD.MOV.U32 R27, RZ, RZ, R19 ;  /* 0x000000ffff1b7224 */ /* 0x000fe400078e0013 */
[----:B------:R-:W-:-:S12]  /*23b60*/  IMAD.MOV.U32 R25, RZ, RZ, R17 ;  /* 0x000000ffff197224 */ /* 0x000fd800078e0011 */
[----:B------:R-:W-:Y:S04]  /*23b70*/  STL.64 [R1+0x250], R12 ;  /* 0x0002500c01007387 */ /* 0x000fe80000100a00 */
[----:B------:R-:W-:Y:S04]  /*23b80*/  STL.64 [R1+0x258], R14 ;  /* 0x0002580e01007387 */ /* 0x000fe80000100a00 */
[----:B------:R-:W2:Y:S04]  /*23b90*/  LDL.LU R17, [R1+0x23e8] ;  /* 0x0023e80001117983 */ /* 0x000ea80000300800 */
[----:B------:R-:W2:Y:S04]  /*23ba0*/  LDL.LU R18, [R1+0x23e4] ;  /* 0x0023e40001127983 */ /* 0x000ea80000300800 */
[----:B------:R-:W2:Y:S04]  /*23bb0*/  LDL.LU R19, [R1+0x23e0] ;  /* 0x0023e00001137983 */ /* 0x000ea80000300800 */
[----:B------:R-:W-:Y:S04]  /*23bc0*/  STL.64 [R1+0x22f8], R26 ;  /* 0x0022f81a01007387 */ /* 0x000fe80000100a00 */
[----:B------:R0:W-:Y:S04]  /*23bd0*/  STL.64 [R1+0x22f0], R24 ;  /* 0x0022f01801007387 */ /* 0x0001e80000100a00 */
[----:B0-----:R-:W4:Y:S04]  /*23be0*/  LDL.LU.64 R24, [R1+0x230] ;  /* 0x0002300001187983 */ /* 0x001f280000300a00 */
[----:B------:R-:W4:Y:S04]  /*23bf0*/  LDL.LU.64 R26, [R1+0x238] ;  /* 0x00023800011a7983 */ /* 0x000f280000300a00 */
[----:B------:R-:W2:Y:S04]  /*23c00*/  LDL.LU R12, [R1+0x60] ;  /* 0x00006000010c7983 */ /* 0x000ea80000300800 */
[----:B------:R-:W2:Y:S04]  /*23c10*/  LDL.LU R13, [R1+0x64] ;  /* 0x00006400010d7983 */ /* 0x000ea80000300800 */
[----:B------:R-:W2:Y:S04]  /*23c20*/  LDL.LU R14, [R1+0x68] ;  /* 0x00006800010e7983 */ /* 0x000ea80000300800 */
[----:B------:R-:W2:Y:S04]  /*23c30*/  LDL.LU R15, [R1+0x6c] ;  /* 0x00006c00010f7983 */ /* 0x000ea80000300800 */
[----:B--2---:R-:W-:Y:S04]  /*23c40*/  STL.64 [R1+0x2308], R14 ;  /* 0x0023080e01007387 */ /* 0x004fe80000100a00 */
[----:B------:R0:W-:Y:S04]  /*23c50*/  STL.64 [R1+0x2300], R12 ;  /* 0x0023000c01007387 */ /* 0x0001e80000100a00 */
[----:B0-----:R-:W2:Y:S04]  /*23c60*/  LDL.LU.64 R12, [R1+0x320] ;  /* 0x00032000010c7983 */ /* 0x001ea80000300a00 */
[----:B------:R-:W2:Y:S02]  /*23c70*/  LDL.LU.64 R14, [R1+0x328] ;  /* 0x00032800010e7983 */ /* 0x000ea40000300a00 */
[----:B--2---:R-:W-:-:S15]  /*23c80*/  HMMA.16816.F32 R12, R16, R4, R12 ;  /* 0x00000004100c723c */ /* 0x004fde000000180c */
[----:B------:R-:W-:-:S04]  /*23c90*/  NOP ;  /* 0x0000000000007918 */ /* 0x000fc80000000000 */
[----:B------:R-:W-:Y:S04]  /*23ca0*/  STL.64 [R1+0x280], R12 ;  /* 0x0002800c01007387 */ /* 0x000fe80000100a00 */
[----:B------:R4:W-:Y:S02]  /*23cb0*/  STL.64 [R1+0x288], R14 ;  /* 0x0002880e01007387 */ /* 0x0009e40000100a00 */
[----:B----4-:R-:W-:Y:S02]  /*23cc0*/  HMMA.16816.F32 R12, R16, R8, R24 ;  /* 0x00000008100c723c */ /* 0x010fe40000001818 */
[----:B------:R-:W-:Y:S04]  /*23cd0*/  STL.64 [R1+0x23a8], R10 ;  /* 0x0023a80a01007387 */ /* 0x000fe80000100a00 */
[----:B------:R-:W-:-:S13]  /*23ce0*/  STL.64 [R1+0x23a0], R8 ;  /* 0x0023a00801007387 */ /* 0x000fda0000100a00 */
[----:B------:R0:W-:Y:S04]  /*23cf0*/  STL.64 [R1+0x270], R12 ;  /* 0x0002700c01007387 */ /* 0x0001e80000100a00 */
[----:B------:R1:W-:Y:S04]  /*23d00*/  STL.64 [R1+0x278], R14 ;  /* 0x0002780e01007387 */ /* 0x0003e80000100a00 */
[----:B------:R-:W2:Y:S04]  /*23d10*/  LDL.LU R24, [R1+0xa0] ;  /* 0x0000a00001187983 */ /* 0x000ea80000300800 */
[----:B------:R-:W2:Y:S04]  /*23d20*/  LDL.LU R25, [R1+0xa4] ;  /* 0x0000a40001197983 */ /* 0x000ea80000300800 */
[----:B------:R-:W4:Y:S04]  /*23d30*/  LDL.LU R26, [R1+0xa8] ;  /* 0x0000a800011a7983 */ /* 0x000f280000300800 */
[----:B------:R-:W4:Y:S04]  /*23d40*/  LDL.LU R27, [R1+0xac] ;  /* 0x0000ac00011b7983 */ /* 0x000f280000300800 */
[----:B----4-:R-:W-:Y:S04]  /*23d50*/  STL.64 [R1+0x2318], R26 ;  /* 0x0023181a01007387 */ /* 0x010fe80000100a00 */
[----:B--2---:R2:W-:Y:S04]  /*23d60*/  STL.64 [R1+0x2310], R24 ;  /* 0x0023101801007387 */ /* 0x0045e80000100a00 */
[----:B0-----:R-:W4:Y:S04]  /*23d70*/  LDL.LU R12, [R1+0xd0] ;  /* 0x0000d000010c7983 */ /* 0x001f280000300800 */
[----:B------:R-:W4:Y:S04]  /*23d80*/  LDL.LU R13, [R1+0xd4] ;  /* 0x0000d400010d7983 */ /* 0x000f280000300800 */
[----:B-1----:R-:W2:Y:S04]  /*23d90*/  LDL.LU R14, [R1+0xd8] ;  /* 0x0000d800010e7983 */ /* 0x002ea80000300800 */
[----:B------:R-:W2:Y:S04]  /*23da0*/  LDL.LU R15, [R1+0xdc] ;  /* 0x0000dc00010f7983 */ /* 0x000ea80000300800 */
[----:B--2---:R-:W-:Y:S04]  /*23db0*/  STL.64 [R1+0x2328], R14 ;  /* 0x0023280e01007387 */ /* 0x004fe80000100a00 */
[----:B----4-:R-:W-:Y:S04]  /*23dc0*/  STL.64 [R1+0x2320], R12 ;  /* 0x0023200c01007387 */ /* 0x010fe80000100a00 */
[----:B------:R-:W2:Y:S04]  /*23dd0*/  LDL.LU R24, [R1+0xe0] ;  /* 0x0000e00001187983 */ /* 0x000ea80000300800 */
[----:B------:R-:W2:Y:S04]  /*23de0*/  LDL.LU R25, [R1+0xe4] ;  /* 0x0000e40001197983 */ /* 0x000ea80000300800 */
[----:B------:R-:W4:Y:S04]  /*23df0*/  LDL.LU R26, [R1+0xe8] ;  /* 0x0000e800011a7983 */ /* 0x000f280000300800 */
[----:B------:R-:W4:Y:S04]  /*23e00*/  LDL.LU R27, [R1+0xec] ;  /* 0x0000ec00011b7983 */ /* 0x000f280000300800 */
[----:B----4-:R3:W-:Y:S04]  /*23e10*/  STL.64 [R1+0x2338], R26 ;  /* 0x0023381a01007387 */ /* 0x0107e80000100a00 */
[----:B--2---:R0:W-:Y:S01]  /*23e20*/  STL.64 [R1+0x2330], R24 ;  /* 0x0023301801007387 */ /* 0x0041e20000100a00 */
[----:B---3--:R-:W-:-:S02]  /*23e30*/  IMAD.MOV.U32 R26, RZ, RZ, R22 ;  /* 0x000000ffff1a7224 */ /* 0x008fc400078e0016 */
[----:B0-----:R-:W-:Y:S02]  /*23e40*/  IMAD.MOV.U32 R24, RZ, RZ, R20 ;  /* 0x000000ffff187224 */ /* 0x001fe400078e0014 */
[----:B------:R-:W-:Y:S01]  /*23e50*/  IMAD.MOV.U32 R27, RZ, RZ, R23 ;  /* 0x000000ffff1b7224 */ /* 0x000fe200078e0017 */
[----:B------:R-:W2:Y:S01]  /*23e60*/  LDL.LU R20, [R1+0x23dc] ;  /* 0x0023dc0001147983 */ /* 0x000ea20000300800 */
[----:B------:R-:W-:-:S03]  /*23e70*/  IMAD.MOV.U32 R25, RZ, RZ, R21 ;  /* 0x000000ffff197224 */ /* 0x000fc600078e0015 */
[----:B------:R-:W2:Y:S04]  /*23e80*/  LDL.LU R21, [R1+0x23d8] ;  /* 0x0023d80001157983 */ /* 0x000ea80000300800 */
[----:B------:R-:W2:Y:S04]  /*23e90*/  LDL.LU R22, [R1+0x23d4] ;  /* 0x0023d40001167983 */ /* 0x000ea80000300800 */
[----:B------:R-:W2:Y:S04]  /*23ea0*/  LDL.LU R23, [R1+0x23d0] ;  /* 0x0023d00001177983 */ /* 0x000ea80000300800 */
[----:B------:R-:W-:Y:S04]  /*23eb0*/  STL.64 [R1+0x2368], R26 ;  /* 0x0023681a01007387 */ /* 0x000fe80000100a00 */
[----:B------:R0:W-:Y:S04]  /*23ec0*/  STL.64 [R1+0x2360], R24 ;  /* 0x0023601801007387 */ /* 0x0001e80000100a00 */
[----:B------:R-:W3:Y:S04]  /*23ed0*/  LDL.LU R12, [R1+0x100] ;  /* 0x00010000010c7983 */ /* 0x000ee80000300800 */
[----:B------:R-:W3:Y:S04]  /*23ee0*/  LDL.LU R13, [R1+0x104] ;  /* 0x00010400010d7983 */ /* 0x000ee80000300800 */
[----:B------:R-:W4:Y:S04]  /*23ef0*/  LDL.LU R14, [R1+0x108] ;  /* 0x00010800010e7983 */ /* 0x000f280000300800 */
[----:B------:R-:W4:Y:S04]  /*23f00*/  LDL.LU R15, [R1+0x10c] ;  /* 0x00010c00010f7983 */ /* 0x000f280000300800 */
[----:B------:R-:W2:Y:S04]  /*23f10*/  LDL.LU.64 R8, [R1+0x2a0] ;  /* 0x0002a00001087983 */ /* 0x000ea80000300a00 */
[----:B------:R-:W2:Y:S01]  /*23f20*/  LDL.LU.64 R10, [R1+0x2a8] ;  /* 0x0002a800010a7983 */ /* 0x000ea20000300a00 */
[----:B0-----:R-:W-:-:S02]  /*23f30*/  IMAD.MOV.U32 R24, RZ, RZ, R29 ;  /* 0x000000ffff187224 */ /* 0x001fc400078e001d */
[----:B------:R-:W-:Y:S01]  /*23f40*/  IMAD.MOV.U32 R25, RZ, RZ, R3 ;  /* 0x000000ffff197224 */ /* 0x000fe200078e0003 */
[----:B------:R-:W2:Y:S04]  /*23f50*/  LDL.LU R29, [R1+0x23cc] ;  /* 0x0023cc00011d7983 */ /* 0x000ea80000300800 */
[----:B------:R-:W2:Y:S01]  /*23f60*/  LDL.LU R3, [R1+0x23c8] ;  /* 0x0023c80001037983 */ /* 0x000ea20000300800 */
[----:B------:R-:W-:Y:S02]  /*23f70*/  IMAD.MOV.U32 R26, RZ, RZ, R2 ;  /* 0x000000ffff1a7224 */ /* 0x000fe400078e0002 */
[----:B------:R-:W-:Y:S01]  /*23f80*/  IMAD.MOV.U32 R27, RZ, RZ, R0 ;  /* 0x000000ffff1b7224 */ /* 0x000fe200078e0000 */
[----:B------:R-:W2:Y:S04]  /*23f90*/  LDL.LU R2, [R1+0x23c4] ;  /* 0x0023c40001027983 */ /* 0x000ea80000300800 */
[----:B------:R-:W2:Y:S04]  /*23fa0*/  LDL.LU R0, [R1+0x23c0] ;  /* 0x0023c00001007983 */ /* 0x000ea80000300800 */
[----:B----4-:R-:W-:Y:S04]  /*23fb0*/  STL.64 [R1+0x2348], R14 ;  /* 0x0023480e01007387 */ /* 0x010fe80000100a00 */
[----:B---3--:R0:W-:Y:S04]  /*23fc0*/  STL.64 [R1+0x2340], R12 ;  /* 0x0023400c01007387 */ /* 0x0081e80000100a00 */
[----:B0-----:R-:W3:Y:S04]  /*23fd0*/  LDL.LU R12, [R1+0x110] ;  /* 0x00011000010c7983 */ /* 0x001ee80000300800 */
[----:B------:R-:W3:Y:S04]  /*23fe0*/  LDL.LU R13, [R1+0x114] ;  /* 0x00011400010d7983 */ /* 0x000ee80000300800 */
[----:B------:R-:W4:Y:S04]  /*23ff0*/  LDL.LU R14, [R1+0x118] ;  /* 0x00011800010e7983 */ /* 0x000f280000300800 */
[----:B------:R-:W4:Y:S01]  /*24000*/  LDL.LU R15, [R1+0x11c] ;  /* 0x00011c00010f7983 */ /* 0x000f220000300800 */
[----:B--2---:R-:W-:Y:S03]  /*24010*/  HMMA.16816.F32 R8, R20, R4, R8 ;  /* 0x000000041408723c */ /* 0x004fe60000001808 */
[----:B----4-:R-:W-:Y:S04]  /*24020*/  STL.64 [R1+0x2358], R14 ;  /* 0x0023580e01007387 */ /* 0x010fe80000100a00 */
[----:B---3--:R0:W-:Y:S02]  /*24030*/  STL.64 [R1+0x2350], R12 ;  /* 0x0023500c01007387 */ /* 0x0081e40000100a00 */
[----:B0-----:R-:W-:-:S02]  /*24040*/  IMAD.MOV.U32 R12, RZ, RZ, R0 ;  /* 0x000000ffff0c7224 */ /* 0x001fc400078e0000 */
[----:B------:R-:W-:Y:S01]  /*24050*/  IMAD.MOV.U32 R13, RZ, RZ, R2 ;  /* 0x000000ffff0d7224 */ /* 0x000fe200078e0002 */
[----:B------:R-:W2:Y:S04]  /*24060*/  LDL.LU R0, [R1+0x23bc] ;  /* 0x0023bc0001007983 */ /* 0x000ea80000300800 */
[----:B------:R-:W3:Y:S01]  /*24070*/  LDL.LU R2, [R1+0x23b8] ;  /* 0x0023b80001027983 */ /* 0x000ee20000300800 */
[----:B------:R-:W-:Y:S02]  /*24080*/  IMAD.MOV.U32 R14, RZ, RZ, R3 ;  /* 0x000000ffff0e7224 */ /* 0x000fe400078e0003 */
[----:B------:R-:W-:Y:S01]  /*24090*/  IMAD.MOV.U32 R15, RZ, RZ, R29 ;  /* 0x000000ffff0f7224 */ /* 0x000fe200078e001d */
[----:B------:R-:W4:Y:S04]  /*240a0*/  LDL.LU R3, [R1+0x23b4] ;  /* 0x0023b40001037983 */ /* 0x000f280000300800 */
[----:B------:R-:W2:Y:S04]  /*240b0*/  LDL.LU R29, [R1+0x23b0] ;  /* 0x0023b000011d7983 */ /* 0x000ea80000300800 */
[----:B------:R-:W2:Y:S04]  /*240c0*/  LDL.LU.64 R16, [R1+0x1e0] ;  /* 0x0001e00001107983 */ /* 0x000ea80000300a00 */
[----:B------:R-:W2:Y:S04]  /*240d0*/  LDL.LU.64 R18, [R1+0x1e8] ;  /* 0x0001e80001127983 */ /* 0x000ea80000300a00 */
[----:B------:R-:W-:Y:S04]  /*240e0*/  STL.64 [R1+0x2378], R14 ;  /* 0x0023780e01007387 */ /* 0x000fe80000100a00 */
[----:B------:R0:W-:Y:S04]  /*240f0*/  STL.64 [R1+0x2370], R12 ;  /* 0x0023700c01007387 */ /* 0x0001e80000100a00 */
[----:B0-----:R-:W2:Y:S04]  /*24100*/  LDL.LU R12, [R1+0x140] ;  /* 0x00014000010c7983 */ /* 0x001ea80000300800 */
[----:B------:R-:W2:Y:S04]  /*24110*/  LDL.LU R13, [R1+0x144] ;  /* 0x00014400010d7983 */ /* 0x000ea80000300800 */
[----:B------:R-:W2:Y:S04]  /*24120*/  LDL.LU R14, [R1+0x148] ;  /* 0x00014800010e7983 */ /* 0x000ea80000300800 */
[----:B------:R-:W2:Y:S04]  /*24130*/  LDL.LU R15, [R1+0x14c] ;  /* 0x00014c00010f7983 */ /* 0x000ea80000300800 */
[----:B--2---:R0:W-:Y:S04]  /*24140*/  STL.64 [R1+0x2388], R14 ;  /* 0x0023880e01007387 */ /* 0x0041e80000100a00 */
[----:B------:R4:W-:Y:S04]  /*24150*/  STL.64 [R1+0x2380], R12 ;  /* 0x0023800c01007387 */ /* 0x0009e80000100a00 */
[----:B------:R1:W-:Y:S01]  /*24160*/  STL [R1+0x2b0], R8 ;  /* 0x0002b00801007387 */ /* 0x0003e20000100800 */
[----:B0-----:R-:W-:-:S02]  /*24170*/  IMAD.MOV.U32 R15, RZ, RZ, R0 ;  /* 0x000000ffff0f7224 */ /* 0x001fc400078e0000 */
[----:B----4-:R-:W-:Y:S02]  /*24180*/  IMAD.MOV.U32 R13, RZ, RZ, R3 ;  /* 0x000000ffff0d7224 */ /* 0x010fe400078e0003 */
[----:B------:R-:W-:Y:S02]  /*24190*/  IMAD.MOV.U32 R12, RZ, RZ, R29 ;  /* 0x000000ffff0c7224 */ /* 0x000fe400078e001d */
[----:B------:R-:W-:Y:S02]  /*241a0*/  IMAD.MOV.U32 R3, RZ, RZ, R10 ;  /* 0x000000ffff037224 */ /* 0x000fe400078e000a */
[----:B------:R-:W-:Y:S02]  /*241b0*/  IMAD.MOV.U32 R0, RZ, RZ, R11 ;  /* 0x000000ffff007224 */ /* 0x000fe400078e000b */
[----:B------:R-:W-:Y:S01]  /*241c0*/  IMAD.MOV.U32 R29, RZ, RZ, R9 ;  /* 0x000000ffff1d7224 */ /* 0x000fe200078e0009 */
[----:B------:R-:W2:Y:S04]  /*241d0*/  LDL.LU.64 R10, [R1+0x23a8] ;  /* 0x0023a800010a7983 */ /* 0x000ea80000300a00 */
[----:B-1----:R-:W4:Y:S04]  /*241e0*/  LDL.LU.64 R8, [R1+0x23a0] ;  /* 0x0023a00001087983 */ /* 0x002f280000300a00 */
[----:B------:R-:W-:Y:S04]  /*241f0*/  STL [R1+0x2254], R3 ;  /* 0x0022540301007387 */ /* 0x000fe80000100800 */
[----:B------:R-:W-:Y:S04]  /*24200*/  STL [R1+0x2250], R29 ;  /* 0x0022501d01007387 */ /* 0x000fe80000100800 */
[----:B------:R-:W-:Y:S01]  /*24210*/  STL [R1+0x20fc], R0 ;  /* 0x0020fc0001007387 */ /* 0x000fe20000100800 */
[----:B---3--:R-:W-:Y:S01]  /*24220*/  IMAD.MOV.U32 R14, RZ, RZ, R2 ;  /* 0x000000ffff0e7224 */ /* 0x008fe200078e0002 */
[----:B----4-:R-:W-:Y:S01]  /*24230*/  HMMA.16816.F32 R16, R20, R8, R16 ;  /* 0x000000081410723c */ /* 0x010fe20000001810 */
[----:B--2---:R-:W-:-:S02]  /*24240*/  IMAD.MOV.U32 R21, RZ, RZ, R10 ;  /* 0x000000ffff157224 */ /* 0x004fc400078e000a */
[----:B------:R-:W-:Y:S02]  /*24250*/  IMAD.MOV.U32 R22, RZ, RZ, R6 ;  /* 0x000000ffff167224 */ /* 0x000fe400078e0006 */
[----:B------:R-:W-:-:S14]  /*24260*/  IMAD.MOV.U32 R23, RZ, RZ, R7 ;  /* 0x000000ffff177224 */ /* 0x000fdc00078e0007 */
[----:B------:R-:W-:Y:S04]  /*24270*/  STL [R1+0x2a0], R16 ;  /* 0x0002a01001007387 */ /* 0x000fe80000100800 */
[----:B------:R-:W2:Y:S04]  /*24280*/  LDL.LU R20, [R1+0x30] ;  /* 0x0000300001147983 */ /* 0x000ea80000300800 */
[----:B------:R-:W3:Y:S04]  /*24290*/  LDL.LU R10, [R1+0x239c] ;  /* 0x00239c00010a7983 */ /* 0x000ee80000300800 */
[----:B------:R-:W4:Y:S04]  /*242a0*/  LDL.LU R6, [R1+0x2398] ;  /* 0x0023980001067983 */ /* 0x000f280000300800 */
[----:B------:R-:W4:Y:S01]  /*242b0*/  LDL.LU R7, [R1+0x2394] ;  /* 0x0023940001077983 */ /* 0x000f220000300800 */
[----:B------:R-:W-:-:S02]  /*242c0*/  IMAD.MOV.U32 R5, RZ, RZ, R17 ;  /* 0x000000ffff057224 */ /* 0x000fc400078e0011 */
[----:B------:R-:W-:Y:S02]  /*242d0*/  IMAD.MOV.U32 R4, RZ, RZ, R18 ;  /* 0x000000ffff047224 */ /* 0x000fe400078e0012 */
[----:B------:R-:W-:Y:S02]  /*242e0*/  IMAD.MOV.U32 R2, RZ, RZ, R19 ;  /* 0x000000ffff027224 */ /* 0x000fe400078e0013 */
[----:B------:R-:W0:Y:S04]  /*242f0*/  LDSM.16.MT88.4 R16, [R28+UR5+0x4380] ;  /* 0x004380051c10783b */ /* 0x000e280008004200 */
[----:B------:R-:W-:Y:S04]  /*24300*/  STL [R1+0x2258], R2 ;  /* 0x0022580201007387 */ /* 0x000fe80000100800 */
[----:B0-----:R-:W-:Y:S04]  /*24310*/  STL.64 [R1+0x2298], R18 ;  /* 0x0022981201007387 */ /* 0x001fe80000100a00 */
[----:B------:R0:W-:Y:S02]  /*24320*/  STL.64 [R1+0x2290], R16 ;  /* 0x0022901001007387 */ /* 0x0001e40000100a00 */
[----:B0-----:R-:W-:-:S02]  /*24330*/  IMAD.MOV.U32 R16, RZ, RZ, R11 ;  /* 0x000000ffff107224 */ /* 0x001fc400078e000b */
[----:B------:R-:W3:Y:S04]  /*24340*/  LDL.LU R11, [R1+0x2390] ;  /* 0x00239000010b7983 */ /* 0x000ee80000300800 */
[----:B------:R-:W2:Y:S04]  /*24350*/  LDL.LU R17, [R1+0x24] ;  /* 0x0000240001117983 */ /* 0x000ea80000300800 */
[----:B------:R-:W2:Y:S04]  /*24360*/  LDL.LU R18, [R1+0x28] ;  /* 0x0000280001127983 */ /* 0x000ea80000300800 */
[----:B------:R-:W2:Y:S01]  /*24370*/  LDL.LU R19, [R1+0x2c] ;  /* 0x00002c0001137983 */ /* 0x000ea20000300800 */
[----:B----4-:R-:W-:-:S15]  /*24380*/  HMMA.16816.F32 R12, R24, R6, R12 ;  /* 0x00000006180c723c */ /* 0x010fde000000180c */
[----:B------:R-:W-:-:S04]  /*24390*/  NOP ;  /* 0x0000000000007918 */ /* 0x000fc80000000000 */
[----:B------:R-:W-:Y:S04]  /*243a0*/  STL.64 [R1+0x290], R12 ;  /* 0x0002900c01007387 */ /* 0x000fe80000100a00 */
[----:B------:R0:W-:Y:S04]  /*243b0*/  STL.64 [R1+0x298], R14 ;  /* 0x0002980e01007387 */ /* 0x0001e80000100a00 */
[----:B0-----:R-:W3:Y:S04]  /*243c0*/  LDL.LU.64 R14, [R1+0x2388] ;  /* 0x00238800010e7983 */ /* 0x001ee80000300a00 */
[----:B------:R-:W3:Y:S02]  /*243d0*/  LDL.LU.64 R12, [R1+0x2380] ;  /* 0x00238000010c7983 */ /* 0x000ee40000300a00 */
[----:B---3--:R-:W-:Y:S02]  /*243e0*/  HMMA.16816.F32 R24, R24, R10, R12 ;  /* 0x0000000a1818723c */ /* 0x008fe4000000180c */
[----:B------:R-:W3:Y:S04]  /*243f0*/  LDL.LU.64 R14, [R1+0x2378] ;  /* 0x00237800010e7983 */ /* 0x000ee80000300a00 */
[----:B------:R-:W3:-:S13]  /*24400*/  LDL.LU.64 R12, [R1+0x2370] ;  /* 0x00237000010c7983 */ /* 0x000eda0000300a00 */
[----:B------:R-:W-:Y:S04]  /*24410*/  STL.64 [R1+0x240], R24 ;  /* 0x0002401801007387 */ /* 0x000fe80000100a00 */
[----:B------:R0:W-:Y:S04]  /*24420*/  STL.64 [R1+0x248], R26 ;  /* 0x0002481a01007387 */ /* 0x0001e80000100a00 */
[----:B0-----:R-:W3:Y:S04]  /*24430*/  LDL.LU.64 R26, [R1+0x2368] ;  /* 0x00236800011a7983 */ /* 0x001ee80000300a00 */
[----:B------:R-:W3:Y:S02]  /*24440*/  LDL.LU.64 R24, [R1+0x2360] ;  /* 0x0023600001187983 */ /* 0x000ee40000300a00 */
[----:B---3--:R-:W-:-:S15]  /*24450*/  HMMA.16816.F32 R12, R24, R6, R12 ;  /* 0x00000006180c723c */ /* 0x008fde000000180c */
[----:B------:R-:W-:-:S04]  /*24460*/  NOP ;  /* 0x0000000000007918 */ /* 0x000fc80000000000 */
[----:B------:R0:W-:Y:S01]  /*24470*/  STL.64 [R1+0x238], R14 ;  /* 0x0002380e01007387 */ /* 0x0001e20000100a00 */
[----:B------:R-:W-:Y:S02]  /*24480*/  IMAD.MOV.U32 R8, RZ, RZ, R12 ;  /* 0x000000ffff087224 */ /* 0x000fe400078e000c */
[----:B------:R-:W-:Y:S01]  /*24490*/  IMAD.MOV.U32 R9, RZ, RZ, R13 ;  /* 0x000000ffff097224 */ /* 0x000fe200078e000d */
[----:B0-----:R-:W3:Y:S04]  /*244a0*/  LDL.LU.64 R14, [R1+0x2358] ;  /* 0x00235800010e7983 */ /* 0x001ee80000300a00 */
[----:B------:R-:W3:Y:S04]  /*244b0*/  LDL.LU.64 R12, [R1+0x2350] ;  /* 0x00235000010c7983 */ /* 0x000ee80000300a00 */
[----:B------:R-:W-:Y:S04]  /*244c0*/  STL [R1+0x225c], R9 ;  /* 0x00225c0901007387 */ /* 0x000fe80000100800 */
[----:B------:R-:W-:Y:S01]  /*244d0*/  STL [R1+0x20f8], R8 ;  /* 0x0020f80801007387 */ /* 0x000fe20000100800 */
[----:B---3--:R-:W-:Y:S03]  /*244e0*/  HMMA.16816.F32 R24, R24, R10, R12 ;  /* 0x0000000a1818723c */ /* 0x008fe6000000180c */
[----:B------:R-:W2:Y:S04]  /*244f0*/  LDL.LU.64 R14, [R1+0x2348] ;  /* 0x00234800010e7983 */ /* 0x000ea80000300a00 */
[----:B------:R-:W2:-:S12]  /*24500*/  LDL.LU.64 R12, [R1+0x2340] ;  /* 0x00234000010c7983 */ /* 0x000e980000300a00 */
[----:B------:R-:W-:Y:S04]  /*24510*/  STL.64 [R1+0x1f0], R24 ;  /* 0x0001f01801007387 */ /* 0x000fe80000100a00 */
[----:B------:R0:W-:Y:S04]  /*24520*/  STL.64 [R1+0x1f8], R26 ;  /* 0x0001f81a01007387 */ /* 0x0001e80000100a00 */
[----:B0-----:R-:W3:Y:S04]  /*24530*/  LDL.LU.64 R26, [R1+0x2338] ;  /* 0x00233800011a7983 */ /* 0x001ee80000300a00 */
[----:B------:R-:W3:Y:S01]  /*24540*/  LDL.LU.64 R24, [R1+0x2330] ;  /* 0x0023300001187983 */ /* 0x000ee20000300a00 */
[----:B--2---:R-:W-:-:S15]  /*24550*/  HMMA.16816.F32 R12, R20, R6, R12 ;  /* 0x00000006140c723c */ /* 0x004fde000000180c */
[----:B------:R-:W-:-:S04]  /*24560*/  NOP ;  /* 0x0000000000007918 */ /* 0x000fc80000000000 */
[----:B------:R-:W-:Y:S04]  /*24570*/  STL.64 [R1+0x1e0], R12 ;  /* 0x0001e00c01007387 */ /* 0x000fe80000100a00 */
[----:B------:R0:W-:Y:S04]  /*24580*/  STL.64 [R1+0x1e8], R14 ;  /* 0x0001e80e01007387 */ /* 0x0001e80000100a00 */
[----:B0-----:R-:W2:Y:S04]  /*24590*/  LDL.LU.64 R14, [R1+0x2328] ;  /* 0x00232800010e7983 */ /* 0x001ea80000300a00 */
[----:B------:R-:W2:Y:S01]  /*245a0*/  LDL.LU.64 R12, [R1+0x2320] ;  /* 0x00232000010c7983 */ /* 0x000ea20000300a00 */
[----:B---3--:R-:W-:Y:S03]  /*245b0*/  HMMA.16816.F32 R20, R20, R10, R24 ;  /* 0x0000000a1414723c */ /* 0x008fe60000001818 */
[----:B------:R-:W3:Y:S04]  /*245c0*/  LDL.LU.64 R26, [R1+0x2318] ;  /* 0x00231800011a7983 */ /* 0x000ee80000300a00 */
[----:B------:R-:W3:-:S12]  /*245d0*/  LDL.LU.64 R24, [R1+0x2310] ;  /* 0x0023100001187983 */ /* 0x000ed80000300a00 */
[----:B------:R-:W-:Y:S04]  /*245e0*/  STL.64 [R1+0x1a0], R20 ;  /* 0x0001a01401007387 */ /* 0x000fe80000100a00 */
[----:B------:R-:W-:Y:S01]  /*245f0*/  STL.64 [R1+0x1a8], R22 ;  /* 0x0001a81601007387 */ /* 0x000fe20000100a00 */
[C---:B--2---:R-:W-:Y:S08]  /*24600*/  HMMA.16816.F32 R12, R16.reuse, R6, R12 ;  /* 0x00000006100c723c */ /* 0x044ff0000000180c */
[----:B---3--:R-:W-:Y:S11]  /*24610*/  HMMA.16816.F32 R16, R16, R10, R24 ;  /* 0x0000000a1010723c */ /* 0x008ff60000001818 */
[----:B------:R-:W-:Y:S04]  /*24620*/  STL.64 [R1+0x150], R12 ;  /* 0x0001500c01007387 */ /* 0x000fe80000100a00 */
[----:B------:R0:W-:Y:S04]  /*24630*/  STL.64 [R1+0x158], R14 ;  /* 0x0001580e01007387 */ /* 0x0001e80000100a00 */
[----:B0-----:R-:W2:Y:S04]  /*24640*/  LDL.LU.64 R14, [R1+0x2308] ;  /* 0x00230800010e7983 */ /* 0x001ea80000300a00 */
[----:B------:R-:W2:Y:S04]  /*24650*/  LDL.LU.64 R12, [R1+0x2300] ;  /* 0x00230000010c7983 */ /* 0x000ea80000300a00 */
[----:B------:R-:W2:Y:S04]  /*24660*/  LDL.LU.64 R26, [R1+0x22f8] ;  /* 0x0022f800011a7983 */ /* 0x000ea80000300a00 */
[----:B------:R-:W2:Y:S04]  /*24670*/  LDL.LU.64 R24, [R1+0x22f0] ;  /* 0x0022f00001187983 */ /* 0x000ea80000300a00 */
[----:B------:R-:W-:Y:S04]  /*24680*/  STL.64 [R1+0x22e8], R6 ;  /* 0x0022e80601007387 */ /* 0x000fe80000100a00 */
[----:B------:R-:W-:Y:S04]  /*24690*/  STL.64 [R1+0x140], R16 ;  /* 0x0001401001007387 */ /* 0x000fe80000100a00 */
[----:B------:R-:W-:Y:S04]  /*246a0*/  STL.64 [R1+0x148], R18 ;  /* 0x0001481201007387 */ /* 0x000fe80000100a00 */
[----:B------:R0:W-:Y:S01]  /*246b0*/  STL.64 [R1+0x22e0], R4 ;  /* 0x0022e00401007387 */ /* 0x0001e20000100a00 */
[----:B------:R-:W-:-:S05]  /*246c0*/  LOP3.LUT R22, R28, 0x40, RZ, 0x3c, !PT ;  /* 0x000000401c167812 */ /* 0x000fca00078e3cff */
[----:B------:R-:W1:Y:S01]  /*246d0*/  LDSM.16.MT88.4 R16, [R22+UR5+0x4000] ;  /* 0x004000051610783b */ /* 0x000e620008004200 */
[----:B--2---:R-:W-:-:S15]  /*246e0*/  HMMA.16816.F32 R12, R24, R6, R12 ;  /* 0x00000006180c723c */ /* 0x004fde000000180c */
[----:B------:R-:W-:-:S04]  /*246f0*/  NOP ;  /* 0x0000000000007918 */ /* 0x000fc80000000000 */
[----:B------:R2:W-:Y:S04]  /*24700*/  STL.64 [R1+0x130], R12 ;  /* 0x0001300c01007387 */ /* 0x0005e80000100a00 */
[----:B------:R3:W-:Y:S04]  /*24710*/  STL.64 [R1+0x138], R14 ;  /* 0x0001380e01007387 */ /* 0x0007e80000100a00 */
[----:B0-----:R-:W4:Y:S04]  /*24720*/  LDL.LU R4, [R1+0x70] ;  /* 0x0000700001047983 */ /* 0x001f280000300800 */
[----:B------:R-:W4:Y:S04]  /*24730*/  LDL.LU R5, [R1+0x74] ;  /* 0x0000740001057983 */ /* 0x000f280000300800 */
[----:B------:R-:W4:Y:S04]  /*24740*/  LDL.LU R6, [R1+0x78] ;  /* 0x0000780001067983 */ /* 0x000f280000300800 */
[----:B------:R-:W4:Y:S04]  /*24750*/  LDL.LU R7, [R1+0x7c] ;  /* 0x00007c0001077983 */ /* 0x000f280000300800 */
[----:B--2---:R-:W2:Y:S04]  /*24760*/  LDL.LU R12, [R1+0x90] ;  /* 0x00009000010c7983 */ /* 0x004ea80000300800 */
[----:B------:R-:W2:Y:S04]  /*24770*/  LDL.LU R13, [R1+0x94] ;  /* 0x00009400010d7983 */ /* 0x000ea80000300800 */
[----:B---3--:R-:W3:Y:S04]  /*24780*/  LDL.LU R14, [R1+0x98] ;  /* 0x00009800010e7983 */ /* 0x008ee80000300800 */
[----:B------:R-:W3:Y:S01]  /*24790*/  LDL.LU R15, [R1+0x9c] ;  /* 0x00009c00010f7983 */ /* 0x000ee20000300800 */
[----:B-1----:R-:W-:-:S02]  /*247a0*/  IMAD.MOV.U32 R3, RZ, RZ, R16 ;  /* 0x000000ffff037224 */ /* 0x002fc400078e0010 */
[----:B------:R-:W-:Y:S02]  /*247b0*/  IMAD.MOV.U32 R29, RZ, RZ, R17 ;  /* 0x000000ffff1d7224 */ /* 0x000fe400078e0011 */
[----:B------:R-:W-:Y:S02]  /*247c0*/  IMAD.MOV.U32 R8, RZ, RZ, R18 ;  /* 0x000000ffff087224 */ /* 0x000fe400078e0012 */
[----:B------:R-:W-:Y:S01]  /*247d0*/  IMAD.MOV.U32 R0, RZ, RZ, R19 ;  /* 0x000000ffff007224 */ /* 0x000fe200078e0013 */
[----:B---3--:R-:W-:Y:S04]  /*247e0*/  STL.64 [R1+0x22c8], R14 ;  /* 0x0022c80e01007387 */ /* 0x008fe80000100a00 */
[----:B--2---:R0:W-:Y:S04]  /*247f0*/  STL.64 [R1+0x22c0], R12 ;  /* 0x0022c00c01007387 */ /* 0x0041e80000100a00 */
[----:B0-----:R-:W2:Y:S04]  /*24800*/  LDL.LU R12, [R1+0xc0] ;  /* 0x0000c000010c7983 */ /* 0x001ea80000300800 */
[----:B------:R-:W2:Y:S04]  /*24810*/  LDL.LU R13, [R1+0xc4] ;  /* 0x0000c400010d7983 */ /* 0x000ea80000300800 */
[----:B------:R-:W2:Y:S04]  /*24820*/  LDL.LU R14, [R1+0xc8] ;  /* 0x0000c800010e7983 */ /* 0x000ea80000300800 */
[----:B------:R-:W2:Y:S04]  /*24830*/  LDL.LU R15, [R1+0xcc] ;  /* 0x0000cc00010f7983 */ /* 0x000ea80000300800 */
[----:B------:R-:W3:Y:S04]  /*24840*/  LDL.LU R16, [R1+0xb0] ;  /* 0x0000b00001107983 */ /* 0x000ee80000300800 */
[----:B------:R-:W3:Y:S04]  /*24850*/  LDL.LU R17, [R1+0xb4] ;  /* 0x0000b40001117983 */ /* 0x000ee80000300800 */
[----:B------:R-:W2:Y:S04]  /*24860*/  LDL.LU R18, [R1+0xb8] ;  /* 0x0000b80001127983 */ /* 0x000ea80000300800 */
[----:B------:R-:W2:Y:S01]  /*24870*/  LDL.LU R19, [R1+0xbc] ;  /* 0x0000bc0001137983 */ /* 0x000ea20000300800 */
[----:B----4-:R-:W-:Y:S03]  /*24880*/  HMMA.16816.F32 R24, R24, R10, R4 ;  /* 0x0000000a1818723c */ /* 0x010fe60000001804 */
[----:B--2---:R-:W-:Y:S04]  /*24890*/  STL.64 [R1+0x22a8], R18 ;  /* 0x0022a81201007387 */ /* 0x004fe80000100a00 */
[----:B---3--:R0:W-:Y:S04]  /*248a0*/  STL.64 [R1+0x22a0], R16 ;  /* 0x0022a01001007387 */ /* 0x0081e80000100a00 */
[----:B0-----:R-:W2:Y:S04]  /*248b0*/  LDL.LU R16, [R1+0x80] ;  /* 0x0000800001107983 */ /* 0x001ea80000300800 */
[----:B------:R-:W2:Y:S04]  /*248c0*/  LDL.LU R17, [R1+0x84] ;  /* 0x0000840001117983 */ /* 0x000ea80000300800 */
[----:B------:R-:W2:Y:S04]  /*248d0*/  LDL.LU R18, [R1+0x88] ;  /* 0x0000880001127983 */ /* 0x000ea80000300800 */
[----:B------:R-:W2:Y:S04]  /*248e0*/  LDL.LU R19, [R1+0x8c] ;  /* 0x00008c0001137983 */ /* 0x000ea80000300800 */
[----:B------:R-:W-:Y:S04]  /*248f0*/  STL [R1+0x226c], R0 ;  /* 0x00226c0001007387 */ /* 0x000fe80000100800 */
[----:B------:R-:W-:Y:S04]  /*24900*/  STL [R1+0x2268], R8 ;  /* 0x0022680801007387 */ /* 0x000fe80000100800 */
[----:B------:R-:W-:Y:S04]  /*24910*/  STL [R1+0x2264], R29 ;  /* 0x0022641d01007387 */ /* 0x000fe80000100800 */
[----:B------:R-:W-:Y:S04]  /*24920*/  STL [R1+0x2260], R3 ;  /* 0x0022600301007387 */ /* 0x000fe80000100800 */
[----:B------:R-:W3:Y:S04]  /*24930*/  LDL.LU.64 R6, [R1+0x22e8] ;  /* 0x0022e80001067983 */ /* 0x000ee80000300a00 */
[----:B------:R-:W4:Y:S04]  /*24940*/  LDL.LU.64 R4, [R1+0x22e0] ;  /* 0x0022e00001047983 */ /* 0x000f280000300a00 */
[----:B------:R-:W-:Y:S04]  /*24950*/  STL.64 [R1+0x350], R24 ;  /* 0x0003501801007387 */ /* 0x000fe80000100a00 */
[----:B------:R-:W-:Y:S04]  /*24960*/  STL.64 [R1+0x358], R26 ;  /* 0x0003581a01007387 */ /* 0x000fe80000100a00 */
[----:B------:R-:W0:Y:S02]  /*24970*/  LDSM.16.MT88.4 R24, [R22+UR5+0x4080] ;  /* 0x004080051618783b */ /* 0x000e240008004200 */
[----:B0-----:R-:W-:-:S02]  /*24980*/  IMAD.MOV.U32 R9, RZ, RZ, R26 ;  /* 0x000000ffff097224 */ /* 0x001fc400078e001a */
[----:B------:R-:W-:Y:S02]  /*24990*/  IMAD.MOV.U32 R2, RZ, RZ, R27 ;  /* 0x000000ffff027224 */ /* 0x000fe400078e001b */
[----:B------:R-:W-:Y:S02]  /*249a0*/  IMAD.MOV.U32 R29, RZ, RZ, R24 ;  /* 0x000000ffff1d7224 */ /* 0x000fe400078e0018 */
[----:B------:R-:W-:Y:S01]  /*249b0*/  IMAD.MOV.U32 R3, RZ, RZ, R25 ;  /* 0x000000ffff037224 */ /* 0x000fe200078e0019 */
[----:B------:R-:W3:Y:S04]  /*249c0*/  LDL.LU.64 R26, [R1+0x22d8] ;  /* 0x0022d800011a7983 */ /* 0x000ee80000300a00 */
[----:B------:R-:W3:Y:S04]  /*249d0*/  LDL.LU.64 R24, [R1+0x22d0] ;  /* 0x0022d00001187983 */ /* 0x000ee80000300a00 */
[----:B------:R-:W-:Y:S04]  /*249e0*/  STL [R1+0x227c], R2 ;  /* 0x00227c0201007387 */ /* 0x000fe80000100800 */
[----:B------:R-:W-:Y:S04]  /*249f0*/  STL [R1+0x2278], R29 ;  /* 0x0022781d01007387 */ /* 0x000fe80000100800 */
[----:B------:R-:W-:Y:S04]  /*24a00*/  STL [R1+0x2274], R3 ;  /* 0x0022740301007387 */ /* 0x000fe80000100800 */
[----:B------:R-:W-:Y:S01]  /*24a10*/  STL [R1+0x2270], R9 ;  /* 0x0022700901007387 */ /* 0x000fe20000100800 */
        /* <DEDUP_REMOVED lines=11> */
[----:B0-----:R-:W3:Y:S01]  /*24ad0*/  LDL.LU R24, [R1+0x120] ;  /* 0x0001200001187983 */ /* 0x001ee20000300800 */
[----:B--2---:R-:W-:-:S15]  /*24ae0*/  HMMA.16816.F32 R16, R12, R6, R16 ;  /* 0x000000060c10723c */ /* 0x004fde0000001810 */
[----:B------:R-:W-:-:S04]  /*24af0*/  NOP ;  /* 0x0000000000007918 */ /* 0x000fc80000000000 */
[----:B------:R-:W-:Y:S04]  /*24b00*/  STL.64 [R1+0x330], R16 ;  /* 0x0003301001007387 */ /* 0x000fe80000100a00 */
[----:B------:R-:W-:Y:S04]  /*24b10*/  STL.64 [R1+0x338], R18 ;  /* 0x0003381201007387 */ /* 0x000fe80000100a00 */
[----:B------:R-:W0:Y:S04]  /*24b20*/  LDSM.16.MT88.4 R16, [R22+UR5+0x4100] ;  /* 0x004100051610783b */ /* 0x000e280008004200 */
[----:B------:R-:W3:Y:S04]  /*24b30*/  LDL.LU R25, [R1+0x124] ;  /* 0x0001240001197983 */ /* 0x000ee80000300800 */
[----:B-1----:R-:W3:Y:S04]  /*24b40*/  LDL.LU R26, [R1+0x128] ;  /* 0x00012800011a7983 */ /* 0x002ee80000300800 */
[----:B------:R-:W3:Y:S01]  /*24b50*/  LDL.LU R27, [R1+0x12c] ;  /* 0x00012c00011b7983 */ /* 0x000ee20000300800 */
[----:B0-----:R-:W-:-:S02]  /*24b60*/  IMAD.MOV.U32 R3, RZ, RZ, R16 ;  /* 0x000000ffff037224 */ /* 0x001fc400078e0010 */
[----:B------:R-:W-:Y:S02]  /*24b70*/  IMAD.MOV.U32 R9, RZ, RZ, R17 ;  /* 0x000000ffff097224 */ /* 0x000fe400078e0011 */
[----:B------:R-:W-:Y:S02]  /*24b80*/  IMAD.MOV.U32 R0, RZ, RZ, R18 ;  /* 0x000000ffff007224 */ /* 0x000fe400078e0012 */
[----:B------:R-:W-:Y:S02]  /*24b90*/  IMAD.MOV.U32 R8, RZ, RZ, R19 ;  /* 0x000000ffff087224 */ /* 0x000fe400078e0013 */
[----:B------:R-:W0:Y:S04]  /*24ba0*/  LDSM.16.MT88.4 R16, [R22+UR5+0x4180] ;  /* 0x004180051610783b */ /* 0x000e280008004200 */
[----:B------:R-:W-:Y:S04]  /*24bb0*/  STL [R1+0x228c], R8 ;  /* 0x00228c0801007387 */ /* 0x000fe80000100800 */
[----:B------:R-:W-:Y:S04]  /*24bc0*/  STL [R1+0x2288], R0 ;  /* 0x0022880001007387 */ /* 0x000fe80000100800 */
[----:B------:R-:W-:Y:S04]  /*24bd0*/  STL [R1+0x2284], R9 ;  /* 0x0022840901007387 */ /* 0x000fe80000100800 */
[----:B------:R-:W-:Y:S01]  /*24be0*/  STL [R1+0x2280], R3 ;  /* 0x0022800301007387 */ /* 0x000fe20000100800 */
[----:B0-----:R-:W-:-:S03]  /*24bf0*/  IMAD.MOV.U32 R2, RZ, RZ, R18 ;  /* 0x000000ffff027224 */ /* 0x001fc600078e0012 */
[----:B------:R0:W-:Y:S01]  /*24c00*/  STL.64 [R1+0x40], R16 ;  /* 0x0000401001007387 */ /* 0x0001e20000100a00 */
[----:B------:R-:W-:-:S03]  /*24c10*/  IMAD.MOV.U32 R29, RZ, RZ, R19 ;  /* 0x000000ffff1d7224 */ /* 0x000fc600078e0013 */
[----:B------:R-:W2:Y:S04]  /*24c20*/  LDL.LU.64 R18, [R1+0x22a8] ;  /* 0x0022a80001127983 */ /* 0x000ea80000300a00 */
[----:B0-----:R-:W2:Y:S02]  /*24c30*/  LDL.LU.64 R16, [R1+0x22a0] ;  /* 0x0022a00001107983 */ /* 0x001ea40000300a00 */
[----:B--2---:R-:W-:Y:S02]  /*24c40*/  HMMA.16816.F32 R16, R12, R10, R16 ;  /* 0x0000000a0c10723c */ /* 0x004fe40000001810 */
[----:B------:R-:W2:-:S15]  /*24c50*/  LDL.LU R12, [R1+0xf0] ;  /* 0x0000f000010c7983 */ /* 0x000e9e0000300800 */
[----:B------:R-:W-:Y:S02]  /*24c60*/  NOP ;  /* 0x0000000000007918 */ /* 0x000fe40000000000 */
[----:B------:R-:W-:Y:S04]  /*24c70*/  STL.64 [R1+0x300], R16 ;  /* 0x0003001001007387 */ /* 0x000fe80000100a00 */
[----:B------:R-:W-:Y:S04]  /*24c80*/  STL.64 [R1+0x308], R18 ;  /* 0x0003081201007387 */ /* 0x000fe80000100a00 */
[----:B------:R-:W0:Y:S04]  /*24c90*/  LDSM.16.MT88.4 R16, [R22+UR5+0x4200] ;  /* 0x004200051610783b */ /* 0x000e280008004200 */
[----:B------:R-:W2:Y:S04]  /*24ca0*/  LDL.LU R13, [R1+0xf4] ;  /* 0x0000f400010d7983 */ /* 0x000ea80000300800 */
[----:B------:R-:W2:Y:S04]  /*24cb0*/  LDL.LU R14, [R1+0xf8] ;  /* 0x0000f800010e7983 */ /* 0x000ea80000300800 */
[----:B------:R-:W2:Y:S01]  /*24cc0*/  LDL.LU R15, [R1+0xfc] ;  /* 0x0000fc00010f7983 */ /* 0x000ea20000300800 */
[----:B0-----:R-:W-:-:S02]  /*24cd0*/  IMAD.MOV.U32 R9, RZ, RZ, R18 ;  /* 0x000000ffff097224 */ /* 0x001fc400078e0012 */
[----:B------:R-:W-:Y:S02]  /*24ce0*/  IMAD.MOV.U32 R3, RZ, RZ, R19 ;  /* 0x000000ffff037224 */ /* 0x000fe400078e0013 */
[----:B------:R-:W-:Y:S02]  /*24cf0*/  IMAD.MOV.U32 R8, RZ, RZ, R16 ;  /* 0x000000ffff087224 */ /* 0x000fe400078e0010 */
[----:B------:R-:W-:Y:S01]  /*24d00*/  IMAD.MOV.U32 R0, RZ, RZ, R17 ;  /* 0x000000ffff007224 */ /* 0x000fe200078e0011 */
[----:B------:R-:W2:Y:S04]  /*24d10*/  LDL.LU.64 R18, [R1+0x2298] ;  /* 0x0022980001127983 */ /* 0x000ea80000300a00 */
[----:B------:R-:W2:Y:S04]  /*24d20*/  LDL.LU.64 R16, [R1+0x2290] ;  /* 0x0022900001107983 */ /* 0x000ea80000300a00 */
[----:B------:R-:W-:Y:S04]  /*24d30*/  STL.64 [R1+0x2248], R6 ;  /* 0x0022480601007387 */ /* 0x000fe80000100a00 */
[----:B----4-:R-:W-:Y:S01]  /*24d40*/  STL.64 [R1+0x2240], R4 ;  /* 0x0022400401007387 */ /* 0x010fe20000100a00 */
[----:B------:R-:W0:Y:S01]  /*24d50*/  S2R R23, SR_TID.X ;  /* 0x0000000000177919 */ /* 0x000e220000002100 */
[----:B--2---:R-:W-:-:S15]  /*24d60*/  HMMA.16816.F32 R12, R16, R6, R12 ;  /* 0x00000006100c723c */ /* 0x004fde000000180c */
[----:B------:R-:W-:-:S04]  /*24d70*/  NOP ;  /* 0x0000000000007918 */ /* 0x000fc80000000000 */
[----:B------:R-:W-:Y:S04]  /*24d80*/  STL.64 [R1+0x320], R12 ;  /* 0x0003200c01007387 */ /* 0x000fe80000100a00 */
[----:B------:R-:W-:Y:S04]  /*24d90*/  STL.64 [R1+0x328], R14 ;  /* 0x0003280e01007387 */ /* 0x000fe80000100a00 */
[----:B------:R-:W1:Y:S02]  /*24da0*/  LDSM.16.MT88.4 R12, [R22+UR5+0x4280] ;  /* 0x00428005160c783b */ /* 0x000e640008004200 */
[----:B-1----:R-:W-:-:S02]  /*24db0*/  IMAD.MOV.U32 R7, RZ, RZ, R12 ;  /* 0x000000ffff077224 */ /* 0x002fc400078e000c */
[----:B------:R-:W-:Y:S02]  /*24dc0*/  IMAD.MOV.U32 R6, RZ, RZ, R13 ;  /* 0x000000ffff067224 */ /* 0x000fe400078e000d */
[----:B------:R-:W-:Y:S02]  /*24dd0*/  IMAD.MOV.U32 R5, RZ, RZ, R14 ;  /* 0x000000ffff057224 */ /* 0x000fe400078e000e */
[----:B------:R-:W-:Y:S02]  /*24de0*/  IMAD.MOV.U32 R4, RZ, RZ, R15 ;  /* 0x000000ffff047224 */ /* 0x000fe400078e000f */
[----:B------:R-:W1:Y:S04]  /*24df0*/  LDSM.16.MT88.4 R12, [R22+UR5+0x4300] ;  /* 0x00430005160c783b */ /* 0x000e680008004200 */
[----:B-1----:R-:W-:Y:S04]  /*24e00*/  STL.64 [R1+0x2128], R14 ;  /* 0x0021280e01007387 */ /* 0x002fe80000100a00 */
[----:B------:R3:W-:Y:S02]  /*24e10*/  STL.64 [R1+0x2120], R12 ;  /* 0x0021200c01007387 */ /* 0x0007e40000100a00 */
[----:B---3--:R-:W-:Y:S01]  /*24e20*/  HMMA.16816.F32 R12, R16, R10, R24 ;  /* 0x0000000a100c723c */ /* 0x008fe20000001818 */
[C---:B0-----:R-:W-:Y:S01]  /*24e30*/  LOP3.LUT R24, R23.reuse, 0x7, RZ, 0xc0, !PT ;  /* 0x0000000717187812 */ /* 0x041fe200078ec0ff */
[----:B------:R-:W-:Y:S01]  /*24e40*/  IMAD.SHL.U32 R25, R23, 0x2, RZ ;  /* 0x0000000217197824 */ /* 0x000fe200078e00ff */
[----:B------:R-:W0:Y:S03]  /*24e50*/  LDSM.16.MT88.4 R16, [R22+UR5+0x4380] ;  /* 0x004380051610783b */ /* 0x000e260008004200 */
[----:B------:R-:W-:-:S05]  /*24e60*/  IMAD R24, R24, 0x90, RZ ;  /* 0x0000009018187824 */ /* 0x000fca00078e02ff */
[----:B------:R-:W-:-:S04]  /*24e70*/  LOP3.LUT R24, R24, 0x30, R25, 0x78, !PT ;  /* 0x0000003018187812 */ /* 0x000fc800078e7819 */
[----:B------:R-:W-:-:S04]  /*24e80*/  LOP3.LUT R24, R24, 0x40, RZ, 0x3c, !PT ;  /* 0x0000004018187812 */ /* 0x000fc800078e3cff */
[----:B------:R-:W-:Y:S04]  /*24e90*/  STL.64 [R1+0x120], R12 ;  /* 0x0001200c01007387 */ /* 0x000fe80000100a00 */
[----:B------:R-:W-:Y:S04]  /*24ea0*/  STL.64 [R1+0x128], R14 ;  /* 0x0001280e01007387 */ /* 0x000fe80000100a00 */
[----:B------:R-:W1:Y:S04]  /*24eb0*/  LDSM.16.M88.4 R20, [R24+UR5+0x10000] ;  /* 0x010000051814783b */ /* 0x000e680008000200 */
[----:B------:R-:W2:Y:S04]  /*24ec0*/  LDSM.16.MT88.4 R12, [R28+UR5+0x8000] ;  /* 0x008000051c0c783b */ /* 0x000ea80008004200 */
[----:B------:R-:W-:Y:S04]  /*24ed0*/  LDSM.16.M88.4 R24, [R24+UR5+0x10400] ;  /* 0x010400051818783b */ /* 0x000fe80008000200 */
[----:B0-----:R-:W-:Y:S04]  /*24ee0*/  STL.64 [R1+0x2108], R18 ;  /* 0x0021081201007387 */ /* 0x001fe80000100a00 */
[----:B------:R0:W-:Y:S04]  /*24ef0*/  STL.64 [R1+0x2100], R16 ;  /* 0x0021001001007387 */ /* 0x0001e80000100a00 */
[----:B-1----:R-:W-:Y:S04]  /*24f00*/  STL [R1+0x1ebc], R22 ;  /* 0x001ebc1601007387 */ /* 0x002fe80000100800 */
[----:B--2---:R-:W-:Y:S04]  /*24f10*/  STL.64 [R1+0x10], R12 ;  /* 0x0000100c01007387 */ /* 0x004fe80000100a00 */
[----:B------:R-:W-:Y:S04]  /*24f20*/  STL.64 [R1+0x18], R14 ;  /* 0x0000180e01007387 */ /* 0x000fe80000100a00 */
[----:B------:R-:W-:Y:S04]  /*24f30*/  STL [R1+0x1eb8], R23 ;  /* 0x001eb81701007387 */ /* 0x000fe80000100800 */
[----:B0-----:R-:W2:Y:S04]  /*24f40*/  LDL.LU R16, [R1+0x270] ;  /* 0x0002700001107983 */ /* 0x001ea80000300800 */
[----:B------:R-:W2:Y:S04]  /*24f50*/  LDL.LU R17, [R1+0x274] ;  /* 0x0002740001117983 */ /* 0x000ea80000300800 */
[----:B------:R-:W3:Y:S04]  /*24f60*/  LDL.LU R18, [R1+0x278] ;  /* 0x0002780001127983 */ /* 0x000ee80000300800 */
[----:B------:R-:W3:Y:S04]  /*24f70*/  LDL.LU R19, [R1+0x27c] ;  /* 0x00027c0001137983 */ /* 0x000ee80000300800 */
[----:B---3--:R-:W-:Y:S04]  /*24f80*/  STL.64 [R1+0x2118], R18 ;  /* 0x0021181201007387 */ /* 0x008fe80000100a00 */
[----:B--2---:R0:W-:Y:S04]  /*24f90*/  STL.64 [R1+0x2110], R16 ;  /* 0x0021101001007387 */ /* 0x0041e80000100a00 */
[----:B0-----:R-:W2:Y:S04]  /*24fa0*/  LDL.LU R16, [R1+0x280] ;  /* 0x0002800001107983 */ /* 0x001ea80000300800 */
[----:B------:R-:W2:Y:S04]  /*24fb0*/  LDL.LU R17, [R1+0x284] ;  /* 0x0002840001117983 */ /* 0x000ea80000300800 */
[----:B------:R-:W3:Y:S04]  /*24fc0*/  LDL.LU R18, [R1+0x288] ;  /* 0x0002880001127983 */ /* 0x000ee80000300800 */
[----:B------:R-:W3:Y:S01]  /*24fd0*/  LDL.LU R19, [R1+0x28c] ;  /* 0x00028c0001137983 */ /* 0x000ee20000300800 */
[----:B------:R-:W-:-:S02]  /*24fe0*/  IMAD.MOV.U32 R14, RZ, RZ, R5 ;  /* 0x000000ffff0e7224 */ /* 0x000fc400078e0005 */
[----:B------:R-:W-:Y:S02]  /*24ff0*/  IMAD.MOV.U32 R15, RZ, RZ, R4 ;  /* 0x000000ffff0f7224 */ /* 0x000fe400078e0004 */
[----:B------:R-:W-:Y:S02]  /*25000*/  IMAD.MOV.U32 R12, RZ, RZ, R7 ;  /* 0x000000ffff0c7224 */ /* 0x000fe400078e0007 */
[----:B------:R-:W-:Y:S02]  /*25010*/  IMAD.MOV.U32 R13, RZ, RZ, R6 ;  /* 0x000000ffff0d7224 */ /* 0x000fe400078e0006 */
[----:B------:R-:W0:Y:S04]  /*25020*/  LDSM.16.MT88.4 R4, [R28+UR5+0x8080] ;  /* 0x008080051c04783b */ /* 0x000e280008004200 */
[----:B---3--:R-:W-:Y:S04]  /*25030*/  STL.64 [R1+0x2138], R18 ;  /* 0x0021381201007387 */ /* 0x008fe80000100a00 */
[----:B--2---:R1:W-:Y:S04]  /*25040*/  STL.64 [R1+0x2130], R16 ;  /* 0x0021301001007387 */ /* 0x0043e80000100a00 */
[----:B------:R-:W-:Y:S04]  /*25050*/  STL.64 [R1+0x2158], R14 ;  /* 0x0021580e01007387 */ /* 0x000fe80000100a00 */
[----:B------:R2:W-:Y:S04]  /*25060*/  STL.64 [R1+0x2150], R12 ;  /* 0x0021500c01007387 */ /* 0x0005e80000100a00 */
[----:B-1----:R-:W3:Y:S04]  /*25070*/  LDL.LU R16, [R1+0x250] ;  /* 0x0002500001107983 */ /* 0x002ee80000300800 */
[----:B------:R-:W3:Y:S04]  /*25080*/  LDL.LU R17, [R1+0x254] ;  /* 0x0002540001117983 */ /* 0x000ee80000300800 */
[----:B------:R-:W4:Y:S04]  /*25090*/  LDL.LU R18, [R1+0x258] ;  /* 0x0002580001127983 */ /* 0x000f280000300800 */
[----:B------:R-:W4:Y:S01]  /*250a0*/  LDL.LU R19, [R1+0x25c] ;  /* 0x00025c0001137983 */ /* 0x000f220000300800 */
[----:B--2---:R-:W-:-:S02]  /*250b0*/  IMAD.MOV.U32 R12, RZ, RZ, R8 ;  /* 0x000000ffff0c7224 */ /* 0x004fc400078e0008 */
[----:B------:R-:W-:Y:S02]  /*250c0*/  IMAD.MOV.U32 R14, RZ, RZ, R9 ;  /* 0x000000ffff0e7224 */ /* 0x000fe400078e0009 */
[----:B------:R-:W-:Y:S01]  /*250d0*/  IMAD.MOV.U32 R15, RZ, RZ, R3 ;  /* 0x000000ffff0f7224 */ /* 0x000fe200078e0003 */
[----:B------:R-:W2:Y:S01]  /*250e0*/  LDL.LU R8, [R1+0x228c] ;  /* 0x00228c0001087983 */ /* 0x000ea20000300800 */
[----:B------:R-:W-:-:S03]  /*250f0*/  IMAD.MOV.U32 R13, RZ, RZ, R0 ;  /* 0x000000ffff0d7224 */ /* 0x000fc600078e0000 */
[----:B------:R-:W2:Y:S04]  /*25100*/  LDL.LU R0, [R1+0x2288] ;  /* 0x0022880001007983 */ /* 0x000ea80000300800 */
[----:B------:R-:W2:Y:S04]  /*25110*/  LDL.LU R9, [R1+0x2284] ;  /* 0x0022840001097983 */ /* 0x000ea80000300800 */
[----:B------:R-:W2:Y:S04]  /*25120*/  LDL.LU R3, [R1+0x2280] ;  /* 0x0022800001037983 */ /* 0x000ea80000300800 */
[----:B------:R-:W-:Y:S04]  /*25130*/  STL.64 [R1+0x2188], R14 ;  /* 0x0021880e01007387 */ /* 0x000fe80000100a00 */
[----:B------:R-:W-:Y:S04]  /*25140*/  STL.64 [R1+0x2180], R12 ;  /* 0x0021800c01007387 */ /* 0x000fe80000100a00 */
[----:B----4-:R-:W-:Y:S04]  /*25150*/  STL.64 [R1+0x2148], R18 ;  /* 0x0021481201007387 */ /* 0x010fe80000100a00 */
[----:B---3--:R1:W-:Y:S04]  /*25160*/  STL.64 [R1+0x2140], R16 ;  /* 0x0021401001007387 */ /* 0x0083e80000100a00 */
[----:B-1----:R-:W3:Y:S04]  /*25170*/  LDL.LU R16, [R1+0x260] ;  /* 0x0002600001107983 */ /* 0x002ee80000300800 */
[----:B------:R-:W3:Y:S04]  /*25180*/  LDL.LU R17, [R1+0x264] ;  /* 0x0002640001117983 */ /* 0x000ee80000300800 */
[----:B------:R-:W4:Y:S04]  /*25190*/  LDL.LU R18, [R1+0x268] ;  /* 0x0002680001127983 */ /* 0x000f280000300800 */
[----:B------:R-:W4:Y:S04]  /*251a0*/  LDL.LU R19, [R1+0x26c] ;  /* 0x00026c0001137983 */ /* 0x000f280000300800 */
[----:B------:R-:W2:Y:S04]  /*251b0*/  LDL.LU R12, [R1+0x40] ;  /* 0x00004000010c7983 */ /* 0x000ea80000300800 */
[----:B------:R-:W2:Y:S01]  /*251c0*/  LDL.LU R13, [R1+0x44] ;  /* 0x00004400010d7983 */ /* 0x000ea20000300800 */
[----:B------:R-:W-:-:S02]  /*251d0*/  IMAD.MOV.U32 R14, RZ, RZ, R2 ;  /* 0x000000ffff0e7224 */ /* 0x000fc400078e0002 */
[----:B------:R-:W-:Y:S01]  /*251e0*/  IMAD.MOV.U32 R15, RZ, RZ, R29 ;  /* 0x000000ffff0f7224 */ /* 0x000fe200078e001d */
[----:B------:R-:W3:Y:S04]  /*251f0*/  LDL.LU R2, [R1+0x227c] ;  /* 0x00227c0001027983 */ /* 0x000ee80000300800 */
[----:B------:R-:W3:Y:S04]  /*25200*/  LDL.LU R29, [R1+0x2278] ;  /* 0x00227800011d7983 */ /* 0x000ee80000300800 */
[----:B------:R-:W-:Y:S04]  /*25210*/  STL.64 [R1+0x21b8], R14 ;  /* 0x0021b80e01007387 */ /* 0x000fe80000100a00 */
[----:B--2---:R-:W-:Y:S04]  /*25220*/  STL.64 [R1+0x21b0], R12 ;  /* 0x0021b00c01007387 */ /* 0x004fe80000100a00 */
[----:B----4-:R-:W-:Y:S04]  /*25230*/  STL.64 [R1+0x2168], R18 ;  /* 0x0021681201007387 */ /* 0x010fe80000100a00 */
[----:B---3--:R1:W-:Y:S04]  /*25240*/  STL.64 [R1+0x2160], R16 ;  /* 0x0021601001007387 */ /* 0x0083e80000100a00 */
[----:B-1----:R-:W2:Y:S04]  /*25250*/  LDL.LU R16, [R1+0x210] ;  /* 0x0002100001107983 */ /* 0x002ea80000300800 */
[----:B------:R-:W2:Y:S04]  /*25260*/  LDL.LU R17, [R1+0x214] ;  /* 0x0002140001117983 */ /* 0x000ea80000300800 */
[----:B------:R-:W3:Y:S04]  /*25270*/  LDL.LU R18, [R1+0x218] ;  /* 0x0002180001127983 */ /* 0x000ee80000300800 */
[----:B------:R-:W3:Y:S01]  /*25280*/  LDL.LU R19, [R1+0x21c] ;  /* 0x00021c0001137983 */ /* 0x000ee20000300800 */
[----:B------:R-:W-:-:S02]  /*25290*/  IMAD.MOV.U32 R12, RZ, RZ, R3 ;  /* 0x000000ffff0c7224 */ /* 0x000fc400078e0003 */
[----:B------:R-:W-:Y:S01]  /*252a0*/  IMAD.MOV.U32 R13, RZ, RZ, R9 ;  /* 0x000000ffff0d7224 */ /* 0x000fe200078e0009 */
[----:B---3--:R-:W-:Y:S04]  /*252b0*/  STL.64 [R1+0x2178], R18 ;  /* 0x0021781201007387 */ /* 0x008fe80000100a00 */
[----:B--2---:R1:W-:Y:S04]  /*252c0*/  STL.64 [R1+0x2170], R16 ;  /* 0x0021701001007387 */ /* 0x0043e80000100a00 */
[----:B-1----:R-:W2:Y:S04]  /*252d0*/  LDL.LU R16, [R1+0x220] ;  /* 0x0002200001107983 */ /* 0x002ea80000300800 */
[----:B------:R-:W2:Y:S04]  /*252e0*/  LDL.LU R17, [R1+0x224] ;  /* 0x0002240001117983 */ /* 0x000ea80000300800 */
[----:B------:R-:W3:Y:S04]  /*252f0*/  LDL.LU R18, [R1+0x228] ;  /* 0x0002280001127983 */ /* 0x000ee80000300800 */
[----:B------:R-:W3:Y:S04]  /*25300*/  LDL.LU R19, [R1+0x22c] ;  /* 0x00022c0001137983 */ /* 0x000ee80000300800 */
[----:B------:R-:W4:Y:S04]  /*25310*/  LDL.LU R3, [R1+0x2274] ;  /* 0x0022740001037983 */ /* 0x000f280000300800 */
[----:B------:R-:W2:Y:S01]  /*25320*/  LDL.LU R9, [R1+0x2270] ;  /* 0x0022700001097983 */ /* 0x000ea20000300800 */
[----:B------:R-:W-:-:S02]  /*25330*/  IMAD.MOV.U32 R14, RZ, RZ, R0 ;  /* 0x000000ffff0e7224 */ /* 0x000fc400078e0000 */
[----:B------:R-:W-:Y:S01]  /*25340*/  IMAD.MOV.U32 R15, RZ, RZ, R8 ;  /* 0x000000ffff0f7224 */ /* 0x000fe200078e0008 */
[----:B------:R-:W3:Y:S04]  /*25350*/  LDL.LU R0, [R1+0x226c] ;  /* 0x00226c0001007983 */ /* 0x000ee80000300800 */
[----:B------:R-:W3:Y:S04]  /*25360*/  LDL.LU R8, [R1+0x2268] ;  /* 0x0022680001087983 */ /* 0x000ee80000300800 */
[----:B------:R1:W-:Y:S04]  /*25370*/  STL.64 [R1+0x21e8], R14 ;  /* 0x0021e80e01007387 */ /* 0x0003e80000100a00 */
[----:B------:R0:W-:Y:S01]  /*25380*/  STL.64 [R1+0x21e0], R12 ;  /* 0x0021e00c01007387 */ /* 0x0001e20000100a00 */
[----:B-1----:R-:W-:-:S02]  /*25390*/  IMAD.MOV.U32 R15, RZ, RZ, R2 ;  /* 0x000000ffff0f7224 */ /* 0x002fc400078e0002 */
[----:B0-----:R-:W-:Y:S02]  /*253a0*/  IMAD.MOV.U32 R12, RZ, RZ, R29 ;  /* 0x000000ffff0c7224 */ /* 0x001fe400078e001d */
[----:B------:R-:W3:Y:S01]  /*253b0*/  LDL.LU R29, [R1+0x2264] ;  /* 0x00226400011d7983 */ /* 0x000ee20000300800 */
[----:B----4-:R-:W-:Y:S02]  /*253c0*/  IMAD.MOV.U32 R13, RZ, RZ, R3 ;  /* 0x000000ffff0d7224 */ /* 0x010fe400078e0003 */
[----:B--2---:R-:W-:Y:S01]  /*253d0*/  IMAD.MOV.U32 R14, RZ, RZ, R9 ;  /* 0x000000ffff0e7224 */ /* 0x004fe200078e0009 */
[----:B------:R-:W2:Y:S04]  /*253e0*/  LDL.LU R3, [R1+0x2260] ;  /* 0x0022600001037983 */ /* 0x000ea80000300800 */
[----:B------:R-:W4:Y:S04]  /*253f0*/  LDL.LU R9, [R1+0x225c] ;  /* 0x00225c0001097983 */ /* 0x000f280000300800 */
[----:B------:R-:W2:Y:S04]  /*25400*/  LDL.LU R2, [R1+0x2258] ;  /* 0x0022580001027983 */ /* 0x000ea80000300800 */
[----:B------:R-:W-:Y:S04]  /*25410*/  STL.64 [R1+0x2218], R14 ;  /* 0x0022180e01007387 */ /* 0x000fe80000100a00 */
[----:B------:R-:W-:Y:S04]  /*25420*/  STL.64 [R1+0x2210], R12 ;  /* 0x0022100c01007387 */ /* 0x000fe80000100a00 */
[----:B---3--:R-:W-:Y:S04]  /*25430*/  STL.64 [R1+0x2198], R18 ;  /* 0x0021981201007387 */ /* 0x008fe80000100a00 */
[----:B------:R0:W-:Y:S04]  /*25440*/  STL.64 [R1+0x2190], R16 ;  /* 0x0021901001007387 */ /* 0x0001e80000100a00 */
[----:B0-----:R-:W3:Y:S04]  /*25450*/  LDL.LU R16, [R1+0x1d0] ;  /* 0x0001d00001107983 */ /* 0x001ee80000300800 */
[----:B------:R-:W3:Y:S04]  /*25460*/  LDL.LU R17, [R1+0x1d4] ;  /* 0x0001d40001117983 */ /* 0x000ee80000300800 */
[----:B------:R-:W2:Y:S04]  /*25470*/  LDL.LU R18, [R1+0x1d8] ;  /* 0x0001d80001127983 */ /* 0x000ea80000300800 */
[----:B------:R-:W2:Y:S04]  /*25480*/  LDL.LU R19, [R1+0x1dc] ;  /* 0x0001dc0001137983 */ /* 0x000ea80000300800 */
[----:B--2---:R-:W-:Y:S04]  /*25490*/  STL.64 [R1+0x21a8], R18 ;  /* 0x0021a81201007387 */ /* 0x004fe80000100a00 */
[----:B---3--:R0:W-:Y:S04]  /*254a0*/  STL.64 [R1+0x21a0], R16 ;  /* 0x0021a01001007387 */ /* 0x0081e80000100a00 */
[----:B0-----:R-:W2:Y:S04]  /*254b0*/  LDL.LU R16, [R1+0x200] ;  /* 0x0002000001107983 */ /* 0x001ea80000300800 */
[----:B------:R-:W2:Y:S04]  /*254c0*/  LDL.LU R17, [R1+0x204] ;  /* 0x0002040001117983 */ /* 0x000ea80000300800 */
[----:B------:R-:W3:Y:S04]  /*254d0*/  LDL.LU R18, [R1+0x208] ;  /* 0x0002080001127983 */ /* 0x000ee80000300800 */
[----:B------:R-:W3:Y:S01]  /*254e0*/  LDL.LU R19, [R1+0x20c] ;  /* 0x00020c0001137983 */ /* 0x000ee20000300800 */
[----:B------:R-:W-:-:S02]  /*254f0*/  IMAD.MOV.U32 R12, RZ, RZ, R3 ;  /* 0x000000ffff0c7224 */ /* 0x000fc400078e0003 */
[----:B------:R-:W-:Y:S01]  /*25500*/  IMAD.MOV.U32 R13, RZ, RZ, R29 ;  /* 0x000000ffff0d7224 */ /* 0x000fe200078e001d */
[----:B------:R-:W2:Y:S04]  /*25510*/  LDL.LU R3, [R1+0x2254] ;  /* 0x0022540001037983 */ /* 0x000ea80000300800 */
[----:B------:R-:W4:Y:S04]  /*25520*/  LDL.LU R29, [R1+0x2250] ;  /* 0x00225000011d7983 */ /* 0x000f280000300800 */
[----:B---3--:R-:W-:Y:S04]  /*25530*/  STL.64 [R1+0x21c8], R18 ;  /* 0x0021c81201007387 */ /* 0x008fe80000100a00 */
[----:B--2---:R0:W-:Y:S04]  /*25540*/  STL.64 [R1+0x21c0], R16 ;  /* 0x0021c01001007387 */ /* 0x0041e80000100a00 */
        /* <DEDUP_REMOVED lines=29> */
[----:B------:R-:W-:Y:S01]  /*25720*/  IMAD.MOV.U32 R22, RZ, RZ, R7 ;  /* 0x000000ffff167224 */ /* 0x000fe200078e0007 */
[----:B---3--:R-:W-:Y:S04]  /*25730*/  STL.64 [R1+0x2238], R18 ;  /* 0x0022381201007387 */ /* 0x008fe80000100a00 */
[----:B--2---:R0:W-:Y:S04]  /*25740*/  STL.64 [R1+0x2230], R16 ;  /* 0x0022301001007387 */ /* 0x0041e80000100a00 */
[----:B0-----:R-:W2:Y:S04]  /*25750*/  LDL.LU R16, [R1+0x180] ;  /* 0x0001800001107983 */ /* 0x001ea80000300800 */
[----:B------:R-:W2:Y:S04]  /*25760*/  LDL.LU R17, [R1+0x184] ;  /* 0x0001840001117983 */ /* 0x000ea80000300800 */
[----:B------:R-:W2:Y:S04]  /*25770*/  LDL.LU R18, [R1+0x188] ;  /* 0x0001880001127983 */ /* 0x000ea80000300800 */
[----:B------:R-:W2:Y:S04]  /*25780*/  LDL.LU R19, [R1+0x18c] ;  /* 0x00018c0001137983 */ /* 0x000ea80000300800 */
[----:B------:R-:W-:Y:S04]  /*25790*/  STL [R1+0x1e6c], R26 ;  /* 0x001e6c1a01007387 */ /* 0x000fe80000100800 */
[----:B------:R-:W-:Y:S04]  /*257a0*/  STL [R1+0x1e68], R27 ;  /* 0x001e681b01007387 */ /* 0x000fe80000100800 */
[----:B------:R-:W2:Y:S01]  /*257b0*/  LDL.LU.64 R6, [R1+0x2248] ;  /* 0x0022480001067983 */ /* 0x000ea20000300a00 */
[----:B------:R-:W-:-:S02]  /*257c0*/  IMAD.MOV.U32 R14, RZ, RZ, R8 ;  /* 0x000000ffff0e7224 */ /* 0x000fc400078e0008 */
[----:B------:R-:W-:Y:S02]  /*257d0*/  IMAD.MOV.U32 R15, RZ, RZ, R0 ;  /* 0x000000ffff0f7224 */ /* 0x000fe400078e0000 */
[----:B------:R-:W-:Y:S02]  /*257e0*/  IMAD.MOV.U32 R0, RZ, RZ, R4 ;  /* 0x000000ffff007224 */ /* 0x000fe400078e0004 */
[----:B------:R-:W-:Y:S02]  /*257f0*/  IMAD.MOV.U32 R8, RZ, RZ, R5 ;  /* 0x000000ffff087224 */ /* 0x000fe400078e0005 */
[----:B------:R-:W3:Y:S01]  /*25800*/  LDL.LU.64 R4, [R1+0x2240] ;  /* 0x0022400001047983 */ /* 0x000ee20000300a00 */
        /* <DEDUP_REMOVED lines=10> */
[----:B------:R0:W-:Y:S04]  /*258b0*/  STL.64 [R1+0x118], R14 ;  /* 0x0001180e01007387 */ /* 0x0001e80000100a00 */
[----:B0-----:R-:W2:Y:S04]  /*258c0*/  LDL.LU.64 R14, [R1+0x2218] ;  /* 0x00221800010e7983 */ /* 0x001ea80000300a00 */
[----:B------:R-:W2:Y:S02]  /*258d0*/  LDL.LU.64 R12, [R1+0x2210] ;  /* 0x00221000010c7983 */ /* 0x000ea40000300a00 */
[----:B--2---:R-:W-:-:S15]  /*258e0*/  HMMA.16816.F32 R16, R12, R6, R16 ;  /* 0x000000060c10723c */ /* 0x004fde0000001810 */
[----:B------:R-:W-:-:S04]  /*258f0*/  NOP ;  /* 0x0000000000007918 */ /* 0x000fc80000000000 */
[----:B------:R-:W-:Y:S04]  /*25900*/  STL.64 [R1+0x100], R16 ;  /* 0x0001001001007387 */ /* 0x000fe80000100a00 */
[----:B------:R-:W-:Y:S04]  /*25910*/  STL.64 [R1+0x108], R18 ;  /* 0x0001081201007387 */ /* 0x000fe80000100a00 */
[----:B------:R-:W0:Y:S02]  /*25920*/  LDSM.16.MT88.4 R16, [R28+UR5+0x8100] ;  /* 0x008100051c10783b */ /* 0x000e240008004200 */
[----:B0-----:R-:W-:-:S02]  /*25930*/  IMAD.MOV.U32 R27, RZ, RZ, R18 ;  /* 0x000000ffff1b7224 */ /* 0x001fc400078e0012 */
[----:B------:R0:W-:Y:S01]  /*25940*/  STL.64 [R1+0x60], R16 ;  /* 0x0000601001007387 */ /* 0x0001e20000100a00 */
[----:B------:R-:W-:-:S03]  /*25950*/  IMAD.MOV.U32 R26, RZ, RZ, R19 ;  /* 0x000000ffff1a7224 */ /* 0x000fc600078e0013 */
[----:B------:R-:W2:Y:S04]  /*25960*/  LDL.LU.64 R18, [R1+0x2208] ;  /* 0x0022080001127983 */ /* 0x000ea80000300a00 */
[----:B0-----:R-:W2:Y:S04]  /*25970*/  LDL.LU.64 R16, [R1+0x2200] ;  /* 0x0022000001107983 */ /* 0x001ea80000300a00 */
[----:B------:R-:W-:Y:S04]  /*25980*/  STL.64 [R1+0x20f0], R26 ;  /* 0x0020f01a01007387 */ /* 0x000fe80000100a00 */
[----:B------:R0:W-:Y:S04]  /*25990*/  STL.64 [R1+0x20e8], R24 ;  /* 0x0020e81801007387 */ /* 0x0001e80000100a00 */
[----:B0-----:R-:W3:Y:S01]  /*259a0*/  LDL.LU R24, [R1+0x2a0] ;  /* 0x0002a00001187983 */ /* 0x001ee20000300800 */
[----:B--2---:R-:W-:Y:S03]  /*259b0*/  HMMA.16816.F32 R12, R12, R10, R16 ;  /* 0x0000000a0c0c723c */ /* 0x004fe60000001810 */
[----:B------:R-:W2:Y:S04]  /*259c0*/  LDL.LU.64 R18, [R1+0x21f8] ;  /* 0x0021f80001127983 */ /* 0x000ea80000300a00 */
[----:B------:R-:W2:-:S12]  /*259d0*/  LDL.LU.64 R16, [R1+0x21f0] ;  /* 0x0021f00001107983 */ /* 0x000e980000300a00 */
[----:B------:R-:W-:Y:S04]  /*259e0*/  STL.64 [R1+0xb0], R12 ;  /* 0x0000b00c01007387 */ /* 0x000fe80000100a00 */
[----:B------:R-:W-:Y:S04]  /*259f0*/  STL.64 [R1+0xb8], R14 ;  /* 0x0000b80e01007387 */ /* 0x000fe80000100a00 */
[----:B------:R-:W0:Y:S04]  /*25a00*/  LDSM.16.MT88.4 R12, [R28+UR5+0x8180] ;  /* 0x008180051c0c783b */ /* 0x000e280008004200 */
[----:B0-----:R-:W-:Y:S04]  /*25a10*/  STL.64 [R1+0x70], R12 ;  /* 0x0000700c01007387 */ /* 0x001fe80000100a00 */
        /* <DEDUP_REMOVED lines=34> */
[----:B------:R-:W2:Y:S01]  /*25c40*/  LDL.LU.64 R16, [R1+0x2170] ;  /* 0x0021700001107983 */ /* 0x000ea20000300a00 */
[----:B---3--:R-:W-:-:S02]  /*25c50*/  IMAD.MOV.U32 R25, RZ, RZ, R5 ;  /* 0x000000ffff197224 */ /* 0x008fc400078e0005 */
[----:B------:R-:W-:Y:S01]  /*25c60*/  IMAD.MOV.U32 R26, RZ, RZ, R4 ;  /* 0x000000ffff1a7224 */ /* 0x000fe200078e0004 */
[----:B--2---:R-:W-:Y:S01]  /*25c70*/  HMMA.16816.F32 R12, R12, R10, R16 ;  /* 0x0000000a0c0c723c */ /* 0x004fe20000001810 */
[----:B------:R-:W2:Y:S04]  /*25c80*/  LDL.LU.64 R18, [R1+0x2168] ;  /* 0x0021680001127983 */ /* 0x000ea80000300a00 */
[----:B------:R-:W2:-:S14]  /*25c90*/  LDL.LU.64 R16, [R1+0x2160] ;  /* 0x0021600001107983 */ /* 0x000e9c0000300a00 */
[----:B------:R-:W-:Y:S04]  /*25ca0*/  STL.64 [R1+0x90], R12 ;  /* 0x0000900c01007387 */ /* 0x000fe80000100a00 */
[----:B------:R-:W-:Y:S04]  /*25cb0*/  STL.64 [R1+0x98], R14 ;  /* 0x0000980e01007387 */ /* 0x000fe80000100a00 */
[----:B------:R-:W0:Y:S04]  /*25cc0*/  LDSM.16.MT88.4 R12, [R28+UR5+0x8200] ;  /* 0x008200051c0c783b */ /* 0x000e280008004200 */
[----:B0-----:R0:W-:Y:S01]  /*25cd0*/  STL.64 [R1+0x88], R14 ;  /* 0x0000880e01007387 */ /* 0x0011e20000100a00 */
[----:B------:R-:W-:-:S02]  /*25ce0*/  IMAD.MOV.U32 R4, RZ, RZ, R12 ;  /* 0x000000ffff047224 */ /* 0x000fc400078e000c */
[----:B------:R-:W-:Y:S01]  /*25cf0*/  IMAD.MOV.U32 R5, RZ, RZ, R13 ;  /* 0x000000ffff057224 */ /* 0x000fe200078e000d */
        /* <DEDUP_REMOVED lines=14> */
[----:B------:R-:W2:Y:S01]  /*25de0*/  LDL.LU.64 R12, [R1+0x2120] ;  /* 0x00212000010c7983 */ /* 0x000ea20000300a00 */
[----:B------:R-:W-:Y:S01]  /*25df0*/  IMAD.MOV.U32 R27, RZ, RZ, R2 ;  /* 0x000000ffff1b7224 */ /* 0x000fe200078e0002 */
[----:B--2---:R-:W-:-:S15]  /*25e00*/  HMMA.16816.F32 R16, R12, R6, R16 ;  /* 0x000000060c10723c */ /* 0x004fde0000001810 */
[----:B------:R-:W-:-:S04]  /*25e10*/  NOP ;  /* 0x0000000000007918 */ /* 0x000fc80000000000 */
[----:B------:R-:W-:Y:S04]  /*25e20*/  STL.64 [R1+0x190], R16 ;  /* 0x0001901001007387 */ /* 0x000fe80000100a00 */
[----:B------:R0:W-:Y:S01]  /*25e30*/  STL [R1+0x198], R18 ;  /* 0x0001981201007387 */ /* 0x0001e20000100800 */
[----:B------:R-:W-:-:S03]  /*25e40*/  IMAD.MOV.U32 R2, RZ, RZ, R19 ;  /* 0x000000ffff027224 */ /* 0x000fc600078e0013 */
[----:B0-----:R-:W2:Y:S04]  /*25e50*/  LDL.LU.64 R18, [R1+0x2118] ;  /* 0x0021180001127983 */ /* 0x001ea80000300a00 */
[----:B------:R-:W2:Y:S04]  /*25e60*/  LDL.LU.64 R16, [R1+0x2110] ;  /* 0x0021100001107983 */ /* 0x000ea80000300a00 */
[----:B------:R-:W-:Y:S01]  /*25e70*/  STL [R1+0x2020], R2 ;  /* 0x0020200201007387 */ /* 0x000fe20000100800 */
[----:B--2---:R-:W-:Y:S03]  /*25e80*/  HMMA.16816.F32 R12, R12, R10, R16 ;  /* 0x0000000a0c0c723c */ /* 0x004fe60000001810 */
[----:B------:R-:W2:Y:S04]  /*25e90*/  LDL.LU.64 R18, [R1+0x2108] ;  /* 0x0021080001127983 */ /* 0x000ea80000300a00 */
[----:B------:R-:W2:-:S12]  /*25ea0*/  LDL.LU.64 R16, [R1+0x2100] ;  /* 0x0021000001107983 */ /* 0x000e980000300a00 */
[----:B------:R0:W-:Y:S04]  /*25eb0*/  STL.64 [R1+0x1b0], R12 ;  /* 0x0001b00c01007387 */ /* 0x0001e80000100a00 */
[----:B------:R1:W-:Y:S01]  /*25ec0*/  STL.64 [R1+0x1b8], R14 ;  /* 0x0001b80e01007387 */ /* 0x0003e20000100a00 */
[----:B0-----:R-:W-:Y:S02]  /*25ed0*/  IMAD.MOV.U32 R12, RZ, RZ, R0 ;  /* 0x000000ffff0c7224 */ /* 0x001fe400078e0000 */
[----:B-1----:R-:W-:Y:S01]  /*25ee0*/  IMAD.MOV.U32 R14, RZ, RZ, R23 ;  /* 0x000000ffff0e7224 */ /* 0x002fe200078e0017 */
[----:B------:R-:W3:Y:S01]  /*25ef0*/  LDL.LU R0, [R1+0x20fc] ;  /* 0x0020fc0001007983 */ /* 0x000ee20000300800 */
[----:B------:R-:W-:Y:S02]  /*25f00*/  IMAD.MOV.U32 R15, RZ, RZ, R22 ;  /* 0x000000ffff0f7224 */ /* 0x000fe400078e0016 */
[----:B------:R-:W-:-:S02]  /*25f10*/  IMAD.MOV.U32 R13, RZ, RZ, R8 ;  /* 0x000000ffff0d7224 */ /* 0x000fc400078e0008 */
[----:B------:R-:W2:Y:S04]  /*25f20*/  LDL.LU R8, [R1+0x20f8] ;  /* 0x0020f80001087983 */ /* 0x000ea80000300800 */
[----:B------:R-:W-:Y:S04]  /*25f30*/  STL.64 [R1+0x20e0], R14 ;  /* 0x0020e00e01007387 */ /* 0x000fe80000100a00 */
[----:B------:R0:W-:Y:S04]  /*25f40*/  STL.64 [R1+0x20d8], R12 ;  /* 0x0020d80c01007387 */ /* 0x0001e80000100a00 */
[----:B0-----:R-:W2:Y:S01]  /*25f50*/  LDL.LU R12, [R1+0x2b0] ;  /* 0x0002b000010c7983 */ /* 0x001ea20000300800 */
[----:B----4-:R-:W-:-:S02]  /*25f60*/  IMAD.MOV.U32 R13, RZ, RZ, R29 ;  /* 0x000000ffff0d7224 */ /* 0x010fc400078e001d */
[----:B------:R-:W-:Y:S02]  /*25f70*/  IMAD.MOV.U32 R14, RZ, RZ, R3 ;  /* 0x000000ffff0e7224 */ /* 0x000fe400078e0003 */
[----:B---3--:R-:W-:-:S07]  /*25f80*/  IMAD.MOV.U32 R15, RZ, RZ, R0 ;  /* 0x000000ffff0f7224 */ /* 0x008fce00078e0000 */
[----:B--2---:R-:W-:-:S15]  /*25f90*/  HMMA.16816.F32 R12, R16, R6, R12 ;  /* 0x00000006100c723c */ /* 0x004fde000000180c */
[----:B------:R-:W-:-:S04]  /*25fa0*/  NOP ;  /* 0x0000000000007918 */ /* 0x000fc80000000000 */
[----:B------:R-:W-:Y:S01]  /*25fb0*/  IMAD.MOV.U32 R3, RZ, RZ, R14 ;  /* 0x000000ffff037224 */ /* 0x000fe200078e000e */
[----:B------:R0:W-:Y:S01]  /*25fc0*/  STL.64 [R1+0x1d0], R12 ;  /* 0x0001d00c01007387 */ /* 0x0001e20000100a00 */
[----:B------:R-:W-:Y:S02]  /*25fd0*/  IMAD.MOV.U32 R0, RZ, RZ, R15 ;  /* 0x000000ffff007224 */ /* 0x000fe400078e000f */
[----:B0-----:R-:W-:Y:S01]  /*25fe0*/  HMMA.16816.F32 R12, R16, R10, R24 ;  /* 0x0000000a100c723c */ /* 0x001fe20000001818 */
[----:B------:R-:W-:Y:S04]  /*25ff0*/  STL.64 [R1+0x20a0], R4 ;  /* 0x0020a00401007387 */ /* 0x000fe80000100a00 */
[----:B------:R-:W-:Y:S04]  /*26000*/  STL [R1+0x2028], R0 ;  /* 0x0020280001007387 */ /* 0x000fe80000100800 */
[----:B------:R-:W-:Y:S10]  /*26010*/  STL [R1+0x2024], R3 ;  /* 0x0020240301007387 */ /* 0x000ff40000100800 */
[----:B------:R0:W-:Y:S04]  /*26020*/  STL.64 [R1+0x280], R12 ;  /* 0x0002800c01007387 */ /* 0x0001e80000100a00 */
[----:B------:R1:W-:Y:S04]  /*26030*/  STL [R1+0x288], R14 ;  /* 0x0002880e01007387 */ /* 0x0003e80000100800 */
[----:B------:R-:W2:Y:S04]  /*26040*/  LDL.LU R24, [R1+0x290] ;  /* 0x0002900001187983 */ /* 0x000ea80000300800 */
[----:B------:R-:W2:Y:S04]  /*26050*/  LDL.LU R25, [R1+0x294] ;  /* 0x0002940001197983 */ /* 0x000ea80000300800 */
[----:B------:R-:W2:Y:S04]  /*26060*/  LDL.LU R26, [R1+0x298] ;  /* 0x00029800011a7983 */ /* 0x000ea80000300800 */
[----:B------:R-:W2:Y:S04]  /*26070*/  LDL.LU R27, [R1+0x29c] ;  /* 0x00029c00011b7983 */ /* 0x000ea80000300800 */
[----:B------:R-:W3:Y:S04]  /*26080*/  LDL.LU R10, [R1+0x238] ;  /* 0x00023800010a7983 */ /* 0x000ee80000300800 */
[----:B------:R-:W3:Y:S01]  /*26090*/  LDL.LU R11, [R1+0x23c] ;  /* 0x00023c00010b7983 */ /* 0x000ee20000300800 */
[----:B------:R-:W-:-:S03]  /*260a0*/  IMAD.MOV.U32 R29, RZ, RZ, R15 ;  /* 0x000000ffff1d7224 */ /* 0x000fc600078e000f */
[----:B0-----:R-:W4:Y:S04]  /*260b0*/  LDL.LU R12, [R1+0x240] ;  /* 0x00024000010c7983 */ /* 0x001f280000300800 */
[----:B------:R-:W4:Y:S04]  /*260c0*/  LDL.LU R13, [R1+0x244] ;  /* 0x00024400010d7983 */ /* 0x000f280000300800 */
[----:B-1----:R-:W4:Y:S04]  /*260d0*/  LDL.LU R14, [R1+0x248] ;  /* 0x00024800010e7983 */ /* 0x002f280000300800 */
[----:B------:R-:W4:Y:S04]  /*260e0*/  LDL.LU R15, [R1+0x24c] ;  /* 0x00024c00010f7983 */ /* 0x000f280000300800 */
[----:B------:R-:W2:Y:S04]  /*260f0*/  LDL.LU R4, [R1+0x1a0] ;  /* 0x0001a00001047983 */ /* 0x000ea80000300800 */
[----:B------:R-:W2:Y:S04]  /*26100*/  LDL.LU R5, [R1+0x1a4] ;  /* 0x0001a40001057983 */ /* 0x000ea80000300800 */
[----:B------:R-:W2:Y:S04]  /*26110*/  LDL.LU R6, [R1+0x1a8] ;  /* 0x0001a80001067983 */ /* 0x000ea80000300800 */
[----:B------:R-:W2:Y:S04]  /*26120*/  LDL.LU R7, [R1+0x1ac] ;  /* 0x0001ac0001077983 */ /* 0x000ea80000300800 */
[----:B--2---:R-:W-:Y:S04]  /*26130*/  STL.64 [R1+0x20b0], R6 ;  /* 0x0020b00601007387 */ /* 0x004fe80000100a00 */
[----:B------:R0:W-:Y:S04]  /*26140*/  STL.64 [R1+0x20a8], R4 ;  /* 0x0020a80401007387 */ /* 0x0001e80000100a00 */
[----:B0-----:R-:W2:Y:S04]  /*26150*/  LDL.LU R4, [R1+0x1e0] ;  /* 0x0001e00001047983 */ /* 0x001ea80000300800 */
        /* <DEDUP_REMOVED lines=15> */
[----:B------:R-:W3:Y:S04]  /*26250*/  LDL.LU.64 R16, [R1+0x70] ;  /* 0x0000700001107983 */ /* 0x000ee80000300a00 */
[----:B------:R-:W3:Y:S04]  /*26260*/  LDL.LU.64 R18, [R1+0x78] ;  /* 0x0000780001127983 */ /* 0x000ee80000300a00 */
[----:B------:R-:W-:Y:S01]  /*26270*/  STL [R1+0x202c], R29 ;  /* 0x00202c1d01007387 */ /* 0x000fe20000100800 */
[----:B--2---:R-:W-:-:S15]  /*26280*/  HMMA.16816.F32 R24, R4, R20, R24 ;  /* 0x000000140418723c */ /* 0x004fde0000001818 */
[----:B------:R-:W-:-:S04]  /*26290*/  NOP ;  /* 0x0000000000007918 */ /* 0x000fc80000000000 */
[----:B------:R-:W-:Y:S01]  /*262a0*/  IMAD.MOV.U32 R22, RZ, RZ, R26 ;  /* 0x000000ffff167224 */ /* 0x000fe200078e001a */
[----:B------:R0:W-:Y:S01]  /*262b0*/  STL.64 [R1+0x2f0], R24 ;  /* 0x0002f01801007387 */ /* 0x0001e20000100a00 */
[----:B------:R-:W-:-:S03]  /*262c0*/  IMAD.MOV.U32 R23, RZ, RZ, R27 ;  /* 0x000000ffff177224 */ /* 0x000fc600078e001b */
[----:B------:R-:W2:Y:S04]  /*262d0*/  LDL.LU.64 R26, [R1+0x20f0] ;  /* 0x0020f000011a7983 */ /* 0x000ea80000300a00 */
[----:B0-----:R-:W4:Y:S04]  /*262e0*/  LDL.LU.64 R24, [R1+0x20e8] ;  /* 0x0020e80001187983 */ /* 0x001f280000300a00 */
[----:B------:R-:W-:Y:S04]  /*262f0*/  STL [R1+0x1ec4], R23 ;  /* 0x001ec41701007387 */ /* 0x000fe80000100800 */
[----:B------:R-:W-:Y:S01]  /*26300*/  STL [R1+0x1ec0], R22 ;  /* 0x001ec01601007387 */ /* 0x000fe20000100800 */
[----:B----4-:R-:W-:Y:S03]  /*26310*/  HMMA.16816.F32 R4, R4, R24, R12 ;  /* 0x000000180404723c */ /* 0x010fe6000000180c */
[----:B------:R-:W3:Y:S04]  /*26320*/  LDL.LU.64 R14, [R1+0x20e0] ;  /* 0x0020e000010e7983 */ /* 0x000ee80000300a00 */
[----:B------:R-:W3:-:S12]  /*26330*/  LDL.LU.64 R12, [R1+0x20d8] ;  /* 0x0020d800010c7983 */ /* 0x000ed80000300a00 */
[----:B------:R-:W-:Y:S04]  /*26340*/  STL.64 [R1+0x370], R4 ;  /* 0x0003700401007387 */ /* 0x000fe80000100a00 */
[----:B------:R-:W-:Y:S04]  /*26350*/  STL.64 [R1+0x378], R6 ;  /* 0x0003780601007387 */ /* 0x000fe80000100a00 */
[----:B------:R-:W0:Y:S01]  /*26360*/  LDSM.16.MT88.4 R4, [R28+UR5+0x8280] ;  /* 0x008280051c04783b */ /* 0x000e220008004200 */
[----:B---3--:R-:W-:-:S15]  /*26370*/  HMMA.16816.F32 R8, R12, R20, R8 ;  /* 0x000000140c08723c */ /* 0x008fde0000001808 */
[----:B------:R-:W-:-:S04]  /*26380*/  NOP ;  /* 0x0000000000007918 */ /* 0x000fc80000000000 */
[----:B------:R0:W-:Y:S04]  /*26390*/  STL.64 [R1+0x360], R8 ;  /* 0x0003600801007387 */ /* 0x0001e80000100a00 */
[----:B------:R1:W-:Y:S01]  /*263a0*/  STL.64 [R1+0x368], R10 ;  /* 0x0003680a01007387 */ /* 0x0003e20000100a00 */
[----:B0-----:R-:W-:Y:S02]  /*263b0*/  IMAD.MOV.U32 R9, RZ, RZ, R6 ;  /* 0x000000ffff097224 */ /* 0x001fe400078e0006 */
[----:B------:R-:W-:Y:S02]  /*263c0*/  IMAD.MOV.U32 R8, RZ, RZ, R7 ;  /* 0x000000ffff087224 */ /* 0x000fe400078e0007 */
[----:B-1----:R-:W-:Y:S02]  /*263d0*/  IMAD.MOV.U32 R11, RZ, RZ, R4 ;  /* 0x000000ffff0b7224 */ /* 0x002fe400078e0004 */
[----:B------:R-:W-:Y:S01]  /*263e0*/  IMAD.MOV.U32 R10, RZ, RZ, R5 ;  /* 0x000000ffff0a7224 */ /* 0x000fe200078e0005 */
[----:B------:R-:W3:Y:S04]  /*263f0*/  LDL.LU.64 R6, [R1+0x20d0] ;  /* 0x0020d00001067983 */ /* 0x000ee80000300a00 */
[----:B------:R-:W3:Y:S04]  /*26400*/  LDL.LU.64 R4, [R1+0x20c8] ;  /* 0x0020c80001047983 */ /* 0x000ee80000300a00 */
[----:B------:R-:W-:Y:S04]  /*26410*/  STL.64 [R1+0x2088], R10 ;  /* 0x0020880a01007387 */ /* 0x000fe80000100a00 */
[----:B------:R0:W-:Y:S04]  /*26420*/  STL.64 [R1+0x2080], R8 ;  /* 0x0020800801007387 */ /* 0x0001e80000100a00 */
[----:B0-----:R-:W4:Y:S04]  /*26430*/  LDL.LU R8, [R1+0x150] ;  /* 0x0001500001087983 */ /* 0x001f280000300800 */
[----:B------:R-:W4:Y:S04]  /*26440*/  LDL.LU R9, [R1+0x154] ;  /* 0x0001540001097983 */ /* 0x000f280000300800 */
[----:B------:R-:W4:Y:S04]  /*26450*/  LDL.LU R10, [R1+0x158] ;  /* 0x00015800010a7983 */ /* 0x000f280000300800 */
[----:B------:R-:W4:Y:S01]  /*26460*/  LDL.LU R11, [R1+0x15c] ;  /* 0x00015c00010b7983 */ /* 0x000f220000300800 */
[----:B---3--:R-:W-:Y:S03]  /*26470*/  HMMA.16816.F32 R12, R12, R24, R4 ;  /* 0x000000180c0c723c */ /* 0x008fe60000001804 */
[----:B------:R-:W3:Y:S04]  /*26480*/  LDL.LU.64 R6, [R1+0x20c0] ;  /* 0x0020c00001067983 */ /* 0x000ee80000300a00 */
[----:B------:R-:W3:-:S12]  /*26490*/  LDL.LU.64 R4, [R1+0x20b8] ;  /* 0x0020b80001047983 */ /* 0x000ed80000300a00 */
[----:B------:R-:W-:Y:S04]  /*264a0*/  STL.64 [R1+0x2e0], R12 ;  /* 0x0002e00c01007387 */ /* 0x000fe80000100a00 */
[----:B------:R-:W-:Y:S04]  /*264b0*/  STL.64 [R1+0x2e8], R14 ;  /* 0x0002e80e01007387 */ /* 0x000fe80000100a00 */
[----:B------:R-:W0:Y:S04]  /*264c0*/  LDSM.16.MT88.4 R12, [R28+UR5+0x8300] ;  /* 0x008300051c0c783b */ /* 0x000e280008004200 */
[----:B0-----:R0:W-:Y:S04]  /*264d0*/  STL [R1+0x203c], R12 ;  /* 0x00203c0c01007387 */ /* 0x0011e80000100800 */
[----:B------:R1:W-:Y:S04]  /*264e0*/  STL [R1+0x2038], R13 ;  /* 0x0020380d01007387 */ /* 0x0003e80000100800 */
[----:B------:R2:W-:Y:S04]  /*264f0*/  STL [R1+0x2034], R14 ;  /* 0x0020340e01007387 */ /* 0x0005e80000100800 */
[----:B------:R4:W-:Y:S04]  /*26500*/  STL [R1+0x2030], R15 ;  /* 0x0020300f01007387 */ /* 0x0009e80000100800 */
[----:B0-----:R-:W3:Y:S04]  /*26510*/  LDL.LU R12, [R1+0x60] ;  /* 0x00006000010c7983 */ /* 0x001ee80000300800 */
[----:B-1----:R-:W3:Y:S01]  /*26520*/  LDL.LU R13, [R1+0x64] ;  /* 0x00006400010d7983 */ /* 0x002ee20000300800 */
[----:B--2---:R-:W-:-:S02]  /*26530*/  IMAD.MOV.U32 R14, RZ, RZ, R27 ;  /* 0x000000ffff0e7224 */ /* 0x004fc400078e001b */
[----:B----4-:R-:W-:-:S07]  /*26540*/  IMAD.MOV.U32 R15, RZ, RZ, R26 ;  /* 0x000000ffff0f7224 */ /* 0x010fce00078e001a */
[----:B---3--:R-:W-:-:S15]  /*26550*/  HMMA.16816.F32 R4, R12, R20, R4 ;  /* 0x000000140c04723c */ /* 0x008fde0000001804 */
[----:B------:R-:W-:-:S04]  /*26560*/  NOP ;  /* 0x0000000000007918 */ /* 0x000fc80000000000 */
[----:B------:R-:W-:Y:S04]  /*26570*/  STL.64 [R1+0x2d0], R4 ;  /* 0x0002d00401007387 */ /* 0x000fe80000100a00 */
[----:B------:R0:W-:Y:S04]  /*26580*/  STL.64 [R1+0x2d8], R6 ;  /* 0x0002d80601007387 */ /* 0x0001e80000100a00 */
[----:B0-----:R-:W2:Y:S04]  /*26590*/  LDL.LU.64 R6, [R1+0x20b0] ;  /* 0x0020b00001067983 */ /* 0x001ea80000300a00 */
[----:B------:R-:W2:Y:S01]  /*265a0*/  LDL.LU.64 R4, [R1+0x20a8] ;  /* 0x0020a80001047983 */ /* 0x000ea20000300a00 */
[----:B------:R-:W-:Y:S01]  /*265b0*/  HMMA.16816.F32 R8, R16, R20, R8 ;  /* 0x000000141008723c */ /* 0x000fe20000001808 */
[----:B------:R-:W-:-:S02]  /*265c0*/  IMAD.MOV.U32 R27, RZ, RZ, R18 ;  /* 0x000000ffff1b7224 */ /* 0x000fc400078e0012 */
[----:B------:R-:W-:Y:S01]  /*265d0*/  IMAD.MOV.U32 R26, RZ, RZ, R19 ;  /* 0x000000ffff1a7224 */ /* 0x000fe200078e0013 */
[----:B------:R-:W-:-:S04]  /*265e0*/  LOP3.LUT R23, R28, 0x40, RZ, 0x3c, !PT ;  /* 0x000000401c177812 */ /* 0x000fc800078e3cff */
[----:B--2---:R-:W-:Y:S01]  /*265f0*/  HMMA.16816.F32 R12, R12, R24, R4 ;  /* 0x000000180c0c723c */ /* 0x004fe20000001804 */
[----:B------:R-:W2:-:S15]  /*26600*/  LDL.LU.64 R4, [R1+0x20a0] ;  /* 0x0020a00001047983 */ /* 0x000e9e0000300a00 */
[----:B------:R-:W-:-:S03]  /*26610*/  NOP ;  /* 0x0000000000007918 */ /* 0x000fc60000000000 */
[----:B------:R-:W-:Y:S04]  /*26620*/  STL.64 [R1+0x2c0], R12 ;  /* 0x0002c00c01007387 */ /* 0x000fe80000100a00 */
[----:B------:R-:W-:Y:S04]  /*26630*/  STL.64 [R1+0x2c8], R14 ;  /* 0x0002c80e01007387 */ /* 0x000fe80000100a00 */
[----:B------:R0:W-:Y:S04]  /*26640*/  STL.64 [R1+0x2b0], R8 ;  /* 0x0002b00801007387 */ /* 0x0001e80000100a00 */
[----:B------:R1:W-:Y:S04]  /*26650*/  STL.64 [R1+0x2b8], R10 ;  /* 0x0002b80a01007387 */ /* 0x0003e80000100a00 */
[----:B------:R-:W-:Y:S04]  /*26660*/  STL.64 [R1+0x2098], R26 ;  /* 0x0020981a01007387 */ /* 0x000fe80000100a00 */
[----:B------:R-:W-:Y:S04]  /*26670*/  STL.64 [R1+0x2090], R24 ;  /* 0x0020901801007387 */ /* 0x000fe80000100a00 */
[----:B------:R-:W3:Y:S04]  /*26680*/  LDSM.16.MT88.4 R24, [R28+UR5+0x8380] ;  /* 0x008380051c18783b */ /* 0x000ee80008004200 */
[----:B0-----:R-:W4:Y:S04]  /*26690*/  LDL.LU R8, [R1+0x140] ;  /* 0x0001400001087983 */ /* 0x001f280000300800 */
[----:B------:R-:W4:Y:S04]  /*266a0*/  LDL.LU R9, [R1+0x144] ;  /* 0x0001440001097983 */ /* 0x000f280000300800 */
[----:B-1----:R-:W4:Y:S04]  /*266b0*/  LDL.LU R10, [R1+0x148] ;  /* 0x00014800010a7983 */ /* 0x002f280000300800 */
[----:B------:R-:W4:Y:S04]  /*266c0*/  LDL.LU R11, [R1+0x14c] ;  /* 0x00014c00010b7983 */ /* 0x000f280000300800 */
[----:B------:R-:W2:Y:S01]  /*266d0*/  LDL.LU R6, [R1+0x88] ;  /* 0x0000880001067983 */ /* 0x000ea20000300800 */
[----:B------:R-:W-:-:S03]  /*266e0*/  IMAD.MOV.U32 R12, RZ, RZ, R16 ;  /* 0x000000ffff0c7224 */ /* 0x000fc600078e0010 */
[----:B------:R-:W2:Y:S01]  /*266f0*/  LDL.LU R7, [R1+0x8c] ;  /* 0x00008c0001077983 */ /* 0x000ea20000300800 */
[----:B------:R-:W-:-:S03]  /*26700*/  IMAD.MOV.U32 R13, RZ, RZ, R17 ;  /* 0x000000ffff0d7224 */ /* 0x000fc600078e0011 */
[----:B------:R-:W2:Y:S04]  /*26710*/  LDL.LU R16, [R1+0x130] ;  /* 0x0001300001107983 */ /* 0x000ea80000300800 */
[----:B------:R-:W2:Y:S04]  /*26720*/  LDL.LU R17, [R1+0x134] ;  /* 0x0001340001117983 */ /* 0x000ea80000300800 */
[----:B------:R-:W2:Y:S04]  /*26730*/  LDL.LU R18, [R1+0x138] ;  /* 0x0001380001127983 */ /* 0x000ea80000300800 */
[----:B------:R-:W2:Y:S01]  /*26740*/  LDL.LU R19, [R1+0x13c] ;  /* 0x00013c0001137983 */ /* 0x000ea20000300800 */
[----:B---3--:R-:W-:-:S02]  /*26750*/  IMAD.MOV.U32 R0, RZ, RZ, R24 ;  /* 0x000000ffff007224 */ /* 0x008fc400078e0018 */
[----:B------:R-:W-:Y:S02]  /*26760*/  IMAD.MOV.U32 R3, RZ, RZ, R25 ;  /* 0x000000ffff037224 */ /* 0x000fe400078e0019 */
[----:B------:R-:W-:Y:S02]  /*26770*/  IMAD.MOV.U32 R2, RZ, RZ, R26 ;  /* 0x000000ffff027224 */ /* 0x000fe400078e001a */
[----:B------:R-:W-:Y:S02]  /*26780*/  IMAD.MOV.U32 R22, RZ, RZ, R27 ;  /* 0x000000ffff167224 */ /* 0x000fe400078e001b */
[----:B------:R-:W0:Y:S04]  /*26790*/  LDSM.16.MT88.4 R24, [R23+UR5+0x8000] ;  /* 0x008000051718783b */ /* 0x000e280008004200 */
[----:B------:R1:W-:Y:S04]  /*267a0*/  STL [R1+0x2050], R22 ;  /* 0x0020501601007387 */ /* 0x0003e80000100800 */
[----:B------:R-:W-:Y:S04]  /*267b0*/  STL [R1+0x204c], R2 ;  /* 0x00204c0201007387 */ /* 0x000fe80000100800 */
[----:B------:R-:W-:Y:S04]  /*267c0*/  STL [R1+0x2048], R3 ;  /* 0x0020480301007387 */ /* 0x000fe80000100800 */
[----:B------:R-:W-:Y:S04]  /*267d0*/  STL [R1+0x2044], R0 ;  /* 0x0020440001007387 */ /* 0x000fe80000100800 */
[----:B------:R-:W-:Y:S01]  /*267e0*/  STL [R1+0x2040], R28 ;  /* 0x0020401c01007387 */ /* 0x000fe20000100800 */
[----:B-1----:R-:W-:-:S02]  /*267f0*/  IMAD.MOV.U32 R22, RZ, RZ, R13 ;  /* 0x000000ffff167224 */ /* 0x002fc400078e000d */
[----:B0-----:R-:W-:Y:S02]  /*26800*/  IMAD.MOV.U32 R15, RZ, RZ, R26 ;  /* 0x000000ffff0f7224 */ /* 0x001fe400078e001a */
[----:B------:R-:W-:Y:S02]  /*26810*/  IMAD.MOV.U32 R29, RZ, RZ, R27 ;  /* 0x000000ffff1d7224 */ /* 0x000fe400078e001b */
[----:B------:R-:W3:Y:S01]  /*26820*/  LDL.LU.64 R26, [R1+0x2098] ;  /* 0x00209800011a7983 */ /* 0x000ee20000300a00 */
[----:B------:R-:W-:Y:S02]  /*26830*/  IMAD.MOV.U32 R13, RZ, RZ, R24 ;  /* 0x000000ffff0d7224 */ /* 0x000fe400078e0018 */
[----:B------:R-:W-:Y:S02]  /*26840*/  IMAD.MOV.U32 R14, RZ, RZ, R25 ;  /* 0x000000ffff0e7224 */ /* 0x000fe400078e0019 */
[----:B------:R-:W4:Y:S04]  /*26850*/  LDL.LU.64 R24, [R1+0x2090] ;  /* 0x0020900001187983 */ /* 0x000f280000300a00 */
[----:B------:R-:W-:Y:S04]  /*26860*/  STL [R1+0x2060], R29 ;  /* 0x0020601d01007387 */ /* 0x000fe80000100800 */
[----:B------:R-:W-:Y:S04]  /*26870*/  STL [R1+0x205c], R15 ;  /* 0x00205c0f01007387 */ /* 0x000fe80000100800 */
[----:B------:R-:W-:Y:S04]  /*26880*/  STL [R1+0x2058], R14 ;  /* 0x0020580e01007387 */ /* 0x000fe80000100800 */
[----:B------:R0:W-:Y:S02]  /*26890*/  STL [R1+0x2054], R13 ;  /* 0x0020540d01007387 */ /* 0x0001e40000100800 */
[----:B0-----:R-:W-:Y:S01]  /*268a0*/  IMAD.MOV.U32 R13, RZ, RZ, R22 ;  /* 0x000000ffff0d7224 */ /* 0x001fe200078e0016 */
[----:B--2---:R-:W-:Y:S01]  /*268b0*/  HMMA.16816.F32 R16, R4, R20, R16 ;  /* 0x000000140410723c */ /* 0x004fe20000001810 */
[----:B---3--:R-:W-:-:S02]  /*268c0*/  IMAD.MOV.U32 R14, RZ, RZ, R27 ;  /* 0x000000ffff0e7224 */ /* 0x008fc400078e001b */
[----:B------:R-:W-:-:S07]  /*268d0*/  IMAD.MOV.U32 R15, RZ, RZ, R26 ;  /* 0x000000ffff0f7224 */ /* 0x000fce00078e001a */
[----:B----4-:R-:W-:Y:S01]  /*268e0*/  HMMA.16816.F32 R12, R12, R24, R8 ;  /* 0x000000180c0c723c */ /* 0x010fe20000001808 */
[----:B------:R-:W2:Y:S04]  /*268f0*/  LDL.LU.64 R10, [R1+0x2088] ;  /* 0x00208800010a7983 */ /* 0x000ea80000300a00 */
[----:B------:R-:W3:-:S14]  /*26900*/  LDL.LU.64 R8, [R1+0x2080] ;  /* 0x0020800001087983 */ /* 0x000edc0000300a00 */
[----:B------:R-:W-:Y:S01]  /*26910*/  IMAD.MOV.U32 R26, RZ, RZ, R14 ;  /* 0x000000ffff1a7224 */ /* 0x000fe200078e000e */
[----:B------:R-:W-:Y:S01]  /*26920*/  STL.64 [R1+0x2a0], R12 ;  /* 0x0002a00c01007387 */ /* 0x000fe20000100a00 */
[----:B------:R-:W-:-:S03]  /*26930*/  IMAD.MOV.U32 R27, RZ, RZ, R15 ;  /* 0x000000ffff1b7224 */ /* 0x000fc600078e000f */
[----:B------:R-:W0:Y:S04]  /*26940*/  LDSM.16.MT88.4 R12, [R23+UR5+0x8080] ;  /* 0x00808005170c783b */ /* 0x000e280008004200 */
[----:B------:R1:W-:Y:S04]  /*26950*/  STL [R1+0x1e74], R26 ;  /* 0x001e741a01007387 */ /* 0x0003e80000100800 */
[----:B------:R4:W-:Y:S01]  /*26960*/  STL [R1+0x1e70], R27 ;  /* 0x001e701b01007387 */ /* 0x0009e20000100800 */
[----:B-1----:R-:W-:Y:S02]  /*26970*/  IMAD.MOV.U32 R26, RZ, RZ, R17 ;  /* 0x000000ffff1a7224 */ /* 0x002fe400078e0011 */
[----:B----4-:R-:W-:-:S02]  /*26980*/  IMAD.MOV.U32 R27, RZ, RZ, R18 ;  /* 0x000000ffff1b7224 */ /* 0x010fc400078e0012 */
[----:B0-----:R-:W-:Y:S02]  /*26990*/  IMAD.MOV.U32 R0, RZ, RZ, R13 ;  /* 0x000000ffff007224 */ /* 0x001fe400078e000d */
[----:B------:R-:W-:-:S03]  /*269a0*/  IMAD.MOV.U32 R3, RZ, RZ, R12 ;  /* 0x000000ffff037224 */ /* 0x000fc600078e000c */
[----:B------:R-:W-:Y:S04]  /*269b0*/  STL [R1+0x2068], R0 ;  /* 0x0020680001007387 */ /* 0x000fe80000100800 */
[----:B------:R-:W-:Y:S04]  /*269c0*/  STL [R1+0x2064], R3 ;  /* 0x0020640301007387 */ /* 0x000fe80000100800 */
[----:B------:R-:W-:Y:S04]  /*269d0*/  STL [R1+0x290], R16 ;  /* 0x0002901001007387 */ /* 0x000fe80000100800 */
[----:B------:R-:W-:Y:S04]  /*269e0*/  STL [R1+0x29c], R19 ;  /* 0x00029c1301007387 */ /* 0x000fe80000100800 */
[----:B------:R-:W0:Y:S01]  /*269f0*/  LDSM.16.MT88.4 R16, [R23+UR5+0x8100] ;  /* 0x008100051710783b */ /* 0x000e220008004200 */
[----:B------:R-:W-:-:S02]  /*26a00*/  IMAD.MOV.U32 R28, RZ, RZ, R14 ;  /* 0x000000ffff1c7224 */ /* 0x000fc400078e000e */
[----:B0-----:R-:W-:Y:S02]  /*26a10*/  IMAD.MOV.U32 R14, RZ, RZ, R16 ;  /* 0x000000ffff0e7224 */ /* 0x001fe400078e0010 */
[----:B------:R-:W-:Y:S02]  /*26a20*/  IMAD.MOV.U32 R13, RZ, RZ, R17 ;  /* 0x000000ffff0d7224 */ /* 0x000fe400078e0011 */
[----:B------:R-:W-:Y:S02]  /*26a30*/  IMAD.MOV.U32 R22, RZ, RZ, R18 ;  /* 0x000000ffff167224 */ /* 0x000fe400078e0012 */
[----:B------:R-:W-:Y:S02]  /*26a40*/  IMAD.MOV.U32 R2, RZ, RZ, R19 ;  /* 0x000000ffff027224 */ /* 0x000fe400078e0013 */
[----:B------:R-:W0:Y:S01]  /*26a50*/  LDSM.16.MT88.4 R16, [R23+UR5+0x8180] ;  /* 0x008180051710783b */ /* 0x000e220008004200 */
[----:B------:R-:W-:-:S03]  /*26a60*/  IMAD.MOV.U32 R12, RZ, RZ, R15 ;  /* 0x000000ffff0c7224 */ /* 0x000fc600078e000f */
[----:B------:R-:W-:Y:S04]  /*26a70*/  STL [R1+0x1e7c], R26 ;  /* 0x001e7c1a01007387 */ /* 0x000fe80000100800 */
[----:B------:R-:W-:Y:S01]  /*26a80*/  STL [R1+0x1e78], R27 ;  /* 0x001e781b01007387 */ /* 0x000fe20000100800 */
[----:B0-----:R-:W-:-:S05]  /*26a90*/  IMAD.MOV.U32 R15, RZ, RZ, R19 ;  /* 0x000000ffff0f7224 */ /* 0x001fca00078e0013 */
[----:B------:R-:W-:Y:S04]  /*26aa0*/  STL.64 [R1+0x2078], R14 ;  /* 0x0020780e01007387 */ /* 0x000fe80000100a00 */
[----:B------:R0:W-:Y:S04]  /*26ab0*/  STL.64 [R1+0x2070], R12 ;  /* 0x0020700c01007387 */ /* 0x0001e80000100a00 */
[----:B0-----:R-:W4:Y:S04]  /*26ac0*/  LDL.LU R12, [R1+0x350] ;  /* 0x00035000010c7983 */ /* 0x001f280000300800 */
[----:B------:R-:W4:Y:S04]  /*26ad0*/  LDL.LU R13, [R1+0x354] ;  /* 0x00035400010d7983 */ /* 0x000f280000300800 */
[----:B------:R-:W4:Y:S04]  /*26ae0*/  LDL.LU R14, [R1+0x358] ;  /* 0x00035800010e7983 */ /* 0x000f280000300800 */
[----:B------:R-:W4:Y:S01]  /*26af0*/  LDL.LU R15, [R1+0x35c] ;  /* 0x00035c00010f7983 */ /* 0x000f220000300800 */
[----:B------:R-:W-:-:S02]  /*26b00*/  IMAD.MOV.U32 R0, RZ, RZ, R16 ;  /* 0x000000ffff007224 */ /* 0x000fc400078e0010 */
[----:B------:R-:W-:Y:S02]  /*26b10*/  IMAD.MOV.U32 R3, RZ, RZ, R17 ;  /* 0x000000ffff037224 */ /* 0x000fe400078e0011 */
[----:B------:R-:W-:Y:S02]  /*26b20*/  IMAD.MOV.U32 R29, RZ, RZ, R18 ;  /* 0x000000ffff1d7224 */ /* 0x000fe400078e0012 */
[----:B------:R-:W0:Y:S04]  /*26b30*/  LDSM.16.MT88.4 R16, [R23+UR5+0x8200] ;  /* 0x008200051710783b */ /* 0x000e280008004200 */
[----:B0-----:R-:W-:Y:S04]  /*26b40*/  STL.64 [R1+0x1f20], R18 ;  /* 0x001f201201007387 */ /* 0x001fe80000100a00 */
[----:B------:R2:W-:Y:S02]  /*26b50*/  STL.64 [R1+0x1f18], R16 ;  /* 0x001f181001007387 */ /* 0x0005e40000100a00 */
[----:B--2---:R-:W-:-:S02]  /*26b60*/  IMAD.MOV.U32 R16, RZ, RZ, R11 ;  /* 0x000000ffff107224 */ /* 0x004fc400078e000b */
[----:B------:R-:W-:Y:S02]  /*26b70*/  IMAD.MOV.U32 R17, RZ, RZ, R10 ;  /* 0x000000ffff117224 */ /* 0x000fe400078e000a */
[----:B---3--:R-:W-:Y:S02]  /*26b80*/  IMAD.MOV.U32 R18, RZ, RZ, R9 ;  /* 0x000000ffff127224 */ /* 0x008fe400078e0009 */
[----:B------:R-:W-:Y:S02]  /*26b90*/  IMAD.MOV.U32 R19, RZ, RZ, R8 ;  /* 0x000000ffff137224 */ /* 0x000fe400078e0008 */
[----:B------:R-:W0:Y:S04]  /*26ba0*/  LDSM.16.MT88.4 R8, [R23+UR5+0x8280] ;  /* 0x008280051708783b */ /* 0x000e280008004200 */
[----:B0-----:R-:W-:Y:S04]  /*26bb0*/  STL.64 [R1+0x1f00], R10 ;  /* 0x001f000a01007387 */ /* 0x001fe80000100a00 */
[----:B------:R0:W-:Y:S04]  /*26bc0*/  STL.64 [R1+0x1ef8], R8 ;  /* 0x001ef80801007387 */ /* 0x0001e80000100a00 */
[----:B0-----:R-:W2:Y:S04]  /*26bd0*/  LDL.LU R8, [R1+0x340] ;  /* 0x0003400001087983 */ /* 0x001ea80000300800 */
[----:B------:R-:W2:Y:S04]  /*26be0*/  LDL.LU R9, [R1+0x344] ;  /* 0x0003440001097983 */ /* 0x000ea80000300800 */
[----:B------:R-:W2:Y:S04]  /*26bf0*/  LDL.LU R10, [R1+0x348] ;  /* 0x00034800010a7983 */ /* 0x000ea80000300800 */
[----:B------:R-:W2:Y:S01]  /*26c00*/  LDL.LU R11, [R1+0x34c] ;  /* 0x00034c00010b7983 */ /* 0x000ea20000300800 */
[----:B----4-:R-:W-:Y:S03]  /*26c10*/  HMMA.16816.F32 R4, R4, R24, R12 ;  /* 0x000000180404723c */ /* 0x010fe6000000180c */
[----:B------:R-:W3:Y:S04]  /*26c20*/  LDL.LU.64 R14, [R1+0x2078] ;  /* 0x00207800010e7983 */ /* 0x000ee80000300a00 */
[----:B------:R-:W4:-:S12]  /*26c30*/  LDL.LU.64 R12, [R1+0x2070] ;  /* 0x00207000010c7983 */ /* 0x000f180000300a00 */
[----:B------:R-:W-:Y:S01]  /*26c40*/  IMAD.MOV.U32 R26, RZ, RZ, R4 ;  /* 0x000000ffff1a7224 */ /* 0x000fe200078e0004 */
[----:B------:R-:W-:Y:S01]  /*26c50*/  STL.64 [R1+0x278], R6 ;  /* 0x0002780601007387 */ /* 0x000fe20000100a00 */
[----:B------:R-:W-:-:S03]  /*26c60*/  IMAD.MOV.U32 R27, RZ, RZ, R5 ;  /* 0x000000ffff1b7224 */ /* 0x000fc600078e0005 */
[----:B------:R-:W0:Y:S04]  /*26c70*/  LDSM.16.MT88.4 R4, [R23+UR5+0x8300] ;  /* 0x008300051704783b */ /* 0x000e280008004200 */
[----:B------:R-:W-:Y:S04]  /*26c80*/  STL [R1+0x1e84], R27 ;  /* 0x001e841b01007387 */ /* 0x000fe80000100800 */
[----:B------:R-:W-:Y:S04]  /*26c90*/  STL [R1+0x1e80], R26 ;  /* 0x001e801a01007387 */ /* 0x000fe80000100800 */
[----:B0-----:R-:W-:Y:S04]  /*26ca0*/  STL.64 [R1+0x1ee0], R6 ;  /* 0x001ee00601007387 */ /* 0x001fe80000100a00 */
[----:B------:R0:W-:Y:S04]  /*26cb0*/  STL.64 [R1+0x1ed8], R4 ;  /* 0x001ed80401007387 */ /* 0x0001e80000100a00 */
[----:B0-----:R-:W3:Y:S04]  /*26cc0*/  LDL.LU R4, [R1+0x380] ;  /* 0x0003800001047983 */ /* 0x001ee80000300800 */
[----:B------:R-:W3:Y:S04]  /*26cd0*/  LDL.LU R5, [R1+0x384] ;  /* 0x0003840001057983 */ /* 0x000ee80000300800 */
[----:B------:R-:W3:Y:S04]  /*26ce0*/  LDL.LU R6, [R1+0x388] ;  /* 0x0003880001067983 */ /* 0x000ee80000300800 */
[----:B------:R-:W3:Y:S04]  /*26cf0*/  LDL.LU R7, [R1+0x38c] ;  /* 0x00038c0001077983 */ /* 0x000ee80000300800 */
[----:B------:R-:W-:Y:S01]  /*26d00*/  STL.64 [R1+0x2018], R24 ;  /* 0x0020181801007387 */ /* 0x000fe20000100a00 */
[C---:B--2---:R-:W-:Y:S08]  /*26d10*/  HMMA.16816.F32 R8, R16.reuse, R24, R8 ;  /* 0x000000181008723c */ /* 0x044ff00000001808 */
[----:B---3--:R-:W-:-:S15]  /*26d20*/  HMMA.16816.F32 R4, R16, R20, R4 ;  /* 0x000000141004723c */ /* 0x008fde0000001804 */
[----:B------:R-:W-:-:S04]  /*26d30*/  NOP ;  /* 0x0000000000007918 */ /* 0x000fc80000000000 */
[----:B------:R0:W-:Y:S04]  /*26d40*/  STL.64 [R1+0x260], R4 ;  /* 0x0002600401007387 */ /* 0x0001e80000100a00 */
[----:B------:R1:W-:Y:S04]  /*26d50*/  STL.64 [R1+0x268], R6 ;  /* 0x0002680601007387 */ /* 0x0003e80000100a00 */
[----:B0-----:R-:W2:Y:S04]  /*26d60*/  LDL.LU R4, [R1+0x170] ;  /* 0x0001700001047983 */ /* 0x001ea80000300800 */
[----:B------:R0:W-:Y:S04]  /*26d70*/  STL.64 [R1+0x250], R8 ;  /* 0x0002500801007387 */ /* 0x0001e80000100a00 */
[----:B------:R3:W-:Y:S04]  /*26d80*/  STL.64 [R1+0x258], R10 ;  /* 0x0002580a01007387 */ /* 0x0007e80000100a00 */
[----:B------:R-:W2:Y:S04]  /*26d90*/  LDL.LU R5, [R1+0x174] ;  /* 0x0001740001057983 */ /* 0x000ea80000300800 */
[----:B-1----:R-:W2:Y:S04]  /*26da0*/  LDL.LU R6, [R1+0x178] ;  /* 0x0001780001067983 */ /* 0x002ea80000300800 */
[----:B------:R-:W2:Y:S04]  /*26db0*/  LDL.LU R7, [R1+0x17c] ;  /* 0x00017c0001077983 */ /* 0x000ea80000300800 */
[----:B0-----:R-:W2:Y:S04]  /*26dc0*/  LDL.LU R8, [R1+0x90] ;  /* 0x0000900001087983 */ /* 0x001ea80000300800 */
[----:B------:R-:W2:Y:S04]  /*26dd0*/  LDL.LU R9, [R1+0x94] ;  /* 0x0000940001097983 */ /* 0x000ea80000300800 */
[----:B---3--:R-:W3:Y:S04]  /*26de0*/  LDL.LU R10, [R1+0x98] ;  /* 0x00009800010a7983 */ /* 0x008ee80000300800 */
[----:B------:R-:W3:Y:S01]  /*26df0*/  LDL.LU R11, [R1+0x9c] ;  /* 0x00009c00010b7983 */ /* 0x000ee20000300800 */
[----:B------:R-:W-:-:S02]  /*26e00*/  IMAD.MOV.U32 R16, RZ, RZ, R0 ;  /* 0x000000ffff107224 */ /* 0x000fc400078e0000 */
[----:B------:R-:W-:Y:S02]  /*26e10*/  IMAD.MOV.U32 R18, RZ, RZ, R29 ;  /* 0x000000ffff127224 */ /* 0x000fe400078e001d */
[----:B------:R-:W-:Y:S01]  /*26e20*/  IMAD.MOV.U32 R19, RZ, RZ, R15 ;  /* 0x000000ffff137224 */ /* 0x000fe200078e000f */
[----:B------:R-:W4:Y:S01]  /*26e30*/  LDL.LU R0, [R1+0x2068] ;  /* 0x0020680001007983 */ /* 0x000f220000300800 */
[----:B------:R-:W-:-:S03]  /*26e40*/  IMAD.MOV.U32 R17, RZ, RZ, R3 ;  /* 0x000000ffff117224 */ /* 0x000fc600078e0003 */
[----:B------:R-:W4:Y:S04]  /*26e50*/  LDL.LU R3, [R1+0x2064] ;  /* 0x0020640001037983 */ /* 0x000f280000300800 */
[----:B------:R-:W4:Y:S04]  /*26e60*/  LDL.LU R29, [R1+0x2060] ;  /* 0x00206000011d7983 */ /* 0x000f280000300800 */
[----:B------:R-:W4:Y:S04]  /*26e70*/  LDL.LU R15, [R1+0x205c] ;  /* 0x00205c00010f7983 */ /* 0x000f280000300800 */
[----:B------:R-:W-:Y:S04]  /*26e80*/  STL.64 [R1+0x1f50], R18 ;  /* 0x001f501201007387 */ /* 0x000fe80000100a00 */
[----:B------:R-:W-:Y:S04]  /*26e90*/  STL.64 [R1+0x1f48], R16 ;  /* 0x001f481001007387 */ /* 0x000fe80000100a00 */
        /* <DEDUP_REMOVED lines=12> */
[----:B------:R-:W3:Y:S04]  /*26f60*/  LDL.LU R10, [R1+0xc8] ;  /* 0x0000c800010a7983 */ /* 0x000ee80000300800 */
[----:B------:R-:W3:Y:S01]  /*26f70*/  LDL.LU R11, [R1+0xcc] ;  /* 0x0000cc00010b7983 */ /* 0x000ee20000300800 */
[----:B------:R-:W-:-:S03]  /*26f80*/  IMAD.MOV.U32 R19, RZ, RZ, R2 ;  /* 0x000000ffff137224 */ /* 0x000fc600078e0002 */
[----:B------:R-:W2:Y:S01]  /*26f90*/  LDL.LU R14, [R1+0x2058] ;  /* 0x00205800010e7983 */ /* 0x000ea20000300800 */
[----:B----4-:R-:W-:-:S03]  /*26fa0*/  IMAD.MOV.U32 R17, RZ, RZ, R13 ;  /* 0x000000ffff117224 */ /* 0x010fc600078e000d */
        /* <DEDUP_REMOVED lines=27> */
[----:B----4-:R-:W-:-:S02]  /*27160*/  IMAD.MOV.U32 R16, RZ, RZ, R13 ;  /* 0x000000ffff107224 */ /* 0x010fc400078e000d */
        /* <DEDUP_REMOVED lines=35> */
[----:B------:R-:W3:Y:S04]  /*273a0*/  LDL.LU R11, [R1+0x10c] ;  /* 0x00010c00010b7983 */ /* 0x000ee80000300800 */
[----:B------:R-:W2:Y:S04]  /*273b0*/  LDL.LU R16, [R1+0x300] ;  /* 0x0003000001107983 */ /* 0x000ea80000300800 */
[----:B------:R-:W4:Y:S04]  /*273c0*/  LDL.LU R17, [R1+0x304] ;  /* 0x0003040001117983 */ /* 0x000f280000300800 */
[----:B------:R-:W4:Y:S04]  /*273d0*/  LDL.LU R18, [R1+0x308] ;  /* 0x0003080001127983 */ /* 0x000f280000300800 */
[----:B------:R-:W4:Y:S04]  /*273e0*/  LDL.LU R19, [R1+0x30c] ;  /* 0x00030c0001137983 */ /* 0x000f280000300800 */
[----:B------:R-:W4:Y:S04]  /*273f0*/  LDL.LU R24, [R1+0x330] ;  /* 0x0003300001187983 */ /* 0x000f280000300800 */
[----:B------:R-:W4:Y:S04]  /*27400*/  LDL.LU R25, [R1+0x334] ;  /* 0x0003340001197983 */ /* 0x000f280000300800 */
[----:B------:R-:W4:Y:S04]  /*27410*/  LDL.LU R26, [R1+0x338] ;  /* 0x00033800011a7983 */ /* 0x000f280000300800 */
        /* <DEDUP_REMOVED lines=13> */
[C---:B----4-:R-:W-:Y:S03]  /*274f0*/  HMMA.16816.F32 R24, R12.reuse, R20, R24 ;  /* 0x000000140c18723c */ /* 0x050fe60000001818 */
        /* <DEDUP_REMOVED lines=10> */
[----:B------:R-:W2:Y:S04]  /*275a0*/  LDL.LU R10, [R1+0x328] ;  /* 0x00032800010a7983 */ /* 0x000ea80000300800 */
[----:B------:R-:W2:Y:S04]  /*275b0*/  LDL.LU R11, [R1+0x32c] ;  /* 0x00032c00010b7983 */ /* 0x000ea80000300800 */
[----:B------:R-:W-:Y:S04]  /*275c0*/  STL.64 [R1+0x1ef0], R6 ;  /* 0x001ef00601007387 */ /* 0x000fe80000100a00 */
[----:B------:R0:W-:Y:S04]  /*275d0*/  STL.64 [R1+0x1ee8], R4 ;  /* 0x001ee80401007387 */ /* 0x0001e80000100a00 */
[----:B0-----:R-:W3:Y:S04]  /*275e0*/  LDL.LU R4, [R1+0x180] ;  /* 0x0001800001047983 */ /* 0x001ee80000300800 */
[----:B------:R-:W3:Y:S04]  /*275f0*/  LDL.LU R5, [R1+0x184] ;  /* 0x0001840001057983 */ /* 0x000ee80000300800 */
[----:B------:R-:W3:Y:S04]  /*27600*/  LDL.LU R6, [R1+0x188] ;  /* 0x0001880001067983 */ /* 0x000ee80000300800 */
[----:B------:R-:W3:Y:S04]  /*27610*/  LDL.LU R7, [R1+0x18c] ;  /* 0x00018c0001077983 */ /* 0x000ee80000300800 */
[----:B------:R0:W-:Y:S04]  /*27620*/  STL.64 [R1+0x240], R24 ;  /* 0x0002401801007387 */ /* 0x0001e80000100a00 */
[----:B------:R-:W-:Y:S04]  /*27630*/  STL.64 [R1+0x248], R26 ;  /* 0x0002481a01007387 */ /* 0x000fe80000100a00 */
[----:B0-----:R-:W4:Y:S02]  /*27640*/  LDL.LU.64 R24, [R1+0x2018] ;  /* 0x0020180001187983 */ /* 0x001f240000300a00 */
[----:B----4-:R-:W-:Y:S02]  /*27650*/  HMMA.16816.F32 R12, R12, R24, R16 ;  /* 0x000000180c0c723c */ /* 0x010fe40000001810 */
[----:B------:R-:W2:Y:S04]  /*27660*/  LDL.LU.64 R18, [R1+0x2010] ;  /* 0x0020100001127983 */ /* 0x000ea80000300a00 */
[----:B------:R-:W2:-:S13]  /*27670*/  LDL.LU.64 R16, [R1+0x2008] ;  /* 0x0020080001107983 */ /* 0x000e9a0000300a00 */
[----:B------:R-:W-:Y:S04]  /*27680*/  STL.64 [R1+0x230], R12 ;  /* 0x0002300c01007387 */ /* 0x000fe80000100a00 */
[----:B------:R-:W-:Y:S04]  /*27690*/  STL.64 [R1+0x238], R14 ;  /* 0x0002380e01007387 */ /* 0x000fe80000100a00 */
[----:B------:R-:W0:Y:S04]  /*276a0*/  LDSM.16.MT88.4 R12, [R23+UR5+0x8380] ;  /* 0x00838005170c783b */ /* 0x000e280008004200 */
[----:B0-----:R-:W-:Y:S04]  /*276b0*/  STL.64 [R1+0x1ed0], R14 ;  /* 0x001ed00e01007387 */ /* 0x001fe80000100a00 */
[----:B------:R0:W-:Y:S04]  /*276c0*/  STL.64 [R1+0x1ec8], R12 ;  /* 0x001ec80c01007387 */ /* 0x0001e80000100a00 */
[----:B0-----:R-:W4:Y:S04]  /*276d0*/  LDL.LU R12, [R1+0x190] ;  /* 0x00019000010c7983 */ /* 0x001f280000300800 */
[----:B------:R-:W4:Y:S04]  /*276e0*/  LDL.LU R13, [R1+0x194] ;  /* 0x00019400010d7983 */ /* 0x000f280000300800 */
[----:B------:R-:W4:Y:S01]  /*276f0*/  LDL.LU R14, [R1+0x198] ;  /* 0x00019800010e7983 */ /* 0x000f220000300800 */
        /* <DEDUP_REMOVED lines=32> */
[----:B------:R-:W-:Y:S01]  /*27900*/  IMAD.MOV.U32 R15, RZ, RZ, R2 ;  /* 0x000000ffff0f7224 */ /* 0x000fe200078e0002 */
[----:B--2---:R-:W-:Y:S02]  /*27910*/  HMMA.16816.F32 R16, R16, R24, R8 ;  /* 0x000000181010723c */ /* 0x004fe40000001808 */
[----:B------:R-:W2:Y:S04]  /*27920*/  LDL.LU.64 R10, [R1+0x1f90] ;  /* 0x001f9000010a7983 */ /* 0x000ea80000300a00 */
[----:B------:R-:W2:-:S13]  /*27930*/  LDL.LU.64 R8, [R1+0x1f88] ;  /* 0x001f880001087983 */ /* 0x000e9a0000300a00 */
[----:B------:R-:W-:Y:S04]  /*27940*/  STL.64 [R1+0x1c0], R16 ;  /* 0x0001c01001007387 */ /* 0x000fe80000100a00 */
[----:B------:R-:W-:Y:S04]  /*27950*/  STL.64 [R1+0x1c8], R18 ;  /* 0x0001c81201007387 */ /* 0x000fe80000100a00 */
[----:B------:R-:W0:Y:S02]  /*27960*/  LDSM.16.MT88.4 R16, [R28+UR5+0xc000] ;  /* 0x00c000051c10783b */ /* 0x000e240008004200 */
[----:B0-----:R-:W-:-:S02]  /*27970*/  IMAD.MOV.U32 R22, RZ, RZ, R18 ;  /* 0x000000ffff167224 */ /* 0x001fc400078e0012 */
[----:B------:R0:W-:Y:S01]  /*27980*/  STL [R1+0xb0], R16 ;  /* 0x0000b01001007387 */ /* 0x0001e20000100800 */
[----:B------:R-:W-:Y:S02]  /*27990*/  IMAD.MOV.U32 R2, RZ, RZ, R19 ;  /* 0x000000ffff027224 */ /* 0x000fe400078e0013 */
[----:B------:R-:W-:Y:S01]  /*279a0*/  IMAD.MOV.U32 R23, RZ, RZ, R17 ;  /* 0x000000ffff177224 */ /* 0x000fe200078e0011 */
[----:B------:R-:W2:Y:S04]  /*279b0*/  LDL.LU.64 R18, [R1+0x1f80] ;  /* 0x001f800001127983 */ /* 0x000ea80000300a00 */
[----:B0-----:R-:W2:Y:S02]  /*279c0*/  LDL.LU.64 R16, [R1+0x1f78] ;  /* 0x001f780001107983 */ /* 0x001ea40000300a00 */
        /* <DEDUP_REMOVED lines=33> */
[----:B------:R-:W3:Y:S04]  /*27be0*/  LDL.LU.64 R10, [R1+0x1f00] ;  /* 0x001f0000010a7983 */ /* 0x000ee80000300a00 */
[----:B------:R-:W3:-:S13]  /*27bf0*/  LDL.LU.64 R8, [R1+0x1ef8] ;  /* 0x001ef80001087983 */ /* 0x000eda0000300a00 */
[----:B------:R0:W-:Y:S04]  /*27c00*/  STL.64 [R1+0x120], R16 ;  /* 0x0001201001007387 */ /* 0x0001e80000100a00 */
[----:B------:R1:W-:Y:S04]  /*27c10*/  STL.64 [R1+0x128], R18 ;  /* 0x0001281201007387 */ /* 0x0003e80000100a00 */
[----:B0-----:R-:W2:Y:S04]  /*27c20*/  LDL.LU R16, [R1+0x1b0] ;  /* 0x0001b00001107983 */ /* 0x001ea80000300800 */
[----:B------:R-:W2:Y:S04]  /*27c30*/  LDL.LU R17, [R1+0x1b4] ;  /* 0x0001b40001117983 */ /* 0x000ea80000300800 */
[----:B-1----:R-:W2:Y:S04]  /*27c40*/  LDL.LU R18, [R1+0x1b8] ;  /* 0x0001b80001127983 */ /* 0x002ea80000300800 */
[----:B------:R-:W2:Y:S01]  /*27c50*/  LDL.LU R19, [R1+0x1bc] ;  /* 0x0001bc0001137983 */ /* 0x000ea20000300800 */
[----:B---3--:R-:W-:-:S15]  /*27c60*/  HMMA.16816.F32 R4, R8, R20, R4 ;  /* 0x000000140804723c */ /* 0x008fde0000001804 */
[----:B------:R-:W-:-:S04]  /*27c70*/  NOP ;  /* 0x0000000000007918 */ /* 0x000fc80000000000 */
[----:B------:R-:W-:Y:S04]  /*27c80*/  STL.64 [R1+0x110], R4 ;  /* 0x0001100401007387 */ /* 0x000fe80000100a00 */
[----:B------:R0:W-:Y:S04]  /*27c90*/  STL.64 [R1+0x118], R6 ;  /* 0x0001180601007387 */ /* 0x0001e80000100a00 */
[----:B0-----:R-:W3:Y:S04]  /*27ca0*/  LDL.LU.64 R6, [R1+0x1ef0] ;  /* 0x001ef00001067983 */ /* 0x001ee80000300a00 */
[----:B------:R-:W3:Y:S02]  /*27cb0*/  LDL.LU.64 R4, [R1+0x1ee8] ;  /* 0x001ee80001047983 */ /* 0x000ee40000300a00 */
[----:B---3--:R-:W-:Y:S02]  /*27cc0*/  HMMA.16816.F32 R8, R8, R24, R4 ;  /* 0x000000180808723c */ /* 0x008fe40000001804 */
[----:B------:R-:W4:Y:S04]  /*27cd0*/  LDL.LU.64 R6, [R1+0x1ee0] ;  /* 0x001ee00001067983 */ /* 0x000f280000300a00 */
[----:B------:R-:W4:-:S13]  /*27ce0*/  LDL.LU.64 R4, [R1+0x1ed8] ;  /* 0x001ed80001047983 */ /* 0x000f1a0000300a00 */
[----:B------:R0:W-:Y:S04]  /*27cf0*/  STL.64 [R1+0x100], R8 ;  /* 0x0001000801007387 */ /* 0x0001e80000100a00 */
[----:B------:R1:W-:Y:S04]  /*27d00*/  STL.64 [R1+0x108], R10 ;  /* 0x0001080a01007387 */ /* 0x0003e80000100a00 */
[----:B0-----:R-:W3:Y:S04]  /*27d10*/  LDL.LU R8, [R1+0x1d0] ;  /* 0x0001d00001087983 */ /* 0x001ee80000300800 */
[----:B------:R-:W3:Y:S01]  /*27d20*/  LDL.LU R9, [R1+0x1d4] ;  /* 0x0001d40001097983 */ /* 0x000ee20000300800 */
[----:B-1----:R-:W-:-:S02]  /*27d30*/  IMAD.MOV.U32 R10, RZ, RZ, R3 ;  /* 0x000000ffff0a7224 */ /* 0x002fc400078e0003 */
[----:B------:R-:W-:Y:S01]  /*27d40*/  IMAD.MOV.U32 R11, RZ, RZ, R0 ;  /* 0x000000ffff0b7224 */ /* 0x000fe200078e0000 */
[----:B----4-:R-:W-:-:S15]  /*27d50*/  HMMA.16816.F32 R12, R4, R20, R12 ;  /* 0x00000014040c723c */ /* 0x010fde000000180c */
[----:B------:R-:W-:-:S04]  /*27d60*/  NOP ;  /* 0x0000000000007918 */ /* 0x000fc80000000000 */
[----:B------:R-:W-:Y:S01]  /*27d70*/  IMAD.MOV.U32 R0, RZ, RZ, R14 ;  /* 0x000000ffff007224 */ /* 0x000fe200078e000e */
[----:B------:R-:W-:Y:S01]  /*27d80*/  STL.64 [R1+0xf0], R12 ;  /* 0x0000f00c01007387 */ /* 0x000fe20000100a00 */
[----:B------:R-:W-:-:S03]  /*27d90*/  IMAD.MOV.U32 R3, RZ, RZ, R15 ;  /* 0x000000ffff037224 */ /* 0x000fc600078e000f */
[----:B------:R-:W0:Y:S04]  /*27da0*/  LDSM.16.MT88.4 R12, [R28+UR5+0xc080] ;  /* 0x00c080051c0c783b */ /* 0x000e280008004200 */
[----:B------:R-:W-:Y:S04]  /*27db0*/  STL [R1+0x1d38], R0 ;  /* 0x001d380001007387 */ /* 0x000fe80000100800 */
[----:B------:R-:W-:Y:S01]  /*27dc0*/  STL [R1+0x1d34], R3 ;  /* 0x001d340301007387 */ /* 0x000fe20000100800 */
[----:B0-----:R-:W-:-:S03]  /*27dd0*/  IMAD.MOV.U32 R27, RZ, RZ, R14 ;  /* 0x000000ffff1b7224 */ /* 0x001fc600078e000e */
[----:B------:R0:W-:Y:S01]  /*27de0*/  STL.64 [R1+0xa0], R12 ;  /* 0x0000a00c01007387 */ /* 0x0001e20000100a00 */
[----:B------:R-:W-:-:S03]  /*27df0*/  IMAD.MOV.U32 R26, RZ, RZ, R15 ;  /* 0x000000ffff1a7224 */ /* 0x000fc600078e000f */
[----:B------:R-:W3:Y:S04]  /*27e00*/  LDL.LU.64 R14, [R1+0x1ed0] ;  /* 0x001ed000010e7983 */ /* 0x000ee80000300a00 */
[----:B0-----:R-:W3:Y:S01]  /*27e10*/  LDL.LU.64 R12, [R1+0x1ec8] ;  /* 0x001ec800010c7983 */ /* 0x001ee20000300a00 */
[----:B--2---:R-:W-:Y:S03]  /*27e20*/  HMMA.16816.F32 R4, R4, R24, R16 ;  /* 0x000000180404723c */ /* 0x004fe60000001810 */
[----:B------:R-:W-:Y:S04]  /*27e30*/  STL [R1+0x1e8c], R26 ;  /* 0x001e8c1a01007387 */ /* 0x000fe80000100800 */
[----:B------:R-:W-:-:S12]  /*27e40*/  STL [R1+0x1e88], R27 ;  /* 0x001e881b01007387 */ /* 0x000fd80000100800 */
[----:B------:R-:W-:Y:S01]  /*27e50*/  STL [R1+0xe0], R4 ;  /* 0x0000e00401007387 */ /* 0x000fe20000100800 */
[----:B------:R-:W-:-:S03]  /*27e60*/  IMAD.MOV.U32 R0, RZ, RZ, R5 ;  /* 0x000000ffff007224 */ /* 0x000fc600078e0005 */
[----:B------:R-:W-:Y:S01]  /*27e70*/  STL [R1+0xec], R7 ;  /* 0x0000ec0701007387 */ /* 0x000fe20000100800 */
[----:B------:R-:W-:-:S03]  /*27e80*/  IMAD.MOV.U32 R3, RZ, RZ, R6 ;  /* 0x000000ffff037224 */ /* 0x000fc600078e0006 */
[----:B------:R-:W2:Y:S04]  /*27e90*/  LDL.LU R16, [R1+0x280] ;  /* 0x0002800001107983 */ /* 0x000ea80000300800 */
[----:B------:R-:W0:Y:S04]  /*27ea0*/  LDSM.16.MT88.4 R4, [R28+UR5+0xc100] ;  /* 0x00c100051c04783b */ /* 0x000e280008004200 */
[----:B------:R-:W2:Y:S04]  /*27eb0*/  LDL.LU R17, [R1+0x284] ;  /* 0x0002840001117983 */ /* 0x000ea80000300800 */
[----:B------:R-:W2:Y:S04]  /*27ec0*/  LDL.LU R18, [R1+0x288] ;  /* 0x0002880001127983 */ /* 0x000ea80000300800 */
[----:B------:R-:W-:Y:S01]  /*27ed0*/  STL [R1+0x1d40], R3 ;  /* 0x001d400301007387 */ /* 0x000fe20000100800 */
[----:B------:R-:W-:-:S03]  /*27ee0*/  IMAD.MOV.U32 R19, RZ, RZ, R29 ;  /* 0x000000ffff137224 */ /* 0x000fc600078e001d */
[----:B------:R1:W-:Y:S01]  /*27ef0*/  STL [R1+0x1d3c], R0 ;  /* 0x001d3c0001007387 */ /* 0x0003e20000100800 */
[----:B0-----:R-:W-:Y:S02]  /*27f00*/  IMAD.MOV.U32 R27, RZ, RZ, R7 ;  /* 0x000000ffff1b7224 */ /* 0x001fe400078e0007 */
[----:B------:R-:W-:Y:S02]  /*27f10*/  IMAD.MOV.U32 R26, RZ, RZ, R6 ;  /* 0x000000ffff1a7224 */ /* 0x000fe400078e0006 */
[----:B-1----:R-:W-:Y:S02]  /*27f20*/  IMAD.MOV.U32 R0, RZ, RZ, R4 ;  /* 0x000000ffff007224 */ /* 0x002fe400078e0004 */
[----:B------:R-:W-:Y:S01]  /*27f30*/  IMAD.MOV.U32 R29, RZ, RZ, R5 ;  /* 0x000000ffff1d7224 */ /* 0x000fe200078e0005 */
[----:B------:R-:W-:Y:S04]  /*27f40*/  STL [R1+0x1e94], R27 ;  /* 0x001e941b01007387 */ /* 0x000fe80000100800 */
[----:B------:R-:W-:Y:S01]  /*27f50*/  STL [R1+0x1e90], R26 ;  /* 0x001e901a01007387 */ /* 0x000fe20000100800 */
[----:B---3--:R-:W-:Y:S03]  /*27f60*/  HMMA.16816.F32 R4, R12, R20, R8 ;  /* 0x000000140c04723c */ /* 0x008fe60000001808 */
[----:B------:R-:W3:Y:S01]  /*27f70*/  LDL.LU R8, [R1+0xb0] ;  /* 0x0000b00001087983 */ /* 0x000ee20000300800 */
[----:B------:R-:W-:-:S02]  /*27f80*/  IMAD.MOV.U32 R9, RZ, RZ, R23 ;  /* 0x000000ffff097224 */ /* 0x000fc400078e0017 */
[----:B------:R-:W-:-:S13]  /*27f90*/  IMAD.MOV.U32 R10, RZ, RZ, R22 ;  /* 0x000000ffff0a7224 */ /* 0x000fda00078e0016 */
[----:B------:R-:W-:Y:S04]  /*27fa0*/  STL.64 [R1+0xd0], R4 ;  /* 0x0000d00401007387 */ /* 0x000fe80000100a00 */
[----:B------:R-:W-:Y:S04]  /*27fb0*/  STL.64 [R1+0xd8], R6 ;  /* 0x0000d80601007387 */ /* 0x000fe80000100a00 */
[----:B------:R-:W4:Y:S04]  /*27fc0*/  LDL.LU R23, [R1+0x1ec4] ;  /* 0x001ec40001177983 */ /* 0x000f280000300800 */
[----:B------:R-:W2:Y:S01]  /*27fd0*/  LDL.LU R22, [R1+0x1ec0] ;  /* 0x001ec00001167983 */ /* 0x000ea20000300800 */
[----:B------:R-:W-:-:S03]  /*27fe0*/  IMAD.MOV.U32 R11, RZ, RZ, R2 ;  /* 0x000000ffff0b7224 */ /* 0x000fc600078e0002 */
[----:B------:R-:W0:Y:S04]  /*27ff0*/  LDSM.16.MT88.4 R4, [R28+UR5+0xc180] ;  /* 0x00c180051c04783b */ /* 0x000e280008004200 */
[----:B------:R-:W-:Y:S01]  /*28000*/  STL.64 [R1+0x1eb0], R10 ;  /* 0x001eb00a01007387 */ /* 0x000fe20000100a00 */
[----:B0-----:R-:W-:Y:S02]  /*28010*/  IMAD.MOV.U32 R27, RZ, RZ, R6 ;  /* 0x000000ffff1b7224 */ /* 0x001fe400078e0006 */
[----:B------:R-:W-:Y:S01]  /*28020*/  IMAD.MOV.U32 R26, RZ, RZ, R7 ;  /* 0x000000ffff1a7224 */ /* 0x000fe200078e0007 */
[----:B---3--:R-:W-:Y:S04]  /*28030*/  STL.64 [R1+0x1ea8], R8 ;  /* 0x001ea80801007387 */ /* 0x008fe80000100a00 */
[----:B------:R-:W0:Y:S04]  /*28040*/  LDSM.16.MT88.4 R8, [R28+UR5+0xc200] ;  /* 0x00c200051c08783b */ /* 0x000e280008004200 */
[----:B------:R1:W-:Y:S04]  /*28050*/  STL.64 [R1+0x90], R4 ;  /* 0x0000900401007387 */ /* 0x0003e80000100a00 */
[----:B------:R-:W-:Y:S01]  /*28060*/  STL [R1+0x1e9c], R26 ;  /* 0x001e9c1a01007387 */ /* 0x000fe20000100800 */
[----:B0-----:R-:W-:-:S02]  /*28070*/  IMAD.MOV.U32 R7, RZ, RZ, R8 ;  /* 0x000000ffff077224 */ /* 0x001fc400078e0008 */
[----:B------:R-:W-:Y:S02]  /*28080*/  IMAD.MOV.U32 R6, RZ, RZ, R9 ;  /* 0x000000ffff067224 */ /* 0x000fe400078e0009 */
[----:B-1----:R-:W-:Y:S02]  /*28090*/  IMAD.MOV.U32 R5, RZ, RZ, R10 ;  /* 0x000000ffff057224 */ /* 0x002fe400078e000a */
[----:B------:R-:W-:Y:S02]  /*280a0*/  IMAD.MOV.U32 R4, RZ, RZ, R11 ;  /* 0x000000ffff047224 */ /* 0x000fe400078e000b */
[----:B------:R-:W0:Y:S04]  /*280b0*/  LDSM.16.MT88.4 R8, [R28+UR5+0xc280] ;  /* 0x00c280051c08783b */ /* 0x000e280008004200 */
[----:B------:R1:W-:Y:S04]  /*280c0*/  STL [R1+0x1e98], R27 ;  /* 0x001e981b01007387 */ /* 0x0003e80000100800 */
[----:B------:R-:W-:Y:S04]  /*280d0*/  STL [R1+0x1ea4], R6 ;  /* 0x001ea40601007387 */ /* 0x000fe80000100800 */
[----:B------:R-:W-:Y:S01]  /*280e0*/  STL [R1+0x1ea0], R7 ;  /* 0x001ea00701007387 */ /* 0x000fe20000100800 */
[----:B0-----:R-:W-:-:S03]  /*280f0*/  IMAD.MOV.U32 R26, RZ, RZ, R10 ;  /* 0x000000ffff1a7224 */ /* 0x001fc600078e000a */
[----:B------:R2:W-:Y:S01]  /*28100*/  STL.64 [R1+0x70], R8 ;  /* 0x0000700801007387 */ /* 0x0005e20000100a00 */
[----:B-1----:R-:W-:Y:S02]  /*28110*/  IMAD.MOV.U32 R27, RZ, RZ, R11 ;  /* 0x000000ffff1b7224 */ /* 0x002fe400078e000b */
[----:B--2---:R-:W-:Y:S01]  /*28120*/  HMMA.16816.F32 R8, R12, R24, R16 ;  /* 0x000000180c08723c */ /* 0x004fe20000001810 */
[----:B------:R-:W-:Y:S02]  /*28130*/  IMAD.MOV.U32 R18, RZ, RZ, R22 ;  /* 0x000000ffff127224 */ /* 0x000fe400078e0016 */
[----:B----4-:R-:W-:-:S15]  /*28140*/  IMAD.MOV.U32 R19, RZ, RZ, R23 ;  /* 0x000000ffff137224 */ /* 0x010fde00078e0017 */
[----:B------:R-:W-:Y:S01]  /*28150*/  NOP ;  /* 0x0000000000007918 */ /* 0x000fe20000000000 */
[----:B------:R-:W-:Y:S04]  /*28160*/  STL.64 [R1+0xc0], R8 ;  /* 0x0000c00801007387 */ /* 0x000fe80000100a00 */
[----:B------:R-:W-:Y:S04]  /*28170*/  STL [R1+0xc8], R10 ;  /* 0x0000c80a01007387 */ /* 0x000fe80000100800 */
[----:B------:R-:W2:Y:S04]  /*28180*/  LDL.LU R16, [R1+0x2f0] ;  /* 0x0002f00001107983 */ /* 0x000ea80000300800 */
[----:B------:R-:W2:Y:S04]  /*28190*/  LDL.LU R17, [R1+0x2f4] ;  /* 0x0002f40001117983 */ /* 0x000ea80000300800 */
[----:B------:R-:W2:Y:S04]  /*281a0*/  LDL.LU R22, [R1+0x1ebc] ;  /* 0x001ebc0001167983 */ /* 0x000ea80000300800 */
[----:B------:R-:W2:Y:S04]  /*281b0*/  LDL.LU R23, [R1+0x1eb8] ;  /* 0x001eb80001177983 */ /* 0x000ea80000300800 */
[----:B------:R-:W3:Y:S01]  /*281c0*/  LDL R25, [R1+0x1a54] ;  /* 0x001a540001197983 */ /* 0x000ee20000100800 */
[----:B------:R-:W-:-:S03]  /*281d0*/  IMAD.MOV.U32 R2, RZ, RZ, R11 ;  /* 0x000000ffff027224 */ /* 0x000fc600078e000b */
[----:B------:R-:W0:Y:S02]  /*281e0*/  LDSM.16.MT88.4 R8, [R28+UR5+0xc300] ;  /* 0x00c300051c08783b */ /* 0x000e240008004200 */
[----:B0-----:R-:W-:Y:S02]  /*281f0*/  IMAD.MOV.U32 R6, RZ, RZ, R8 ;  /* 0x000000ffff067224 */ /* 0x001fe400078e0008 */
[----:B------:R-:W-:Y:S02]  /*28200*/  IMAD.MOV.U32 R7, RZ, RZ, R9 ;  /* 0x000000ffff077224 */ /* 0x000fe400078e0009 */
[----:B------:R-:W-:Y:S02]  /*28210*/  IMAD.MOV.U32 R13, RZ, RZ, R10 ;  /* 0x000000ffff0d7224 */ /* 0x000fe400078e000a */
[----:B------:R-:W-:Y:S02]  /*28220*/  IMAD.MOV.U32 R12, RZ, RZ, R11 ;  /* 0x000000ffff0c7224 */ /* 0x000fe400078e000b */
[----:B------:R-:W0:Y:S01]  /*28230*/  LDSM.16.MT88.4 R8, [R28+UR5+0xc380] ;  /* 0x00c380051c08783b */ /* 0x000e220008004200 */
[----:B------:R-:W-:-:S03]  /*28240*/  IMAD.MOV.U32 R15, RZ, RZ, R0 ;  /* 0x000000ffff0f7224 */ /* 0x000fc600078e0000 */
[----:B------:R-:W-:Y:S01]  /*28250*/  STL [R1+0x1d44], R2 ;  /* 0x001d440201007387 */ /* 0x000fe20000100800 */
[----:B0-----:R-:W-:Y:S02]  /*28260*/  IMAD.MOV.U32 R0, RZ, RZ, R8 ;  /* 0x000000ffff007224 */ /* 0x001fe400078e0008 */
[----:B------:R-:W-:Y:S02]  /*28270*/  IMAD.MOV.U32 R24, RZ, RZ, R9 ;  /* 0x000000ffff187224 */ /* 0x000fe400078e0009 */
[----:B------:R-:W-:Y:S02]  /*28280*/  IMAD.MOV.U32 R21, RZ, RZ, R10 ;  /* 0x000000ffff157224 */ /* 0x000fe400078e000a */
[----:B------:R-:W-:-:S05]  /*28290*/  IMAD.MOV.U32 R20, RZ, RZ, R11 ;  /* 0x000000ffff147224 */ /* 0x000fca00078e000b */
[----:B------:R-:W-:Y:S04]  /*282a0*/  STL [R1+0x1d54], R20 ;  /* 0x001d541401007387 */ /* 0x000fe80000100800 */
[----:B------:R-:W-:Y:S04]  /*282b0*/  STL [R1+0x1d50], R21 ;  /* 0x001d501501007387 */ /* 0x000fe80000100800 */
[----:B------:R-:W-:Y:S04]  /*282c0*/  STL [R1+0x1d4c], R24 ;  /* 0x001d4c1801007387 */ /* 0x000fe80000100800 */
[----:B------:R-:W-:Y:S04]  /*282d0*/  STL [R1+0x1d48], R0 ;  /* 0x001d480001007387 */ /* 0x000fe80000100800 */
[----:B------:R-:W-:Y:S04]  /*282e0*/  STL [R1+0x1a78], R28 ;  /* 0x001a781c01007387 */ /* 0x000fe80000100800 */
[----:B---3--:R-:W0:Y:S02]  /*282f0*/  LDSM.16.MT88.4 R8, [R25+UR5+0xc000] ;  /* 0x00c000051908783b */ /* 0x008e240008004200 */
[----:B0-----:R-:W-:-:S02]  /*28300*/  IMAD.MOV.U32 R2, RZ, RZ, R9 ;  /* 0x000000ffff027224 */ /* 0x001fc400078e0009 */
[----:B------:R-:W-:Y:S01]  /*28310*/  IMAD.MOV.U32 R3, RZ, RZ, R10 ;  /* 0x000000ffff037224 */ /* 0x000fe200078e000a */
[----:B------:R-:W-:Y:S01]  /*28320*/  STL [R1+0x30], R8 ;  /* 0x0000300801007387 */ /* 0x000fe20000100800 */
[----:B------:R-:W-:-:S03]  /*28330*/  IMAD.MOV.U32 R28, RZ, RZ, R11 ;  /* 0x000000ffff1c7224 */ /* 0x000fc600078e000b */
[----:B------:R-:W0:Y:S04]  /*28340*/  LDSM.16.MT88.4 R8, [R25+UR5+0xc080] ;  /* 0x00c080051908783b */ /* 0x000e280008004200 */
[----:B------:R-:W-:Y:S04]  /*28350*/  STL [R1+0x1d60], R28 ;  /* 0x001d601c01007387 */ /* 0x000fe80000100800 */
[----:B------:R-:W-:Y:S04]  /*28360*/  STL [R1+0x1d5c], R3 ;  /* 0x001d5c0301007387 */ /* 0x000fe80000100800 */
[----:B------:R-:W-:Y:S01]  /*28370*/  STL [R1+0x1d58], R2 ;  /* 0x001d580201007387 */ /* 0x000fe20000100800 */
[----:B0-----:R-:W-:-:S02]  /*28380*/  IMAD.MOV.U32 R24, RZ, RZ, R10 ;  /* 0x000000ffff187224 */ /* 0x001fc400078e000a */
[----:B------:R-:W-:Y:S02]  /*28390*/  IMAD.MOV.U32 R0, RZ, RZ, R11 ;  /* 0x000000ffff007224 */ /* 0x000fe400078e000b */
[----:B------:R-:W-:Y:S02]  /*283a0*/  IMAD.MOV.U32 R20, RZ, RZ, R8 ;  /* 0x000000ffff147224 */ /* 0x000fe400078e0008 */
[----:B------:R-:W-:Y:S01]  /*283b0*/  IMAD.MOV.U32 R21, RZ, RZ, R9 ;  /* 0x000000ffff157224 */ /* 0x000fe200078e0009 */
[----:B------:R-:W2:Y:S04]  /*283c0*/  LDL.LU.64 R10, [R1+0x1eb0] ;  /* 0x001eb000010a7983 */ /* 0x000ea80000300a00 */
[----:B------:R-:W2:Y:S04]  /*283d0*/  LDL.LU.64 R8, [R1+0x1ea8] ;  /* 0x001ea80001087983 */ /* 0x000ea80000300a00 */
[----:B------:R-:W-:Y:S04]  /*283e0*/  STL [R1+0x1d70], R0 ;  /* 0x001d700001007387 */ /* 0x000fe80000100800 */
[----:B------:R-:W-:Y:S04]  /*283f0*/  STL [R1+0x1d6c], R24 ;  /* 0x001d6c1801007387 */ /* 0x000fe80000100800 */
[----:B------:R-:W-:Y:S01]  /*28400*/  STL [R1+0x1d68], R21 ;  /* 0x001d681501007387 */ /* 0x000fe20000100800 */
[----:B------:R-:W-:-:S03]  /*28410*/  IMAD.MOV.U32 R14, RZ, RZ, R15 ;  /* 0x000000ffff0e7224 */ /* 0x000fc600078e000f */
[----:B------:R-:W-:Y:S01]  /*28420*/  STL [R1+0x1d64], R20 ;  /* 0x001d641401007387 */ /* 0x000fe20000100800 */
[----:B------:R-:W-:Y:S01]  /*28430*/  IMAD.MOV.U32 R15, RZ, RZ, R29 ;  /* 0x000000ffff0f7224 */ /* 0x000fe200078e001d */
[----:B--2---:R-:W-:-:S15]  /*28440*/  HMMA.16816.F32 R16, R8, R22, R16 ;  /* 0x000000160810723c */ /* 0x004fde0000001810 */
[----:B------:R-:W-:-:S04]  /*28450*/  NOP ;  /* 0x0000000000007918 */ /* 0x000fc80000000000 */
[----:B------:R-:W-:Y:S04]  /*28460*/  STL.64 [R1+0x3e0], R16 ;  /* 0x0003e01001007387 */ /* 0x000fe80000100a00 */
[----:B------:R-:W-:Y:S01]  /*28470*/  STL.64 [R1+0x3e8], R18 ;  /* 0x0003e81201007387 */ /* 0x000fe20000100a00 */
[----:B------:R-:W-:-:S03]  /*28480*/  IMAD.MOV.U32 R29, RZ, RZ, R16 ;  /* 0x000000ffff1d7224 */ /* 0x000fc600078e0010 */
[----:B------:R-:W0:Y:S04]  /*28490*/  LDSM.16.MT88.4 R16, [R25+UR5+0xc100] ;  /* 0x00c100051910783b */ /* 0x000e280008004200 */
[----:B------:R1:W-:Y:S01]  /*284a0*/  STL [R1+0x1a7c], R29 ;  /* 0x001a7c1d01007387 */ /* 0x0003e20000100800 */
[----:B0-----:R-:W-:Y:S02]  /*284b0*/  IMAD.MOV.U32 R28, RZ, RZ, R16 ;  /* 0x000000ffff1c7224 */ /* 0x001fe400078e0010 */
[----:B------:R-:W-:Y:S02]  /*284c0*/  IMAD.MOV.U32 R3, RZ, RZ, R17 ;  /* 0x000000ffff037224 */ /* 0x000fe400078e0011 */
[----:B------:R-:W-:Y:S02]  /*284d0*/  IMAD.MOV.U32 R2, RZ, RZ, R18 ;  /* 0x000000ffff027224 */ /* 0x000fe400078e0012 */
[----:B-1----:R-:W-:-:S02]  /*284e0*/  IMAD.MOV.U32 R29, RZ, RZ, R19 ;  /* 0x000000ffff1d7224 */ /* 0x002fc400078e0013 */
[----:B------:R-:W0:Y:S04]  /*284f0*/  LDSM.16.MT88.4 R16, [R25+UR5+0xc180] ;  /* 0x00c180051910783b */ /* 0x000e280008004200 */
[----:B------:R-:W-:Y:S01]  /*28500*/  STL.64 [R1+0x1e60], R22 ;  /* 0x001e601601007387 */ /* 0x000fe20000100a00 */
[----:B0-----:R-:W-:Y:S02]  /*28510*/  IMAD.MOV.U32 R0, RZ, RZ, R16 ;  /* 0x000000ffff007224 */ /* 0x001fe400078e0010 */
[----:B------:R-:W-:Y:S02]  /*28520*/  IMAD.MOV.U32 R24, RZ, RZ, R17 ;  /* 0x000000ffff187224 */ /* 0x000fe400078e0011 */
[----:B------:R-:W-:Y:S02]  /*28530*/  IMAD.MOV.U32 R21, RZ, RZ, R18 ;  /* 0x000000ffff157224 */ /* 0x000fe400078e0012 */
[----:B------:R-:W-:-:S02]  /*28540*/  IMAD.MOV.U32 R20, RZ, RZ, R19 ;  /* 0x000000ffff147224 */ /* 0x000fc400078e0013 */
[----:B------:R-:W0:Y:S04]  /*28550*/  LDSM.16.MT88.4 R16, [R25+UR5+0xc200] ;  /* 0x00c200051910783b */ /* 0x000e280008004200 */
[----:B------:R-:W-:Y:S04]  /*28560*/  STL.64 [R1+0x1e58], R20 ;  /* 0x001e581401007387 */ /* 0x000fe80000100a00 */
[----:B0-----:R0:W-:Y:S04]  /*28570*/  STL.64 [R1+0x1c48], R18 ;  /* 0x001c481201007387 */ /* 0x0011e80000100a00 */
[----:B------:R1:W-:Y:S01]  /*28580*/  STL.64 [R1+0x1c40], R16 ;  /* 0x001c401001007387 */ /* 0x0003e20000100a00 */
[----:B0-----:R-:W-:-:S02]  /*28590*/  IMAD.MOV.U32 R18, RZ, RZ, R13 ;  /* 0x000000ffff127224 */ /* 0x001fc400078e000d */
[----:B------:R-:W-:Y:S02]  /*285a0*/  IMAD.MOV.U32 R19, RZ, RZ, R12 ;  /* 0x000000ffff137224 */ /* 0x000fe400078e000c */
[----:B-1----:R-:W-:Y:S02]  /*285b0*/  IMAD.MOV.U32 R16, RZ, RZ, R6 ;  /* 0x000000ffff107224 */ /* 0x002fe400078e0006 */
[----:B------:R-:W-:Y:S01]  /*285c0*/  IMAD.MOV.U32 R17, RZ, RZ, R7 ;  /* 0x000000ffff117224 */ /* 0x000fe200078e0007 */
[----:B------:R-:W2:Y:S04]  /*285d0*/  LDL.LU R6, [R1+0x1ea4] ;  /* 0x001ea40001067983 */ /* 0x000ea80000300800 */
[----:B------:R-:W3:Y:S04]  /*285e0*/  LDL.LU R7, [R1+0x1ea0] ;  /* 0x001ea00001077983 */ /* 0x000ee80000300800 */
[----:B------:R-:W-:Y:S04]  /*285f0*/  STL.64 [R1+0x1d80], R18 ;  /* 0x001d801201007387 */ /* 0x000fe80000100a00 */
[----:B------:R0:W-:Y:S04]  /*28600*/  STL.64 [R1+0x1d78], R16 ;  /* 0x001d781001007387 */ /* 0x0001e80000100a00 */
[----:B0-----:R-:W4:Y:S04]  /*28610*/  LDL.LU R16, [R1+0x70] ;  /* 0x0000700001107983 */ /* 0x001f280000300800 */
[----:B------:R-:W4:Y:S01]  /*28620*/  LDL.LU R17, [R1+0x74] ;  /* 0x0000740001117983 */ /* 0x000f220000300800 */
[----:B------:R-:W-:-:S02]  /*28630*/  IMAD.MOV.U32 R18, RZ, RZ, R26 ;  /* 0x000000ffff127224 */ /* 0x000fc400078e001a */
[----:B------:R-:W-:Y:S01]  /*28640*/  IMAD.MOV.U32 R19, RZ, RZ, R27 ;  /* 0x000000ffff137224 */ /* 0x000fe200078e001b */
[----:B------:R-:W2:Y:S04]  /*28650*/  LDL.LU R26, [R1+0x1e9c] ;  /* 0x001e9c00011a7983 */ /* 0x000ea80000300800 */
[----:B------:R-:W2:Y:S04]  /*28660*/  LDL.LU R27, [R1+0x1e98] ;  /* 0x001e9800011b7983 */ /* 0x000ea80000300800 */
[----:B------:R0:W-:Y:S02]  /*28670*/  STL.64 [R1+0x1db0], R18 ;  /* 0x001db01201007387 */ /* 0x0001e40000100a00 */
[----:B0-----:R-:W-:-:S02]  /*28680*/  IMAD.MOV.U32 R18, RZ, RZ, R5 ;  /* 0x000000ffff127224 */ /* 0x001fc400078e0005 */
[----:B------:R-:W-:Y:S01]  /*28690*/  IMAD.MOV.U32 R19, RZ, RZ, R4 ;  /* 0x000000ffff137224 */ /* 0x000fe200078e0004 */
[----:B----4-:R3:W-:Y:S02]  /*286a0*/  STL.64 [R1+0x1da8], R16 ;  /* 0x001da81001007387 */ /* 0x0107e40000100a00 */
[----:B---3--:R-:W-:Y:S02]  /*286b0*/  IMAD.MOV.U32 R16, RZ, RZ, R7 ;  /* 0x000000ffff107224 */ /* 0x008fe400078e0007 */
[----:B--2---:R-:W-:Y:S02]  /*286c0*/  IMAD.MOV.U32 R17, RZ, RZ, R6 ;  /* 0x000000ffff117224 */ /* 0x004fe400078e0006 */
[----:B------:R-:W0:Y:S04]  /*286d0*/  LDSM.16.MT88.4 R4, [R25+UR5+0xc280] ;  /* 0x00c280051904783b */ /* 0x000e280008004200 */
[----:B------:R-:W-:Y:S04]  /*286e0*/  STL.64 [R1+0x1de0], R18 ;  /* 0x001de01201007387 */ /* 0x000fe80000100a00 */
[----:B------:R-:W-:Y:S04]  /*286f0*/  STL.64 [R1+0x1dd8], R16 ;  /* 0x001dd81001007387 */ /* 0x000fe80000100a00 */
[----:B0-----:R-:W-:Y:S04]  /*28700*/  STL.64 [R1+0x1c28], R6 ;  /* 0x001c280601007387 */ /* 0x001fe80000100a00 */
[----:B------:R0:W-:Y:S04]  /*28710*/  STL.64 [R1+0x1c20], R4 ;  /* 0x001c200401007387 */ /* 0x0001e80000100a00 */
        /* <DEDUP_REMOVED lines=11> */
[----:B------:R-:W3:Y:S04]  /*287d0*/  LDL.LU R7, [R1+0x25c] ;  /* 0x00025c0001077983 */ /* 0x000ee80000300800 */
[----:B------:R-:W4:Y:S04]  /*287e0*/  LDL.LU R16, [R1+0x90] ;  /* 0x0000900001107983 */ /* 0x000f280000300800 */
[----:B------:R-:W4:Y:S04]  /*287f0*/  LDL.LU R17, [R1+0x94] ;  /* 0x0000940001117983 */ /* 0x000f280000300800 */
[----:B------:R-:W2:Y:S04]  /*28800*/  LDL.LU R27, [R1+0x1e94] ;  /* 0x001e9400011b7983 */ /* 0x000ea80000300800 */
[----:B------:R-:W2:Y:S04]  /*28810*/  LDL.LU R26, [R1+0x1e90] ;  /* 0x001e9000011a7983 */ /* 0x000ea80000300800 */
[----:B------:R-:W-:Y:S01]  /*28820*/  STL.64 [R1+0x1e10], R18 ;  /* 0x001e101201007387 */ /* 0x000fe20000100a00 */
[----:B------:R-:W-:-:S02]  /*28830*/  IMAD.MOV.U32 R12, RZ, RZ, R14 ;  /* 0x000000ffff0c7224 */ /* 0x000fc400078e000e */
[----:B------:R-:W-:Y:S01]  /*28840*/  IMAD.MOV.U32 R13, RZ, RZ, R15 ;  /* 0x000000ffff0d7224 */ /* 0x000fe200078e000f */
[----:B----4-:R-:W-:Y:S04]  /*28850*/  STL.64 [R1+0x1e08], R16 ;  /* 0x001e081001007387 */ /* 0x010fe80000100a00 */
[----:B---3--:R-:W-:Y:S04]  /*28860*/  STL.64 [R1+0x1da0], R6 ;  /* 0x001da00601007387 */ /* 0x008fe80000100a00 */
[----:B--2---:R0:W-:Y:S01]  /*28870*/  STL.64 [R1+0x1d98], R4 ;  /* 0x001d980401007387 */ /* 0x0041e20000100a00 */
[----:B------:R-:W-:-:S02]  /*28880*/  IMAD.MOV.U32 R14, RZ, RZ, R26 ;  /* 0x000000ffff0e7224 */ /* 0x000fc400078e001a */
[----:B------:R-:W-:Y:S01]  /*28890*/  IMAD.MOV.U32 R15, RZ, RZ, R27 ;  /* 0x000000ffff0f7224 */ /* 0x000fe200078e001b */
[----:B0-----:R-:W2:Y:S04]  /*288a0*/  LDL.LU R4, [R1+0x260] ;  /* 0x0002600001047983 */ /* 0x001ea80000300800 */
[----:B------:R-:W2:Y:S04]  /*288b0*/  LDL.LU R5, [R1+0x264] ;  /* 0x0002640001057983 */ /* 0x000ea80000300800 */
[----:B------:R-:W3:Y:S04]  /*288c0*/  LDL.LU R6, [R1+0x268] ;  /* 0x0002680001067983 */ /* 0x000ee80000300800 */
[----:B------:R-:W3:Y:S04]  /*288d0*/  LDL.LU R7, [R1+0x26c] ;  /* 0x00026c0001077983 */ /* 0x000ee80000300800 */
[----:B------:R-:W4:Y:S04]  /*288e0*/  LDL.LU R26, [R1+0x1e8c] ;  /* 0x001e8c00011a7983 */ /* 0x000f280000300800 */
[----:B------:R-:W2:Y:S04]  /*288f0*/  LDL.LU R27, [R1+0x1e88] ;  /* 0x001e8800011b7983 */ /* 0x000ea80000300800 */
[----:B------:R-:W-:Y:S04]  /*28900*/  STL.64 [R1+0x1e30], R14 ;  /* 0x001e300e01007387 */ /* 0x000fe80000100a00 */
[----:B------:R-:W-:Y:S04]  /*28910*/  STL.64 [R1+0x1e28], R12 ;  /* 0x001e280c01007387 */ /* 0x000fe80000100a00 */
        /* <DEDUP_REMOVED lines=9> */
[----:B------:R-:W2:Y:S01]  /*289b0*/  LDL.LU R19, [R1+0x2dc] ;  /* 0x0002dc0001137983 */ /* 0x000ea20000300800 */
[----:B------:R-:W-:-:S02]  /*289c0*/  IMAD.MOV.U32 R14, RZ, RZ, R27 ;  /* 0x000000ffff0e7224 */ /* 0x000fc400078e001b */
[----:B----4-:R-:W-:Y:S01]  /*289d0*/  IMAD.MOV.U32 R15, RZ, RZ, R26 ;  /* 0x000000ffff0f7224 */ /* 0x010fe200078e001a */
[----:B--2---:R-:W-:Y:S04]  /*289e0*/  STL.64 [R1+0x1e40], R18 ;  /* 0x001e401201007387 */ /* 0x004fe80000100a00 */
[----:B------:R0:W-:Y:S04]  /*289f0*/  STL.64 [R1+0x1e38], R16 ;  /* 0x001e381001007387 */ /* 0x0001e80000100a00 */
[----:B------:R-:W2:Y:S04]  /*28a00*/  LDL.LU R12, [R1+0xa0] ;  /* 0x0000a000010c7983 */ /* 0x000ea80000300800 */
[----:B------:R-:W2:Y:S04]  /*28a10*/  LDL.LU R13, [R1+0xa4] ;  /* 0x0000a400010d7983 */ /* 0x000ea80000300800 */
[----:B------:R-:W4:Y:S04]  /*28a20*/  LDL.LU R27, [R1+0x1e84] ;  /* 0x001e8400011b7983 */ /* 0x000f280000300800 */
[----:B------:R-:W2:Y:S04]  /*28a30*/  LDL.LU R26, [R1+0x1e80] ;  /* 0x001e8000011a7983 */ /* 0x000ea80000300800 */
[----:B0-----:R-:W2:Y:S04]  /*28a40*/  LDL.LU R16, [R1+0x2e0] ;  /* 0x0002e00001107983 */ /* 0x001ea80000300800 */
[----:B------:R-:W2:Y:S04]  /*28a50*/  LDL.LU R17, [R1+0x2e4] ;  /* 0x0002e40001117983 */ /* 0x000ea80000300800 */
[----:B------:R-:W2:Y:S04]  /*28a60*/  LDL.LU R18, [R1+0x2e8] ;  /* 0x0002e80001127983 */ /* 0x000ea80000300800 */
[----:B------:R-:W2:Y:S04]  /*28a70*/  LDL.LU R19, [R1+0x2ec] ;  /* 0x0002ec0001137983 */ /* 0x000ea80000300800 */
[----:B------:R-:W3:Y:S04]  /*28a80*/  LDL.LU R20, [R1+0x370] ;  /* 0x0003700001147983 */ /* 0x000ee80000300800 */
[----:B------:R-:W3:Y:S04]  /*28a90*/  LDL.LU R21, [R1+0x374] ;  /* 0x0003740001157983 */ /* 0x000ee80000300800 */
[----:B------:R-:W3:Y:S04]  /*28aa0*/  LDL.LU R22, [R1+0x378] ;  /* 0x0003780001167983 */ /* 0x000ee80000300800 */
[----:B------:R-:W3:Y:S04]  /*28ab0*/  LDL.LU R23, [R1+0x37c] ;  /* 0x00037c0001177983 */ /* 0x000ee80000300800 */
[----:B--2---:R-:W-:Y:S04]  /*28ac0*/  STL.64 [R1+0x1e50], R18 ;  /* 0x001e501201007387 */ /* 0x004fe80000100a00 */
[----:B------:R0:W-:Y:S04]  /*28ad0*/  STL.64 [R1+0x1e48], R16 ;  /* 0x001e481001007387 */ /* 0x0001e80000100a00 */
[----:B0-----:R-:W2:Y:S04]  /*28ae0*/  LDL.LU R16, [R1+0x360] ;  /* 0x0003600001107983 */ /* 0x001ea80000300800 */
[----:B------:R-:W2:Y:S04]  /*28af0*/  LDL.LU R17, [R1+0x364] ;  /* 0x0003640001117983 */ /* 0x000ea80000300800 */
[----:B------:R-:W2:Y:S04]  /*28b00*/  LDL.LU R18, [R1+0x368] ;  /* 0x0003680001127983 */ /* 0x000ea80000300800 */
[----:B------:R-:W2:Y:S04]  /*28b10*/  LDL.LU R19, [R1+0x36c] ;  /* 0x00036c0001137983 */ /* 0x000ea80000300800 */
[----:B---3--:R-:W-:Y:S04]  /*28b20*/  STL.64 [R1+0x1dc0], R6 ;  /* 0x001dc00601007387 */ /* 0x008fe80000100a00 */
[----:B------:R0:W-:Y:S02]  /*28b30*/  STL.64 [R1+0x1db8], R4 ;  /* 0x001db80401007387 */ /* 0x0001e40000100a00 */
[----:B0-----:R-:W-:-:S02]  /*28b40*/  IMAD.MOV.U32 R4, RZ, RZ, R26 ;  /* 0x000000ffff047224 */ /* 0x001fc400078e001a */
[----:B----4-:R-:W-:Y:S01]  /*28b50*/  IMAD.MOV.U32 R5, RZ, RZ, R27 ;  /* 0x000000ffff057224 */ /* 0x010fe200078e001b */
[----:B------:R-:W3:Y:S04]  /*28b60*/  LDL.LU R26, [R1+0x1e7c] ;  /* 0x001e7c00011a7983 */ /* 0x000ee80000300800 */
[----:B------:R-:W4:Y:S04]  /*28b70*/  LDL.LU R27, [R1+0x1e78] ;  /* 0x001e7800011b7983 */ /* 0x000f280000300800 */
[----:B------:R-:W2:Y:S04]  /*28b80*/  LDL.LU R6, [R1+0x278] ;  /* 0x0002780001067983 */ /* 0x000ea80000300800 */
[----:B------:R-:W2:Y:S04]  /*28b90*/  LDL.LU R7, [R1+0x27c] ;  /* 0x00027c0001077983 */ /* 0x000ea80000300800 */
[----:B--2---:R4:W-:Y:S04]  /*28ba0*/  STL.64 [R1+0x1dd0], R6 ;  /* 0x001dd00601007387 */ /* 0x0049e80000100a00 */
[----:B------:R0:W-:Y:S01]  /*28bb0*/  STL.64 [R1+0x1dc8], R4 ;  /* 0x001dc80401007387 */ /* 0x0001e20000100a00 */
[----:B----4-:R-:W-:-:S03]  /*28bc0*/  IMAD.MOV.U32 R6, RZ, RZ, R27 ;  /* 0x000000ffff067224 */ /* 0x010fc600078e001b */
[----:B0-----:R-:W2:Y:S01]  /*28bd0*/  LDL.LU R4, [R1+0x290] ;  /* 0x0002900001047983 */ /* 0x001ea20000300800 */
[----:B---3--:R-:W-:-:S03]  /*28be0*/  IMAD.MOV.U32 R5, RZ, RZ, R26 ;  /* 0x000000ffff057224 */ /* 0x008fc600078e001a */
[----:B------:R-:W3:Y:S04]  /*28bf0*/  LDL.LU R26, [R1+0x1e74] ;  /* 0x001e7400011a7983 */ /* 0x000ee80000300800 */
[----:B------:R-:W4:Y:S04]  /*28c00*/  LDL.LU R27, [R1+0x1e70] ;  /* 0x001e7000011b7983 */ /* 0x000f280000300800 */
[----:B------:R-:W2:Y:S04]  /*28c10*/  LDL.LU R7, [R1+0x29c] ;  /* 0x00029c0001077983 */ /* 0x000ea80000300800 */
[----:B--2---:R-:W-:Y:S04]  /*28c20*/  STL.64 [R1+0x1df0], R6 ;  /* 0x001df00601007387 */ /* 0x004fe80000100a00 */
[----:B------:R0:W-:Y:S04]  /*28c30*/  STL.64 [R1+0x1de8], R4 ;  /* 0x001de80401007387 */ /* 0x0001e80000100a00 */
[----:B0-----:R-:W2:Y:S04]  /*28c40*/  LDL.LU R4, [R1+0x2a0] ;  /* 0x0002a00001047983 */ /* 0x001ea80000300800 */
[----:B------:R-:W2:Y:S01]  /*28c50*/  LDL.LU R5, [R1+0x2a4] ;  /* 0x0002a40001057983 */ /* 0x000ea20000300800 */
[----:B---3--:R-:W-:-:S02]  /*28c60*/  IMAD.MOV.U32 R6, RZ, RZ, R26 ;  /* 0x000000ffff067224 */ /* 0x008fc400078e001a */
[----:B----4-:R-:W-:Y:S01]  /*28c70*/  IMAD.MOV.U32 R7, RZ, RZ, R27 ;  /* 0x000000ffff077224 */ /* 0x010fe200078e001b */
[----:B------:R-:W3:Y:S04]  /*28c80*/  LDL.LU R26, [R1+0x1e6c] ;  /* 0x001e6c00011a7983 */ /* 0x000ee80000300800 */
[----:B------:R-:W3:Y:S04]  /*28c90*/  LDL.LU R27, [R1+0x1e68] ;  /* 0x001e6800011b7983 */ /* 0x000ee80000300800 */
[----:B------:R-:W-:Y:S04]  /*28ca0*/  STL.64 [R1+0x1e00], R6 ;  /* 0x001e000601007387 */ /* 0x000fe80000100a00 */
[----:B--2---:R0:W-:Y:S01]  /*28cb0*/  STL.64 [R1+0x1df8], R4 ;  /* 0x001df80401007387 */ /* 0x0041e20000100a00 */
[----:B---3--:R-:W-:Y:S03]  /*28cc0*/  HMMA.16816.F32 R8, R8, R26, R20 ;  /* 0x0000001a0808723c */ /* 0x008fe60000001814 */
[----:B0-----:R-:W2:Y:S04]  /*28cd0*/  LDL.LU R4, [R1+0x2b0] ;  /* 0x0002b00001047983 */ /* 0x001ea80000300800 */
[----:B------:R-:W2:Y:S04]  /*28ce0*/  LDL.LU R5, [R1+0x2b4] ;  /* 0x0002b40001057983 */ /* 0x000ea80000300800 */
[----:B------:R-:W2:Y:S04]  /*28cf0*/  LDL.LU R6, [R1+0x2b8] ;  /* 0x0002b80001067983 */ /* 0x000ea80000300800 */
[----:B------:R-:W2:Y:S04]  /*28d00*/  LDL.LU R7, [R1+0x2bc] ;  /* 0x0002bc0001077983 */ /* 0x000ea80000300800 */
[----:B------:R-:W3:Y:S04]  /*28d10*/  LDL.LU.64 R22, [R1+0x1e60] ;  /* 0x001e600001167983 */ /* 0x000ee80000300a00 */
[----:B------:R-:W4:Y:S04]  /*28d20*/  LDL.LU.64 R20, [R1+0x1e58] ;  /* 0x001e580001147983 */ /* 0x000f280000300a00 */
[----:B------:R-:W-:Y:S04]  /*28d30*/  STL.64 [R1+0x2f0], R8 ;  /* 0x0002f00801007387 */ /* 0x000fe80000100a00 */
[----:B------:R-:W-:Y:S04]  /*28d40*/  STL.64 [R1+0x2f8], R10 ;  /* 0x0002f80a01007387 */ /* 0x000fe80000100a00 */
[----:B------:R-:W0:Y:S04]  /*28d50*/  LDSM.16.MT88.4 R8, [R25+UR5+0xc300] ;  /* 0x00c300051908783b */ /* 0x000e280008004200 */
[----:B0-----:R-:W-:Y:S04]  /*28d60*/  STL.64 [R1+0x1c08], R10 ;  /* 0x001c080a01007387 */ /* 0x001fe80000100a00 */
[----:B------:R0:W-:Y:S04]  /*28d70*/  STL.64 [R1+0x1c00], R8 ;  /* 0x001c000801007387 */ /* 0x0001e80000100a00 */
[----:B0-----:R-:W2:Y:S04]  /*28d80*/  LDL.LU R8, [R1+0x240] ;  /* 0x0002400001087983 */ /* 0x001ea80000300800 */
[----:B------:R-:W2:Y:S04]  /*28d90*/  LDL.LU R9, [R1+0x244] ;  /* 0x0002440001097983 */ /* 0x000ea80000300800 */
[----:B------:R-:W2:Y:S04]  /*28da0*/  LDL.LU R10, [R1+0x248] ;  /* 0x00024800010a7983 */ /* 0x000ea80000300800 */
        /* <DEDUP_REMOVED lines=23> */
[----:B------:R-:W-:Y:S04]  /*28f20*/  STL.64 [R1+0x2c0], R12 ;  /* 0x0002c00c01007387 */ /* 0x000fe80000100a00 */
[----:B------:R-:W-:Y:S04]  /*28f30*/  STL.64 [R1+0x2c8], R14 ;  /* 0x0002c80e01007387 */ /* 0x000fe80000100a00 */
[----:B------:R-:W0:Y:S04]  /*28f40*/  LDSM.16.MT88.4 R12, [R25+UR5+0xc380] ;  /* 0x00c38005190c783b */ /* 0x000e280008004200 */
[----:B0-----:R-:W-:Y:S01]  /*28f50*/  STL.64 [R1+0x1bd8], R14 ;  /* 0x001bd80e01007387 */ /* 0x001fe20000100a00 */
        /* <DEDUP_REMOVED lines=39> */
[C---:B--2---:R-:W-:Y:S08]  /*291d0*/  HMMA.16816.F32 R4, R16.reuse, R26, R4 ;  /* 0x0000001a1004723c */ /* 0x044ff00000001804 */
[----:B------:R-:W-:Y:S11]  /*291e0*/  HMMA.16816.F32 R8, R16, R22, R8 ;  /* 0x000000161008723c */ /* 0x000ff60000001808 */
[----:B------:R-:W-:Y:S08]  /*291f0*/  STL.64 [R1+0x1d0], R4 ;  /* 0x0001d00401007387 */ /* 0x000ff00000100a00 */
[----:B------:R0:W-:Y:S04]  /*29200*/  STL.64 [R1+0x290], R8 ;  /* 0x0002900801007387 */ /* 0x0001e80000100a00 */
[----:B------:R1:W-:Y:S04]  /*29210*/  STL.64 [R1+0x298], R10 ;  /* 0x0002980a01007387 */ /* 0x0003e80000100a00 */
[----:B------:R2:W-:Y:S01]  /*29220*/  STL.64 [R1+0x1d8], R6 ;  /* 0x0001d80601007387 */ /* 0x0005e20000100a00 */
[----:B------:R-:W-:-:S03]  /*29230*/  IMAD.MOV.U32 R25, RZ, RZ, R7 ;  /* 0x000000ffff197224 */ /* 0x000fc600078e0007 */
[----:B0-----:R-:W3:Y:S04]  /*29240*/  LDL.LU R8, [R1+0x100] ;  /* 0x0001000001087983 */ /* 0x001ee80000300800 */
[----:B------:R-:W3:Y:S04]  /*29250*/  LDL.LU R9, [R1+0x104] ;  /* 0x0001040001097983 */ /* 0x000ee80000300800 */
[----:B-1----:R-:W3:Y:S04]  /*29260*/  LDL.LU R10, [R1+0x108] ;  /* 0x00010800010a7983 */ /* 0x002ee80000300800 */
[----:B------:R-:W3:Y:S04]  /*29270*/  LDL.LU R11, [R1+0x10c] ;  /* 0x00010c00010b7983 */ /* 0x000ee80000300800 */
[----:B------:R-:W3:Y:S04]  /*29280*/  LDL.LU R4, [R1+0x120] ;  /* 0x0001200001047983 */ /* 0x000ee80000300800 */
[----:B------:R-:W3:Y:S04]  /*29290*/  LDL.LU R5, [R1+0x124] ;  /* 0x0001240001057983 */ /* 0x000ee80000300800 */
[----:B--2---:R-:W2:Y:S04]  /*292a0*/  LDL.LU R6, [R1+0x128] ;  /* 0x0001280001067983 */ /* 0x004ea80000300800 */
        /* <DEDUP_REMOVED lines=8> */
[----:B----4-:R-:W-:Y:S02]  /*29330*/  IMAD.MOV.U32 R18, RZ, RZ, R21 ;  /* 0x000000ffff127224 */ /* 0x010fe400078e0015 */
[----:B------:R-:W-:Y:S02]  /*29340*/  IMAD.MOV.U32 R19, RZ, RZ, R20 ;  /* 0x000000ffff137224 */ /* 0x000fe400078e0014 */
[----:B------:R-:W-:Y:S01]  /*29350*/  IMAD.MOV.U32 R17, RZ, RZ, R24 ;  /* 0x000000ffff117224 */ /* 0x000fe200078e0018 */
[----:B---3--:R-:W-:Y:S04]  /*29360*/  STL.64 [R1+0x1c58], R6 ;  /* 0x001c580601007387 */ /* 0x008fe80000100a00 */
[----:B--2---:R0:W-:Y:S04]  /*29370*/  STL.64 [R1+0x1c50], R4 ;  /* 0x001c500401007387 */ /* 0x0041e80000100a00 */
[----:B------:R-:W2:Y:S04]  /*29380*/  LDL.LU R0, [R1+0x1d70] ;  /* 0x001d700001007983 */ /* 0x000ea80000300800 */
[----:B------:R-:W3:Y:S04]  /*29390*/  LDL.LU R24, [R1+0x1d6c] ;  /* 0x001d6c0001187983 */ /* 0x000ee80000300800 */
[----:B------:R-:W4:Y:S04]  /*293a0*/  LDL.LU R21, [R1+0x1d68] ;  /* 0x001d680001157983 */ /* 0x000f280000300800 */
[----:B------:R-:W2:Y:S04]  /*293b0*/  LDL.LU R20, [R1+0x1d64] ;  /* 0x001d640001147983 */ /* 0x000ea80000300800 */
[----:B------:R1:W-:Y:S04]  /*293c0*/  STL.64 [R1+0x1c78], R18 ;  /* 0x001c781201007387 */ /* 0x0003e80000100a00 */
[----:B------:R1:W-:Y:S04]  /*293d0*/  STL.64 [R1+0x1c70], R16 ;  /* 0x001c701001007387 */ /* 0x0003e80000100a00 */
[----:B0-----:R-:W2:Y:S04]  /*293e0*/  LDL.LU R4, [R1+0x140] ;  /* 0x0001400001047983 */ /* 0x001ea80000300800 */
[----:B------:R-:W2:Y:S04]  /*293f0*/  LDL.LU R5, [R1+0x144] ;  /* 0x0001440001057983 */ /* 0x000ea80000300800 */
[----:B------:R-:W2:Y:S04]  /*29400*/  LDL.LU R6, [R1+0x148] ;  /* 0x0001480001067983 */ /* 0x000ea80000300800 */
[----:B------:R-:W2:Y:S01]  /*29410*/  LDL.LU R7, [R1+0x14c] ;  /* 0x00014c0001077983 */ /* 0x000ea20000300800 */
[----:B-1----:R-:W-:-:S02]  /*29420*/  IMAD.MOV.U32 R18, RZ, RZ, R2 ;  /* 0x000000ffff127224 */ /* 0x002fc400078e0002 */
[----:B------:R-:W-:Y:S02]  /*29430*/  IMAD.MOV.U32 R19, RZ, RZ, R29 ;  /* 0x000000ffff137224 */ /* 0x000fe400078e001d */
[----:B------:R-:W-:Y:S02]  /*29440*/  IMAD.MOV.U32 R16, RZ, RZ, R28 ;  /* 0x000000ffff107224 */ /* 0x000fe400078e001c */
[----:B------:R-:W-:Y:S01]  /*29450*/  IMAD.MOV.U32 R17, RZ, RZ, R3 ;  /* 0x000000ffff117224 */ /* 0x000fe200078e0003 */
[----:B------:R-:W3:Y:S04]  /*29460*/  LDL.LU R28, [R1+0x1d60] ;  /* 0x001d6000011c7983 */ /* 0x000ee80000300800 */
[----:B------:R-:W3:Y:S04]  /*29470*/  LDL.LU R3, [R1+0x1d5c] ;  /* 0x001d5c0001037983 */ /* 0x000ee80000300800 */
[----:B------:R-:W3:Y:S04]  /*29480*/  LDL.LU R2, [R1+0x1d58] ;  /* 0x001d580001027983 */ /* 0x000ee80000300800 */
[----:B------:R-:W-:Y:S04]  /*29490*/  STL.64 [R1+0x1ca8], R18 ;  /* 0x001ca81201007387 */ /* 0x000fe80000100a00 */
[----:B------:R-:W-:Y:S04]  /*294a0*/  STL.64 [R1+0x1ca0], R16 ;  /* 0x001ca01001007387 */ /* 0x000fe80000100a00 */
[----:B--2---:R-:W-:Y:S04]  /*294b0*/  STL.64 [R1+0x1c68], R6 ;  /* 0x001c680601007387 */ /* 0x004fe80000100a00 */
[----:B------:R0:W-:Y:S04]  /*294c0*/  STL.64 [R1+0x1c60], R4 ;  /* 0x001c600401007387 */ /* 0x0001e80000100a00 */
[----:B0-----:R-:W2:Y:S04]  /*294d0*/  LDL.LU R4, [R1+0x150] ;  /* 0x0001500001047983 */ /* 0x001ea80000300800 */
[----:B------:R-:W2:Y:S04]  /*294e0*/  LDL.LU R5, [R1+0x154] ;  /* 0x0001540001057983 */ /* 0x000ea80000300800 */
[----:B------:R-:W2:Y:S04]  /*294f0*/  LDL.LU R6, [R1+0x158] ;  /* 0x0001580001067983 */ /* 0x000ea80000300800 */
[----:B------:R-:W2:Y:S01]  /*29500*/  LDL.LU R7, [R1+0x15c] ;  /* 0x00015c0001077983 */ /* 0x000ea20000300800 */
[----:B------:R-:W-:-:S02]  /*29510*/  IMAD.MOV.U32 R16, RZ, RZ, R20 ;  /* 0x000000ffff107224 */ /* 0x000fc400078e0014 */
[----:B---3--:R-:W-:Y:S01]  /*29520*/  IMAD.MOV.U32 R18, RZ, RZ, R24 ;  /* 0x000000ffff127224 */ /* 0x008fe200078e0018 */
[----:B--2---:R-:W-:Y:S04]  /*29530*/  STL.64 [R1+0x1c88], R6 ;  /* 0x001c880601007387 */ /* 0x004fe80000100a00 */
[----:B------:R0:W-:Y:S04]  /*29540*/  STL.64 [R1+0x1c80], R4 ;  /* 0x001c800401007387 */ /* 0x0001e80000100a00 */
        /* <DEDUP_REMOVED lines=18> */
[----:B------:R-:W2:Y:S01]  /*29670*/  LDL.LU R16, [R1+0x30] ;  /* 0x0000300001107983 */ /* 0x000ea20000300800 */
[----:B------:R-:W-:-:S02]  /*29680*/  IMAD.MOV.U32 R18, RZ, RZ, R3 ;  /* 0x000000ffff127224 */ /* 0x000fc400078e0003 */
[----:B------:R-:W-:Y:S02]  /*29690*/  IMAD.MOV.U32 R19, RZ, RZ, R28 ;  /* 0x000000ffff137224 */ /* 0x000fe400078e001c */
[----:B------:R-:W-:Y:S02]  /*296a0*/  IMAD.MOV.U32 R17, RZ, RZ, R2 ;  /* 0x000000ffff117224 */ /* 0x000fe400078e0002 */
[----:B------:R-:W4:Y:S04]  /*296b0*/  LDL.LU R2, [R1+0x1d44] ;  /* 0x001d440001027983 */ /* 0x000f280000300800 */
[----:B------:R-:W4:Y:S04]  /*296c0*/  LDL.LU R3, [R1+0x1d40] ;  /* 0x001d400001037983 */ /* 0x000f280000300800 */
[----:B------:R-:W-:Y:S04]  /*296d0*/  STL.64 [R1+0x1d08], R18 ;  /* 0x001d081201007387 */ /* 0x000fe80000100a00 */
[----:B--2---:R-:W-:Y:S04]  /*296e0*/  STL.64 [R1+0x1d00], R16 ;  /* 0x001d001001007387 */ /* 0x004fe80000100a00 */
[----:B---3--:R-:W-:Y:S04]  /*296f0*/  STL.64 [R1+0x1cb8], R6 ;  /* 0x001cb80601007387 */ /* 0x008fe80000100a00 */
[----:B------:R0:W-:Y:S04]  /*29700*/  STL.64 [R1+0x1cb0], R4 ;  /* 0x001cb00401007387 */ /* 0x0001e80000100a00 */
        /* <DEDUP_REMOVED lines=10> */
[----:B----4-:R-:W-:-:S03]  /*297b0*/  IMAD.MOV.U32 R16, RZ, RZ, R0 ;  /* 0x000000ffff107224 */ /* 0x010fc600078e0000 */
        /* <DEDUP_REMOVED lines=31> */
[----:B------:R-:W2:Y:S01]  /*299b0*/  LDL.LU.64 R14, [R1+0x3b8] ;  /* 0x0003b800010e7983 */ /* 0x000ea20000300a00 */
[----:B------:R-:W-:-:S02]  /*299c0*/  IMAD.MOV.U32 R17, RZ, RZ, R24 ;  /* 0x000000ffff117224 */ /* 0x000fc400078e0018 */
[----:B------:R-:W-:Y:S02]  /*299d0*/  IMAD.MOV.U32 R18, RZ, RZ, R21 ;  /* 0x000000ffff127224 */ /* 0x000fe400078e0015 */
[----:B------:R-:W-:Y:S01]  /*299e0*/  IMAD.MOV.U32 R19, RZ, RZ, R20 ;  /* 0x000000ffff137224 */ /* 0x000fe200078e0014 */
[----:B--2---:R0:W-:Y:S04]  /*299f0*/  STL.64 [R1+0x1be8], R14 ;  /* 0x001be80e01007387 */ /* 0x0041e80000100a00 */
[----:B------:R1:W-:Y:S01]  /*29a00*/  STL.64 [R1+0x1be0], R12 ;  /* 0x001be00c01007387 */ /* 0x0003e20000100a00 */
[----:B0-----:R-:W-:-:S03]  /*29a10*/  IMAD.MOV.U32 R14, RZ, RZ, R3 ;  /* 0x000000ffff0e7224 */ /* 0x001fc600078e0003 */
[----:B-1----:R-:W2:Y:S01]  /*29a20*/  LDL.LU R12, [R1+0xe0] ;  /* 0x0000e000010c7983 */ /* 0x002ea20000300800 */
[----:B----4-:R-:W-:-:S03]  /*29a30*/  IMAD.MOV.U32 R13, RZ, RZ, R0 ;  /* 0x000000ffff0d7224 */ /* 0x010fc600078e0000 */
[----:B------:R-:W4:Y:S04]  /*29a40*/  LDL.LU R0, [R1+0x1d38] ;  /* 0x001d380001007983 */ /* 0x000f280000300800 */
[----:B------:R-:W2:Y:S04]  /*29a50*/  LDL.LU R3, [R1+0x1d34] ;  /* 0x001d340001037983 */ /* 0x000ea80000300800 */
[----:B------:R-:W2:Y:S01]  /*29a60*/  LDL.LU R15, [R1+0xec] ;  /* 0x0000ec00010f7983 */ /* 0x000ea20000300800 */
[----:B------:R-:W-:Y:S03]  /*29a70*/  HMMA.16816.F32 R4, R16, R22, R4 ;  /* 0x000000161004723c */ /* 0x000fe60000001804 */
[----:B--2---:R4:W-:Y:S04]  /*29a80*/  STL.64 [R1+0x1bf8], R14 ;  /* 0x001bf80e01007387 */ /* 0x0049e80000100a00 */
[----:B------:R0:W-:Y:S01]  /*29a90*/  STL.64 [R1+0x1bf0], R12 ;  /* 0x001bf00c01007387 */ /* 0x0001e20000100a00 */
[----:B----4-:R-:W-:-:S03]  /*29aa0*/  IMAD.MOV.U32 R14, RZ, RZ, R0 ;  /* 0x000000ffff0e7224 */ /* 0x010fc600078e0000 */
[----:B0-----:R-:W2:Y:S04]  /*29ab0*/  LDL.LU R12, [R1+0xf0] ;  /* 0x0000f000010c7983 */ /* 0x001ea80000300800 */
[----:B------:R-:W2:Y:S04]  /*29ac0*/  LDL.LU R13, [R1+0xf4] ;  /* 0x0000f400010d7983 */ /* 0x000ea80000300800 */
[----:B------:R-:W4:Y:S04]  /*29ad0*/  LDL.LU R0, [R1+0x1d30] ;  /* 0x001d300001007983 */ /* 0x000f280000300800 */
[----:B------:R-:W-:Y:S04]  /*29ae0*/  STL [R1+0x1a80], R25 ;  /* 0x001a801901007387 */ /* 0x000fe80000100800 */
        /* <DEDUP_REMOVED lines=42> */
[----:B------:R-:W2:Y:S04]  /*29d90*/  LDL.LU.64 R4, [R1+0x1c90] ;  /* 0x001c900001047983 */ /* 0x000ea80000300a00 */
[----:B------:R-:W3:Y:S01]  /*29da0*/  LDL.LU.64 R20, [R1+0x3a0] ;  /* 0x0003a00001147983 */ /* 0x000ee20000300a00 */
[----:B--2---:R-:W-:Y:S03]  /*29db0*/  HMMA.16816.F32 R16, R16, R26, R4 ;  /* 0x0000001a1010723c */ /* 0x004fe60000001804 */
[----:B------:R-:W2:Y:S04]  /*29dc0*/  LDL.LU.64 R6, [R1+0x1c88] ;  /* 0x001c880001067983 */ /* 0x000ea80000300a00 */
[----:B------:R-:W2:-:S12]  /*29dd0*/  LDL.LU.64 R4, [R1+0x1c80] ;  /* 0x001c800001047983 */ /* 0x000e980000300a00 */
[----:B------:R-:W-:Y:S04]  /*29de0*/  STL.64 [R1+0x200], R16 ;  /* 0x0002001001007387 */ /* 0x000fe80000100a00 */
[----:B------:R0:W-:Y:S04]  /*29df0*/  STL.64 [R1+0x208], R18 ;  /* 0x0002081201007387 */ /* 0x0001e80000100a00 */
[----:B0-----:R-:W2:Y:S04]  /*29e00*/  LDL.LU.64 R18, [R1+0x1c78] ;  /* 0x001c780001127983 */ /* 0x001ea80000300a00 */
[----:B------:R-:W2:Y:S04]  /*29e10*/  LDL.LU.64 R16, [R1+0x1c70] ;  /* 0x001c700001107983 */ /* 0x000ea80000300a00 */
        /* <DEDUP_REMOVED lines=25> */
[----:B0-----:R-:W2:Y:S04]  /*29fb0*/  LDL.LU.64 R16, [R1+0x3b0] ;  /* 0x0003b00001107983 */ /* 0x001ea80000300a00 */
[----:B-1----:R-:W2:Y:S01]  /*29fc0*/  LDL.LU.64 R18, [R1+0x3a8] ;  /* 0x0003a80001127983 */ /* 0x002ea20000300a00 */
[----:B---3--:R-:W-:-:S15]  /*29fd0*/  HMMA.16816.F32 R8, R4, R22, R8 ;  /* 0x000000160408723c */ /* 0x008fde0000001808 */
[----:B------:R-:W-:-:S04]  /*29fe0*/  NOP ;  /* 0x0000000000007918 */ /* 0x000fc80000000000 */
[----:B------:R-:W-:Y:S04]  /*29ff0*/  STL.64 [R1+0x350], R8 ;  /* 0x0003500801007387 */ /* 0x000fe80000100a00 */
[----:B------:R0:W-:Y:S04]  /*2a000*/  STL.64 [R1+0x358], R10 ;  /* 0x0003580a01007387 */ /* 0x0001e80000100a00 */
[----:B0-----:R-:W3:Y:S04]  /*2a010*/  LDL.LU.64 R10, [R1+0x1c18] ;  /* 0x001c1800010a7983 */ /* 0x001ee80000300a00 */
[----:B------:R-:W3:Y:S01]  /*2a020*/  LDL.LU.64 R8, [R1+0x1c10] ;  /* 0x001c100001087983 */ /* 0x000ee20000300a00 */
[----:B------:R-:W-:-:S02]  /*2a030*/  IMAD.MOV.U32 R15, RZ, RZ, R3 ;  /* 0x000000ffff0f7224 */ /* 0x000fc400078e0003 */
[----:B------:R-:W0:Y:S01]  /*2a040*/  LDC R3, c[0x0][0x3a8] ;  /* 0x0000ea00ff037b82 */ /* 0x000e220000000800 */
[----:B---3--:R-:W-:Y:S01]  /*2a050*/  HMMA.16816.F32 R4, R4, R26, R8 ;  /* 0x0000001a0404723c */ /* 0x008fe20000001808 */
[----:B------:R-:W3:Y:S04]  /*2a060*/  LDL.LU.64 R10, [R1+0x1c08] ;  /* 0x001c0800010a7983 */ /* 0x000ee80000300a00 */
[----:B------:R-:W3:-:S14]  /*2a070*/  LDL.LU.64 R8, [R1+0x1c00] ;  /* 0x001c000001087983 */ /* 0x000edc0000300a00 */
[----:B------:R-:W-:Y:S04]  /*2a080*/  STL.64 [R1+0x240], R4 ;  /* 0x0002400401007387 */ /* 0x000fe80000100a00 */
[----:B------:R1:W-:Y:S04]  /*2a090*/  STL.64 [R1+0x248], R6 ;  /* 0x0002480601007387 */ /* 0x0003e80000100a00 */
[----:B-1----:R-:W2:Y:S04]  /*2a0a0*/  LDL.LU.64 R6, [R1+0x3c8] ;  /* 0x0003c80001067983 */ /* 0x002ea80000300a00 */
[----:B------:R-:W2:Y:S01]  /*2a0b0*/  LDL.LU.64 R4, [R1+0x3c0] ;  /* 0x0003c00001047983 */ /* 0x000ea20000300a00 */
[----:B---3--:R-:W-:-:S15]  /*2a0c0*/  HMMA.16816.F32 R12, R8, R22, R12 ;  /* 0x00000016080c723c */ /* 0x008fde000000180c */
[----:B------:R-:W-:-:S04]  /*2a0d0*/  NOP ;  /* 0x0000000000007918 */ /* 0x000fc80000000000 */
[----:B------:R-:W-:Y:S04]  /*2a0e0*/  STL.64 [R1+0x320], R12 ;  /* 0x0003200c01007387 */ /* 0x000fe80000100a00 */
[----:B------:R1:W-:Y:S04]  /*2a0f0*/  STL.64 [R1+0x328], R14 ;  /* 0x0003280e01007387 */ /* 0x0003e80000100a00 */
[----:B-1----:R-:W3:Y:S04]  /*2a100*/  LDL.LU.64 R14, [R1+0x1bf8] ;  /* 0x001bf800010e7983 */ /* 0x002ee80000300a00 */
[----:B------:R-:W3:Y:S01]  /*2a110*/  LDL.LU.64 R12, [R1+0x1bf0] ;  /* 0x001bf000010c7983 */ /* 0x000ee20000300a00 */
[----:B0-----:R-:W-:-:S04]  /*2a120*/  IMAD.SHL.U32 R3, R3, 0x40, RZ ;  /* 0x0000004003037824 */ /* 0x001fc800078e00ff */
[----:B------:R-:W-:Y:S01]  /*2a130*/  IMAD.SHL.U32 R3, R3, 0x2, RZ ;  /* 0x0000000203037824 */ /* 0x000fe200078e00ff */
[----:B---3--:R-:W-:Y:S01]  /*2a140*/  HMMA.16816.F32 R8, R8, R26, R12 ;  /* 0x0000001a0808723c */ /* 0x008fe2000000180c */
[----:B------:R-:W3:Y:S04]  /*2a150*/  LDL.LU.64 R14, [R1+0x1be8] ;  /* 0x001be800010e7983 */ /* 0x000ee80000300a00 */
[----:B------:R-:W3:Y:S04]  /*2a160*/  LDL.LU.64 R12, [R1+0x1be0] ;  /* 0x001be000010c7983 */ /* 0x000ee80000300a00 */
[----:B------:R0:W-:Y:S04]  /*2a170*/  STL.64 [R1+0x1bc0], R26 ;  /* 0x001bc01a01007387 */ /* 0x0001e80000100a00 */
[----:B0-----:R-:W3:Y:S01]  /*2a180*/  LDL.LU.64 R26, [R1+0x390] ;  /* 0x00039000011a7983 */ /* 0x001ee20000300a00 */
[----:B--2---:R-:W-:-:S05]  /*2a190*/  IADD3 R24, P0, PT, R6, R3, RZ ;  /* 0x0000000306187210 */ /* 0x004fca0007f1e0ff */
[----:B------:R0:W-:Y:S04]  /*2a1a0*/  STL.64 [R1+0x230], R8 ;  /* 0x0002300801007387 */ /* 0x0001e80000100a00 */
[----:B------:R-:W-:Y:S01]  /*2a1b0*/  STL.64 [R1+0x238], R10 ;  /* 0x0002380a01007387 */ /* 0x000fe20000100a00 */
[----:B0-----:R-:W-:-:S05]  /*2a1c0*/  IADD3 R8, P1, PT, R4, R3, RZ ;  /* 0x0000000304087210 */ /* 0x001fca0007f3e0ff */
[----:B----4-:R-:W-:Y:S01]  /*2a1d0*/  IMAD.X R4, R5, 0x1, R0, P1 ;  /* 0x0000000105047824 */ /* 0x010fe200008e0600 */
[----:B---3--:R-:W-:-:S05]  /*2a1e0*/  IADD3 R9, P2, PT, R14, R3, RZ ;  /* 0x000000030e097210 */ /* 0x008fca0007f5e0ff */
[--C-:B------:R-:W-:Y:S01]  /*2a1f0*/  IMAD.X R5, R15, 0x1, R0.reuse, P2 ;  /* 0x000000010f057824 */ /* 0x100fe200010e0600 */
[----:B------:R-:W-:Y:S04]  /*2a200*/  STL.64 [R1+0x1bd0], R26 ;  /* 0x001bd01a01007387 */ /* 0x000fe80000100a00 */
[----:B------:R0:W-:Y:S04]  /*2a210*/  STL [R1+0x1bc8], R24 ;  /* 0x001bc81801007387 */ /* 0x0001e80000100800 */
[----:B0-----:R-:W2:Y:S04]  /*2a220*/  LDL.LU R24, [R1+0xd0] ;  /* 0x0000d00001187983 */ /* 0x001ea80000300800 */
[----:B------:R-:W2:Y:S04]  /*2a230*/  LDL.LU R25, [R1+0xd4] ;  /* 0x0000d40001197983 */ /* 0x000ea80000300800 */
[----:B------:R-:W2:Y:S04]  /*2a240*/  LDL.LU R26, [R1+0xd8] ;  /* 0x0000d800011a7983 */ /* 0x000ea80000300800 */
[----:B------:R-:W2:Y:S04]  /*2a250*/  LDL.LU R27, [R1+0xdc] ;  /* 0x0000dc00011b7983 */ /* 0x000ea80000300800 */
[----:B------:R-:W2:Y:S01]  /*2a260*/  LDL.LU.64 R14, [R1+0x1bd8] ;  /* 0x001bd800010e7983 */ /* 0x000ea20000300a00 */
[----:B------:R-:W-:Y:S01]  /*2a270*/  IMAD.X R7, R7, 0x1, R0, P0 ;  /* 0x0000000107077824 */ /* 0x000fe200000e0600 */
[----:B------:R-:W-:-:S02]  /*2a280*/  IADD3 R11, P0, PT, R16, R3, RZ ;  /* 0x00000003100b7210 */ /* 0x000fc40007f1e0ff */
[----:B------:R-:W-:-:S03]  /*2a290*/  IADD3 R10, P1, PT, R18, R3, RZ ;  /* 0x00000003120a7210 */ /* 0x000fc60007f3e0ff */
[----:B------:R-:W-:Y:S02]  /*2a2a0*/  IMAD.X R6, R17, 0x1, R0, P0 ;  /* 0x0000000111067824 */ /* 0x000fe400000e0600 */
[----:B------:R0:W-:Y:S04]  /*2a2b0*/  STL.64 [R1+0x1ba8], R10 ;  /* 0x001ba80a01007387 */ /* 0x0001e80000100a00 */
[----:B0-----:R-:W3:Y:S04]  /*2a2c0*/  LDL.LU R11, [R1+0x9e8] ;  /* 0x0009e800010b7983 */ /* 0x001ee80000300800 */
[----:B------:R-:W-:Y:S04]  /*2a2d0*/  STL.64 [R1+0x1bb8], R6 ;  /* 0x001bb80601007387 */ /* 0x000fe80000100a00 */
        /* <DEDUP_REMOVED lines=8> */
[----:B0-----:R-:W2:Y:S01]  /*2a360*/  LDL.LU.64 R26, [R1+0x1bd0] ;  /* 0x001bd000011a7983 */ /* 0x001ea20000300a00 */
[----:B------:R-:W-:Y:S01]  /*2a370*/  IMAD.X R17, R19, 0x1, R0, P1 ;  /* 0x0000000113117824 */ /* 0x000fe200008e0600 */
[----:B------:R-:W-:-:S02]  /*2a380*/  IADD3 R18, P1, PT, R28, R3, RZ ;  /* 0x000000031c127210 */ /* 0x000fc40007f3e0ff */
[----:B------:R-:W4:Y:S01]  /*2a390*/  LDL.LU R24, [R1+0x1bc8] ;  /* 0x001bc80001187983 */ /* 0x000f220000300800 */
[-C--:B------:R-:W-:Y:S01]  /*2a3a0*/  IADD3 R16, P0, PT, R20, R3.reuse, RZ ;  /* 0x0000000314107210 */ /* 0x080fe20007f1e0ff */
[----:B---3--:R-:W-:Y:S02]  /*2a3b0*/  VIADD R11, R11, 0x1 ;  /* 0x000000010b0b7836 */ /* 0x008fe40000000000 */
[----:B------:R-:W-:Y:S02]  /*2a3c0*/  STL [R1+0x1a84], R18 ;  /* 0x001a841201007387 */ /* 0x000fe40000100800 */
[--C-:B------:R-:W-:Y:S02]  /*2a3d0*/  IMAD.X R20, R21, 0x1, R0.reuse, P0 ;  /* 0x0000000115147824 */ /* 0x100fe400000e0600 */
[----:B------:R-:W-:Y:S02]  /*2a3e0*/  IMAD.X R21, R29, 0x1, R0, P1 ;  /* 0x000000011d157824 */ /* 0x000fe400008e0600 */
[----:B------:R-:W-:Y:S01]  /*2a3f0*/  IMAD.MOV.U32 R7, RZ, RZ, R2 ;  /* 0x000000ffff077224 */ /* 0x000fe200078e0002 */
[----:B--2---:R-:W-:-:S05]  /*2a400*/  IADD3 R19, P2, PT, R26, R3, RZ ;  /* 0x000000031a137210 */ /* 0x004fca0007f5e0ff */
[----:B------:R0:W-:Y:S01]  /*2a410*/  STL [R1+0x1a88], R19 ;  /* 0x001a881301007387 */ /* 0x0001e20000100800 */
[----:B------:R-:W-:-:S03]  /*2a420*/  IMAD.X R22, R27, 0x1, R0, P2 ;  /* 0x000000011b167824 */ /* 0x000fc600010e0600 */
[----:B0-----:R-:W2:Y:S04]  /*2a430*/  LDL.LU R19, [R1+0x16d8] ;  /* 0x0016d80001137983 */ /* 0x001ea80000300800 */
[----:B------:R-:W3:Y:S04]  /*2a440*/  LDL.LU R18, [R1+0x16ac] ;  /* 0x0016ac0001127983 */ /* 0x000ee80000300800 */
[----:B------:R-:W-:Y:S04]  /*2a450*/  STL [R1+0x9e8], R11 ;  /* 0x0009e80b01007387 */ /* 0x000fe80000100800 */
[----:B------:R-:W2:Y:S04]  /*2a460*/  LDL.LU R23, [R1+0x16d0] ;  /* 0x0016d00001177983 */ /* 0x000ea80000300800 */
[----:B------:R-:W2:Y:S04]  /*2a470*/  LDL.LU R25, [R1+0x16a4] ;  /* 0x0016a40001197983 */ /* 0x000ea80000300800 */
[----:B------:R-:W2:Y:S04]  /*2a480*/  LDL.LU R29, [R1+0x16c8] ;  /* 0x0016c800011d7983 */ /* 0x000ea80000300800 */
[----:B------:R-:W2:Y:S04]  /*2a490*/  LDL.LU R28, [R1+0x169c] ;  /* 0x00169c00011c7983 */ /* 0x000ea80000300800 */
[----:B------:R-:W2:Y:S04]  /*2a4a0*/  LDL.LU R2, [R1+0x16c0] ;  /* 0x0016c00001027983 */ /* 0x000ea80000300800 */
[----:B------:R0:W-:Y:S04]  /*2a4b0*/  STL [R1+0x1a8c], R21 ;  /* 0x001a8c1501007387 */ /* 0x0001e80000100800 */
[----:B0-----:R-:W2:Y:S04]  /*2a4c0*/  LDL.LU R21, [R1+0x16b4] ;  /* 0x0016b40001157983 */ /* 0x001ea80000300800 */
[----:B------:R-:W4:Y:S04]  /*2a4d0*/  LDL.LU.64 R26, [R1+0x1bc0] ;  /* 0x001bc000011a7983 */ /* 0x000f280000300a00 */
[----:B------:R0:W-:Y:S04]  /*2a4e0*/  STL [R1+0x1a90], R22 ;  /* 0x001a901601007387 */ /* 0x0001e80000100800 */
[----:B0-----:R-:W2:Y:S01]  /*2a4f0*/  LDL.LU R22, [R1+0x16e0] ;  /* 0x0016e00001167983 */ /* 0x001ea20000300800 */
[----:B----4-:R-:W-:-:S15]  /*2a500*/  HMMA.16816.F32 R4, R12, R26, R4 ;  /* 0x0000001a0c04723c */ /* 0x010fde0000001804 */
[----:B------:R-:W-:-:S04]  /*2a510*/  NOP ;  /* 0x0000000000007918 */ /* 0x000fc80000000000 */
[----:B------:R-:W-:Y:S01]  /*2a520*/  STL.64 [R1+0x1e0], R4 ;  /* 0x0001e00401007387 */ /* 0x000fe20000100a00 */
[----:B------:R-:W-:-:S03]  /*2a530*/  IMAD.MOV.U32 R14, RZ, RZ, R7 ;  /* 0x000000ffff0e7224 */ /* 0x000fc600078e0007 */
[----:B------:R0:W-:Y:S01]  /*2a540*/  STL.64 [R1+0x1e8], R6 ;  /* 0x0001e80601007387 */ /* 0x0001e20000100a00 */
[----:B------:R-:W-:-:S03]  /*2a550*/  IMAD.MOV.U32 R13, RZ, RZ, R5 ;  /* 0x000000ffff0d7224 */ /* 0x000fc600078e0005 */
[----:B0-----:R-:W4:Y:S04]  /*2a560*/  LDL.LU.64 R6, [R1+0x1bb8] ;  /* 0x001bb80001067983 */ /* 0x001f280000300a00 */
[----:B------:R-:W2:Y:S04]  /*2a570*/  LDL.LU.64 R4, [R1+0x1bb0] ;  /* 0x001bb00001047983 */ /* 0x000ea80000300a00 */
[----:B------:R-:W2:Y:S04]  /*2a580*/  LDL.LU R12, [R1+0x16cc] ;  /* 0x0016cc00010c7983 */ /* 0x000ea80000300800 */
[----:B------:R-:W2:Y:S04]  /*2a590*/  LDL.LU R15, [R1+0x16c4] ;  /* 0x0016c400010f7983 */ /* 0x000ea80000300800 */
[----:B------:R-:W2:Y:S04]  /*2a5a0*/  LDL.LU R26, [R1+0x16e8] ;  /* 0x0016e800011a7983 */ /* 0x000ea80000300800 */
[----:B------:R-:W2:Y:S04]  /*2a5b0*/  LDL.LU R27, [R1+0x16bc] ;  /* 0x0016bc00011b7983 */ /* 0x000ea80000300800 */
[----:B------:R0:W-:Y:S01]  /*2a5c0*/  STL [R1+0x1a98], R13 ;  /* 0x001a980d01007387 */ /* 0x0001e20000100800 */
[----:B------:R-:W-:Y:S01]  /*2a5d0*/  ISETP.NE.U32.AND P0, PT, R11, UR7, PT ;  /* 0x000000070b007c0c */ /* 0x000fe2000bf05070 */
[----:B------:R-:W-:-:S02]  /*2a5e0*/  IMAD.MOV.U32 R10, RZ, RZ, R24 ;  /* 0x000000ffff0a7224 */ /* 0x000fc400078e0018 */
[----:B0-----:R-:W3:Y:S04]  /*2a5f0*/  LDL.LU R13, [R1+0x16d4] ;  /* 0x0016d400010d7983 */ /* 0x001ee80000300800 */
[----:B------:R0:W-:Y:S04]  /*2a600*/  STL [R1+0x1a94], R14 ;  /* 0x001a940e01007387 */ /* 0x0001e80000100800 */
[----:B0-----:R-:W3:Y:S04]  /*2a610*/  LDL.LU R14, [R1+0x16dc] ;  /* 0x0016dc00010e7983 */ /* 0x001ee80000300800 */
[----:B------:R-:W3:Y:S01]  /*2a620*/  LDL.LU R24, [R1+0x16ec] ;  /* 0x0016ec0001187983 */ /* 0x000ee20000300800 */
[----:B----4-:R-:W-:-:S03]  /*2a630*/  IMAD.MOV.U32 R11, RZ, RZ, R7 ;  /* 0x000000ffff0b7224 */ /* 0x010fc600078e0007 */
[----:B------:R-:W4:Y:S04]  /*2a640*/  LDL.LU R7, [R1+0x16e4] ;  /* 0x0016e40001077983 */ /* 0x000f280000300800 */
[----:B------:R0:W-:Y:S02]  /*2a650*/  STL.64 [R1+0x3c8], R10 ;  /* 0x0003c80a01007387 */ /* 0x0001e40000100a00 */
[----:B0-----:R-:W-:Y:S02]  /*2a660*/  IMAD.MOV.U32 R10, RZ, RZ, R8 ;  /* 0x000000ffff0a7224 */ /* 0x001fe400078e0008 */
[----:B--2---:R-:W-:-:S05]  /*2a670*/  IMAD.MOV.U32 R11, RZ, RZ, R4 ;  /* 0x000000ffff0b7224 */ /* 0x004fca00078e0004 */
[----:B------:R0:W-:Y:S04]  /*2a680*/  STL.64 [R1+0x3c0], R10 ;  /* 0x0003c00a01007387 */ /* 0x0001e80000100a00 */
[----:B0-----:R-:W2:Y:S01]  /*2a690*/  LDL.LU.64 R10, [R1+0x1ba8] ;  /* 0x001ba800010a7983 */ /* 0x001ea20000300a00 */
[----:B------:R-:W-:Y:S02]  /*2a6a0*/  IMAD.MOV.U32 R8, RZ, RZ, R9 ;  /* 0x000000ffff087224 */ /* 0x000fe400078e0009 */
[----:B------:R-:W-:Y:S02]  /*2a6b0*/  IMAD.MOV.U32 R9, RZ, RZ, R5 ;  /* 0x000000ffff097224 */ /* 0x000fe400078e0005 */
[----:B------:R-:W-:Y:S01]  /*2a6c0*/  IMAD.MOV.U32 R5, RZ, RZ, R6 ;  /* 0x000000ffff057224 */ /* 0x000fe200078e0006 */
[----:B---3--:R-:W-:-:S02]  /*2a6d0*/  IADD3 R24, P2, PT, R24, R3, RZ ;  /* 0x0000000318187210 */ /* 0x008fc40007f5e0ff */
[----:B------:R0:W-:Y:S01]  /*2a6e0*/  STL.64 [R1+0x3b8], R8 ;  /* 0x0003b80801007387 */ /* 0x0001e20000100a00 */
[-C--:B------:R-:W-:Y:S02]  /*2a6f0*/  IADD3 R14, P4, PT, R14, R3.reuse, RZ ;  /* 0x000000030e0e7210 */ /* 0x080fe40007f9e0ff */
[-C--:B------:R-:W-:Y:S02]  /*2a700*/  IADD3 R13, P5, PT, R13, R3.reuse, RZ ;  /* 0x000000030d0d7210 */ /* 0x080fe40007fbe0ff */
[-C--:B------:R-:W-:Y:S02]  /*2a710*/  IADD3 R12, P6, PT, R12, R3.reuse, RZ ;  /* 0x000000030c0c7210 */ /* 0x080fe40007fde0ff */
[-C--:B------:R-:W-:Y:S01]  /*2a720*/  IADD3 R15, P1, PT, R15, R3.reuse, RZ ;  /* 0x000000030f0f7210 */ /* 0x080fe20007f3e0ff */
[----:B0-----:R-:W-:Y:S02]  /*2a730*/  IMAD.MOV.U32 R9, RZ, RZ, R17 ;  /* 0x000000ffff097224 */ /* 0x001fe400078e0011 */
[--C-:B------:R-:W-:Y:S01]  /*2a740*/  IMAD.X R26, R26, 0x1, R0.reuse, P2 ;  /* 0x000000011a1a7824 */ /* 0x100fe200010e0600 */
[-C--:B------:R-:W-:Y:S01]  /*2a750*/  IADD3 R27, P2, PT, R27, R3.reuse, RZ ;  /* 0x000000031b1b7210 */ /* 0x080fe20007f5e0ff */
[--C-:B------:R-:W-:Y:S01]  /*2a760*/  IMAD.X R19, R19, 0x1, R0.reuse, P4 ;  /* 0x0000000113137824 */ /* 0x100fe200020e0600 */
[-C--:B------:R-:W-:Y:S01]  /*2a770*/  IADD3 R18, P4, PT, R18, R3.reuse, RZ ;  /* 0x0000000312127210 */ /* 0x080fe20007f9e0ff */
[--C-:B------:R-:W-:Y:S01]  /*2a780*/  IMAD.X R23, R23, 0x1, R0.reuse, P5 ;  /* 0x0000000117177824 */ /* 0x100fe200028e0600 */
[-C--:B------:R-:W-:Y:S01]  /*2a790*/  IADD3 R25, P5, PT, R25, R3.reuse, RZ ;  /* 0x0000000319197210 */ /* 0x080fe20007fbe0ff */
[--C-:B------:R-:W-:Y:S01]  /*2a7a0*/  IMAD.X R29, R29, 0x1, R0.reuse, P6 ;  /* 0x000000011d1d7824 */ /* 0x100fe200030e0600 */
[-C--:B------:R-:W-:Y:S01]  /*2a7b0*/  IADD3 R28, P6, PT, R28, R3.reuse, RZ ;  /* 0x000000031c1c7210 */ /* 0x080fe20007fde0ff */
[----:B------:R-:W-:Y:S01]  /*2a7c0*/  IMAD.X R2, R2, 0x1, R0, P1 ;  /* 0x0000000102027824 */ /* 0x000fe200008e0600 */
[----:B----4-:R-:W-:-:S05]  /*2a7d0*/  IADD3 R7, P3, PT, R7, R3, RZ ;  /* 0x0000000307077210 */ /* 0x010fca0007f7e0ff */
[----:B------:R-:W-:Y:S01]  /*2a7e0*/  IMAD.X R22, R22, 0x1, R0, P3 ;  /* 0x0000000116167824 */ /* 0x000fe200018e0600 */
[----:B------:R-:W-:Y:S01]  /*2a7f0*/  IADD3 R21, P3, PT, R21, R3, RZ ;  /* 0x0000000315157210 */ /* 0x000fe20007f7e0ff */
[----:B--2---:R-:W-:Y:S02]  /*2a800*/  IMAD.MOV.U32 R4, RZ, RZ, R11 ;  /* 0x000000ffff047224 */ /* 0x004fe400078e000b */
[----:B------:R-:W-:-:S03]  /*2a810*/  IMAD.MOV.U32 R8, RZ, RZ, R10 ;  /* 0x000000ffff087224 */ /* 0x000fc600078e000a */
[----:B------:R0:W-:Y:S04]  /*2a820*/  STL.64 [R1+0x3b0], R4 ;  /* 0x0003b00401007387 */ /* 0x0001e80000100a00 */
[----:B------:R-:W-:Y:S01]  /*2a830*/  STL.64 [R1+0x3a8], R8 ;  /* 0x0003a80801007387 */ /* 0x000fe20000100a00 */
[----:B0-----:R-:W-:Y:S02]  /*2a840*/  IMAD.MOV.U32 R4, RZ, RZ, R16 ;  /* 0x000000ffff047224 */ /* 0x001fe400078e0010 */
[----:B------:R-:W-:-:S05]  /*2a850*/  IMAD.MOV.U32 R5, RZ, RZ, R20 ;  /* 0x000000ffff057224 */ /* 0x000fca00078e0014 */
[----:B------:R-:W-:Y:S04]  /*2a860*/  STL.64 [R1+0x3a0], R4 ;  /* 0x0003a00401007387 */ /* 0x000fe80000100a00 */
        /* <DEDUP_REMOVED lines=16> */
[----:B0-----:R-:W2:Y:S04]  /*2a970*/  LDL.LU R0, [R1+0x1694] ;  /* 0x0016940001007983 */ /* 0x001ea80000300800 */
[----:B------:R-:W-:Y:S04]  /*2a980*/  STL [R1+0x169c], R28 ;  /* 0x00169c1c01007387 */ /* 0x000fe80000100800 */
[----:B------:R-:W3:Y:S04]  /*2a990*/  LDL.LU R16, [R1+0x1684] ;  /* 0x0016840001107983 */ /* 0x000ee80000300800 */
[----:B------:R-:W-:Y:S04]  /*2a9a0*/  STL [R1+0x16c0], R2 ;  /* 0x0016c00201007387 */ /* 0x000fe80000100800 */
        /* <DEDUP_REMOVED lines=23> */
[----:B------:R-:W3:Y:S01]  /*2ab20*/  LDL.LU R23, [R1+0x162c] ;  /* 0x00162c0001177983 */ /* 0x000ee20000300800 */
[----:B--2---:R-:W-:-:S03]  /*2ab30*/  IADD3 R0, P1, PT, R0, R3, RZ ;  /* 0x0000000300007210 */ /* 0x004fc60007f3e0ff */
[----:B------:R-:W2:Y:S04]  /*2ab40*/  LDL.LU R25, [R1+0x1650] ;  /* 0x0016500001197983 */ /* 0x000ea80000300800 */
[----:B------:R-:W2:Y:S04]  /*2ab50*/  LDL.LU R29, [R1+0x1624] ;  /* 0x00162400011d7983 */ /* 0x000ea80000300800 */
[----:B------:R-:W2:Y:S04]  /*2ab60*/  LDL.LU R28, [R1+0x1648] ;  /* 0x00164800011c7983 */ /* 0x000ea80000300800 */
[----:B------:R-:W2:Y:S04]  /*2ab70*/  LDL.LU R2, [R1+0x161c] ;  /* 0x00161c0001027983 */ /* 0x000ea80000300800 */
[----:B------:R0:W-:Y:S04]  /*2ab80*/  STL [R1+0x1694], R0 ;  /* 0x0016940001007387 */ /* 0x0001e80000100800 */
[----:B0-----:R-:W2:Y:S04]  /*2ab90*/  LDL.LU R0, [R1+0x1ba4] ;  /* 0x001ba40001007983 */ /* 0x001ea80000300800 */
[----:B------:R-:W2:Y:S02]  /*2aba0*/  LDL.LU R3, [R1+0x16b8] ;  /* 0x0016b80001037983 */ /* 0x000ea40000300800 */
[----:B--2---:R-:W-:-:S05]  /*2abb0*/  IMAD.X R3, R3, 0x1, R0, P2 ;  /* 0x0000000103037824 */ /* 0x004fca00010e0600 */
[----:B------:R0:W-:Y:S02]  /*2abc0*/  STL [R1+0x16b8], R3 ;  /* 0x0016b80301007387 */ /* 0x0001e40000100800 */
[----:B0-----:R-:W0:Y:S02]  /*2abd0*/  LDC R3, c[0x0][0x3a8] ;  /* 0x0000ea00ff037b82 */ /* 0x001e240000000800 */
[----:B0-----:R-:W-:-:S04]  /*2abe0*/  IMAD.SHL.U32 R3, R3, 0x40, RZ ;  /* 0x0000004003037824 */ /* 0x001fc800078e00ff */
[----:B------:R-:W-:-:S05]  /*2abf0*/  IMAD.SHL.U32 R3, R3, 0x2, RZ ;  /* 0x0000000203037824 */ /* 0x000fca00078e00ff */
[----:B---3--:R-:W-:-:S05]  /*2ac00*/  IADD3 R16, P2, PT, R16, R3, RZ ;  /* 0x0000000310107210 */ /* 0x008fca0007f5e0ff */
[----:B------:R0:W-:Y:S04]  /*2ac10*/  STL [R1+0x168c], R16 ;  /* 0x00168c1001007387 */ /* 0x0001e80000100800 */
[----:B0-----:R-:W2:Y:S04]  /*2ac20*/  LDL.LU R16, [R1+0x1ba0] ;  /* 0x001ba00001107983 */ /* 0x001ea80000300800 */
[----:B------:R-:W3:Y:S01]  /*2ac30*/  LDL.LU R3, [R1+0x16b0] ;  /* 0x0016b00001037983 */ /* 0x000ee20000300800 */
[--C-:B----4-:R-:W-:Y:S02]  /*2ac40*/  IMAD.X R20, R20, 0x1, R0.reuse, P4 ;  /* 0x0000000114147824 */ /* 0x110fe400020e0600 */
[----:B------:R-:W-:-:S02]  /*2ac50*/  IMAD.X R17, R17, 0x1, R0, P5 ;  /* 0x0000000111117824 */ /* 0x000fc400028e0600 */
[--C-:B------:R-:W-:Y:S02]  /*2ac60*/  IMAD.X R6, R6, 0x1, R0.reuse, P6 ;  /* 0x0000000106067824 */ /* 0x100fe400030e0600 */
[--C-:B------:R-:W-:Y:S02]  /*2ac70*/  IMAD.X R5, R5, 0x1, R0.reuse, P1 ;  /* 0x0000000105057824 */ /* 0x100fe400008e0600 */
[--C-:B------:R-:W-:Y:S02]  /*2ac80*/  IMAD.X R4, R4, 0x1, R0.reuse, P2 ;  /* 0x0000000104047824 */ /* 0x100fe400010e0600 */
[----:B---3--:R-:W-:-:S05]  /*2ac90*/  IMAD.X R3, R3, 0x1, R0, P3 ;  /* 0x0000000103037824 */ /* 0x008fca00018e0600 */
[----:B------:R0:W-:Y:S02]  /*2aca0*/  STL [R1+0x16b0], R3 ;  /* 0x0016b00301007387 */ /* 0x0001e40000100800 */
[----:B0-----:R-:W0:Y:S02]  /*2acb0*/  LDC R3, c[0x0][0x3a8] ;  /* 0x0000ea00ff037b82 */ /* 0x001e240000000800 */
[----:B0-----:R-:W-:-:S04]  /*2acc0*/  IMAD.SHL.U32 R3, R3, 0x40, RZ ;  /* 0x0000004003037824 */ /* 0x001fc800078e00ff */
[----:B------:R-:W-:-:S05]  /*2acd0*/  IMAD.SHL.U32 R3, R3, 0x2, RZ ;  /* 0x0000000203037824 */ /* 0x000fca00078e00ff */
[-C--:B--2---:R-:W-:Y:S02]  /*2ace0*/  IADD3 R16, P3, PT, R16, R3.reuse, RZ ;  /* 0x0000000310107210 */ /* 0x084fe40007f7e0ff */
[-C--:B------:R-:W-:Y:S02]  /*2acf0*/  IADD3 R10, P4, PT, R10, R3.reuse, RZ ;  /* 0x000000030a0a7210 */ /* 0x080fe40007f9e0ff */
[-C--:B------:R-:W-:Y:S02]  /*2ad00*/  IADD3 R11, P5, PT, R11, R3.reuse, RZ ;  /* 0x000000030b0b7210 */ /* 0x080fe40007fbe0ff */
[-C--:B------:R-:W-:Y:S01]  /*2ad10*/  IADD3 R9, P6, PT, R9, R3.reuse, RZ ;  /* 0x0000000309097210 */ /* 0x080fe20007fde0ff */
[----:B------:R0:W-:Y:S04]  /*2ad20*/  STL [R1+0x1684], R16 ;  /* 0x0016841001007387 */ /* 0x0001e80000100800 */
[----:B------:R-:W-:Y:S04]  /*2ad30*/  STL [R1+0x16a8], R20 ;  /* 0x0016a81401007387 */ /* 0x000fe80000100800 */
[----:B------:R-:W-:Y:S04]  /*2ad40*/  STL [R1+0x167c], R10 ;  /* 0x00167c0a01007387 */ /* 0x000fe80000100800 */
[----:B------:R-:W-:Y:S01]  /*2ad50*/  STL [R1+0x16a0], R17 ;  /* 0x0016a01101007387 */ /* 0x000fe20000100800 */
[----:B------:R-:W-:-:S03]  /*2ad60*/  IADD3 R8, P1, PT, R8, R3, RZ ;  /* 0x0000000308087210 */ /* 0x000fc60007f3e0ff */
[----:B------:R-:W-:Y:S04]  /*2ad70*/  STL [R1+0x1674], R11 ;  /* 0x0016740b01007387 */ /* 0x000fe80000100800 */
[----:B------:R-:W-:Y:S01]  /*2ad80*/  STL [R1+0x1698], R6 ;  /* 0x0016980601007387 */ /* 0x000fe20000100800 */
[----:B------:R-:W-:-:S03]  /*2ad90*/  IADD3 R24, P2, PT, R24, R3, RZ ;  /* 0x0000000318187210 */ /* 0x000fc60007f5e0ff */
[----:B------:R-:W-:Y:S01]  /*2ada0*/  STL [R1+0x166c], R9 ;  /* 0x00166c0901007387 */ /* 0x000fe20000100800 */
[----:B------:R-:W-:-:S03]  /*2adb0*/  IMAD.X R7, R7, 0x1, R0, P3 ;  /* 0x0000000107077824 */ /* 0x000fc600018e0600 */
        /* <DEDUP_REMOVED lines=24> */
[----:B------:R-:W-:Y:S04]  /*2af40*/  STL [R1+0x1660], R21 ;  /* 0x0016601501007387 */ /* 0x000fe80000100800 */
[----:B------:R-:W-:Y:S01]  /*2af50*/  STL [R1+0x1634], R19 ;  /* 0x0016341301007387 */ /* 0x000fe20000100800 */
[----:B------:R-:W-:-:S03]  /*2af60*/  IADD3 R29, P3, PT, R29, R3, RZ ;  /* 0x000000031d1d7210 */ /* 0x000fc60007f7e0ff */
[----:B------:R-:W-:Y:S01]  /*2af70*/  STL [R1+0x1658], R18 ;  /* 0x0016581201007387 */ /* 0x000fe20000100800 */
[----:B------:R-:W-:-:S03]  /*2af80*/  IMAD.X R28, R28, 0x1, R0, P4 ;  /* 0x000000011c1c7824 */ /* 0x000fc600020e0600 */
[----:B------:R-:W-:Y:S01]  /*2af90*/  STL [R1+0x162c], R23 ;  /* 0x00162c1701007387 */ /* 0x000fe20000100800 */
[----:B------:R-:W-:-:S03]  /*2afa0*/  IADD3 R2, P4, PT, R2, R3, RZ ;  /* 0x0000000302027210 */ /* 0x000fc60007f9e0ff */
[----:B------:R-:W-:Y:S04]  /*2afb0*/  STL [R1+0x1650], R25 ;  /* 0x0016501901007387 */ /* 0x000fe80000100800 */
[----:B------:R-:W2:Y:S04]  /*2afc0*/  LDL.LU R3, [R1+0x1640] ;  /* 0x0016400001037983 */ /* 0x000ea80000300800 */
[----:B------:R-:W-:Y:S04]  /*2afd0*/  STL [R1+0x1624], R29 ;  /* 0x0016241d01007387 */ /* 0x000fe80000100800 */
[----:B0-----:R-:W3:Y:S04]  /*2afe0*/  LDL.LU R16, [R1+0x1630] ;  /* 0x0016300001107983 */ /* 0x001ee80000300800 */
[----:B------:R-:W-:Y:S04]  /*2aff0*/  STL [R1+0x1648], R28 ;  /* 0x0016481c01007387 */ /* 0x000fe80000100800 */
[----:B---3--:R0:W-:Y:S04]  /*2b000*/  STL [R1+0x1b98], R16 ;  /* 0x001b981001007387 */ /* 0x0081e80000100800 */
[----:B------:R-:W-:Y:S04]  /*2b010*/  STL [R1+0x161c], R2 ;  /* 0x00161c0201007387 */ /* 0x000fe80000100800 */
[----:B0-----:R-:W3:Y:S01]  /*2b020*/  LDL.LU R16, [R1+0x160c] ;  /* 0x00160c0001107983 */ /* 0x001ee20000300800 */
[----:B--2---:R-:W-:-:S03]  /*2b030*/  IMAD.X R3, R3, 0x1, R0, P5 ;  /* 0x0000000103037824 */ /* 0x004fc600028e0600 */
        /* <DEDUP_REMOVED lines=28> */
[----:B------:R0:W-:Y:S02]  /*2b200*/  STL [R1+0x1640], R3 ;  /* 0x0016400301007387 */ /* 0x0001e40000100800 */
[----:B0-----:R-:W0:Y:S02]  /*2b210*/  LDC R3, c[0x0][0x3a8] ;  /* 0x0000ea00ff037b82 */ /* 0x001e240000000800 */
[----:B0-----:R-:W-:-:S04]  /*2b220*/  IMAD.SHL.U32 R3, R3, 0x40, RZ ;  /* 0x0000004003037824 */ /* 0x001fc800078e00ff */
[----:B------:R-:W-:-:S05]  /*2b230*/  IMAD.SHL.U32 R3, R3, 0x2, RZ ;  /* 0x0000000203037824 */ /* 0x000fca00078e00ff */
[----:B--2---:R-:W-:-:S05]  /*2b240*/  IADD3 R16, P5, PT, R16, R3, RZ ;  /* 0x0000000310107210 */ /* 0x004fca0007fbe0ff */
        /* <DEDUP_REMOVED lines=8> */
[----:B------:R-:W-:-:S05]  /*2b2d0*/  IADD3 R16, P6, PT, R16, R3, RZ ;  /* 0x0000000310107210 */ /* 0x000fca0007fde0ff */
[----:B------:R0:W-:Y:S04]  /*2b2e0*/  STL [R1+0x160c], R16 ;  /* 0x00160c1001007387 */ /* 0x0001e80000100800 */
[----:B0-----:R-:W2:Y:S01]  /*2b2f0*/  LDL.LU R16, [R1+0x1b98] ;  /* 0x001b980001107983 */ /* 0x001ea20000300800 */
[--C-:B----4-:R-:W-:Y:S01]  /*2b300*/  IMAD.X R10, R10, 0x1, R0.reuse, P2 ;  /* 0x000000010a0a7824 */ /* 0x110fe200010e0600 */
[-C--:B---3--:R-:W-:Y:S01]  /*2b310*/  IADD3 R17, P2, PT, R17, R3.reuse, RZ ;  /* 0x0000000311117210 */ /* 0x088fe20007f5e0ff */
        /* <DEDUP_REMOVED lines=17> */
[----:B------:R-:W-:Y:S01]  /*2b430*/  IADD3 R25, P6, PT, R25, R3, RZ ;  /* 0x0000000319197210 */ /* 0x000fe20007fde0ff */
[----:B------:R-:W-:-:S02]  /*2b440*/  IMAD.X R2, R2, 0x1, R0, P2 ;  /* 0x0000000102027824 */ /* 0x000fc400010e0600 */
[----:B--2---:R-:W-:Y:S01]  /*2b450*/  IMAD.X R16, R16, 0x1, R0, P1 ;  /* 0x0000000110107824 */ /* 0x004fe200008e0600 */
[----:B------:R-:W-:-:S04]  /*2b460*/  IADD3 R20, P1, PT, R20, R3, RZ ;  /* 0x0000000314147210 */ /* 0x000fc80007f3e0ff */
        /* <DEDUP_REMOVED lines=8> */
[----:B------:R-:W-:-:S03]  /*2b4f0*/  IMAD.X R14, R14, 0x1, R0, P1 ;  /* 0x000000010e0e7824 */ /* 0x000fc600008e0600 */
[----:B------:R-:W-:Y:S01]  /*2b500*/  STL [R1+0x1610], R8 ;  /* 0x0016100801007387 */ /* 0x000fe20000100800 */
[----:B------:R-:W-:-:S03]  /*2b510*/  IADD3 R13, P1, PT, R13, R3, RZ ;  /* 0x000000030d0d7210 */ /* 0x000fc60007f3e0ff */
        /* <DEDUP_REMOVED lines=3072> */
[--C-:B------:R-:W-:Y:S01]  /*37520*/  IMAD.X R19, R19, 0x1, R0.reuse, P2 ;  /* 0x0000000113137824 */ /* 0x100fe200010e0600 */
[----:B------:R-:W-:Y:S01]  /*37530*/  IADD3 R18, P2, PT, R18, UR8, RZ ;  /* 0x0000000812127c10 */ /* 0x000fe2000ff5e0ff */
[--C-:B------:R-:W-:Y:S01]  /*37540*/  IMAD.X R23, R23, 0x1, R0.reuse, P3 ;  /* 0x0000000117177824 */ /* 0x100fe200018e0600 */
[----:B------:R-:W-:Y:S01]  /*37550*/  IADD3 R25, P3, PT, R25, UR8, RZ ;  /* 0x0000000819197c10 */ /* 0x000fe2000ff7e0ff */
        /* <DEDUP_REMOVED lines=28> */
[----:B------:R-:W-:-:S03]  /*37720*/  IADD3 R28, P4, PT, R28, UR8, RZ ;  /* 0x000000081c1c7c10 */ /* 0x000fc6000ff9e0ff */
        /* <DEDUP_REMOVED lines=9> */
[----:B0-----:R-:W3:Y:S01]  /*377c0*/  LDL.LU R13, [R1+0x19ec] ;  /* 0x0019ec00010d7983 */ /* 0x001ee20000300800 */
[----:B--2---:R-:W-:-:S03]  /*377d0*/  IADD3 R0, P5, PT, R0, UR8, RZ ;  /* 0x0000000800007c10 */ /* 0x004fc6000ffbe0ff */
[----:B---3--:R0:W-:Y:S04]  /*377e0*/  STL [R1+0x1aa0], R13 ;  /* 0x001aa00d01007387 */ /* 0x0081e80000100800 */
[----:B0-----:R-:W2:Y:S04]  /*377f0*/  LDL.LU R13, [R1+0x19a0] ;  /* 0x0019a000010d7983 */ /* 0x001ea80000300800 */
[----:B------:R-:W3:Y:S04]  /*37800*/  LDL.LU R14, [R1+0x19f4] ;  /* 0x0019f400010e7983 */ /* 0x000ee80000300800 */
        /* <DEDUP_REMOVED lines=26> */
[----:B------:R0:W-:Y:S04]  /*379b0*/  STL [R1+0x19e4], R0 ;  /* 0x0019e40001007387 */ /* 0x0001e80000100800 */
[----:B0-----:R-:W2:Y:S02]  /*379c0*/  LDL.LU R0, [R1+0x1aa4] ;  /* 0x001aa40001007983 */ /* 0x001ea40000300800 */
[----:B--2---:R-:W-:-:S05]  /*379d0*/  IMAD.X R13, R13, 0x1, R0, P6 ;  /* 0x000000010d0d7824 */ /* 0x004fca00030e0600 */
[----:B------:R0:W-:Y:S04]  /*379e0*/  STL [R1+0x19a0], R13 ;  /* 0x0019a00d01007387 */ /* 0x0001e80000100800 */
[----:B0-----:R-:W2:Y:S02]  /*379f0*/  LDL.LU R13, [R1+0x1aa0] ;  /* 0x001aa000010d7983 */ /* 0x001ea40000300800 */
[----:B--2---:R-:W-:-:S05]  /*37a00*/  IADD3 R13, P6, PT, R13, UR8, RZ ;  /* 0x000000080d0d7c10 */ /* 0x004fca000ffde0ff */
[----:B------:R0:W-:Y:S04]  /*37a10*/  STL [R1+0x19ec], R13 ;  /* 0x0019ec0d01007387 */ /* 0x0001e80000100800 */
[----:B0-----:R-:W2:Y:S01]  /*37a20*/  LDL.LU R13, [R1+0x1a9c] ;  /* 0x001a9c00010d7983 */ /* 0x001ea20000300800 */
[----:B----4-:R-:W-:Y:S02]  /*37a30*/  IADD3.X R22, PT, PT, R22, UR4, RZ, P2, !PT ;  /* 0x0000000416167c10 */ /* 0x010fe400097fe4ff */
[----:B------:R-:W-:Y:S02]  /*37a40*/  IADD3 R21, P2, PT, R21, UR8, RZ ;  /* 0x0000000815157c10 */ /* 0x000fe4000ff5e0ff */
[----:B------:R-:W-:Y:S02]  /*37a50*/  IADD3.X R19, PT, PT, R19, UR4, RZ, P3, !PT ;  /* 0x0000000413137c10 */ /* 0x000fe40009ffe4ff */
[----:B------:R-:W-:-:S02]  /*37a60*/  IADD3 R18, P3, PT, R18, UR8, RZ ;  /* 0x0000000812127c10 */ /* 0x000fc4000ff7e0ff */
[----:B------:R-:W-:Y:S02]  /*37a70*/  IADD3.X R25, PT, PT, R25, UR4, RZ, P4, !PT ;  /* 0x0000000419197c10 */ /* 0x000fe4000a7fe4ff */
[----:B------:R-:W-:Y:S01]  /*37a80*/  IADD3 R29, P4, PT, R29, UR8, RZ ;  /* 0x000000081d1d7c10 */ /* 0x000fe2000ff9e0ff */
[----:B--2---:R-:W-:Y:S01]  /*37a90*/  IMAD.X R13, R13, 0x1, R0, P1 ;  /* 0x000000010d0d7824 */ /* 0x004fe200008e0600 */
[----:B---3--:R-:W-:-:S04]  /*37aa0*/  IADD3 R14, P1, PT, R14, UR8, RZ ;  /* 0x000000080e0e7c10 */ /* 0x008fc8000ff3e0ff */
[----:B------:R0:W-:Y:S04]  /*37ab0*/  STL [R1+0x9ec], R13 ;  /* 0x0009ec0d01007387 */ /* 0x0001e80000100800 */
[----:B0-----:R0:W5:Y:S04]  /*37ac0*/  LDL.LU R13, [R1+0x1a98] ;  /* 0x001a9800010d7983 */ /* 0x0011680000300800 */
[----:B------:R1:W-:Y:S04]  /*37ad0*/  STL [R1+0x19f4], R14 ;  /* 0x0019f40e01007387 */ /* 0x0003e80000100800 */
[----:B-1----:R0:W5:Y:S04]  /*37ae0*/  LDL.LU R14, [R1+0x1a94] ;  /* 0x001a9400010e7983 */ /* 0x0021680000300800 */
[----:B------:R1:W-:Y:S04]  /*37af0*/  STL [R1+0x19c8], R22 ;  /* 0x0019c81601007387 */ /* 0x0003e80000100800 */
[----:B-1----:R-:W2:Y:S04]  /*37b00*/  LDL.LU R22, [R1+0x1a90] ;  /* 0x001a900001167983 */ /* 0x002ea80000300800 */
[----:B------:R1:W-:Y:S04]  /*37b10*/  STL [R1+0x19fc], R21 ;  /* 0x0019fc1501007387 */ /* 0x0003e80000100800 */
[----:B-1----:R-:W3:Y:S04]  /*37b20*/  LDL.LU R21, [R1+0x1a8c] ;  /* 0x001a8c0001157983 */ /* 0x002ee80000300800 */
[----:B------:R1:W-:Y:S04]  /*37b30*/  STL [R1+0x19c4], R19 ;  /* 0x0019c41301007387 */ /* 0x0003e80000100800 */
[----:B-1----:R-:W4:Y:S04]  /*37b40*/  LDL.LU R19, [R1+0x1a88] ;  /* 0x001a880001137983 */ /* 0x002f280000300800 */
[----:B------:R1:W-:Y:S04]  /*37b50*/  STL [R1+0x1a04], R18 ;  /* 0x001a041201007387 */ /* 0x0003e80000100800 */
[----:B-1----:R-:W4:Y:S01]  /*37b60*/  LDL.LU R18, [R1+0x1a84] ;  /* 0x001a840001127983 */ /* 0x002f220000300800 */
[----:B------:R-:W-:-:S03]  /*37b70*/  IADD3.X R28, PT, PT, R28, UR4, RZ, P5, !PT ;  /* 0x000000041c1c7c10 */ /* 0x000fc6000affe4ff */
[----:B------:R1:W-:Y:S01]  /*37b80*/  STL [R1+0x19c0], R25 ;  /* 0x0019c01901007387 */ /* 0x0003e20000100800 */
[----:B------:R-:W-:Y:S02]  /*37b90*/  IADD3 R3, P5, PT, R3, UR8, RZ ;  /* 0x0000000803037c10 */ /* 0x000fe4000ffbe0ff */
[----:B------:R-:W-:Y:S02]  /*37ba0*/  IADD3.X R2, PT, PT, R2, UR4, RZ, P6, !PT ;  /* 0x0000000402027c10 */ /* 0x000fe4000b7fe4ff */
[----:B------:R-:W-:Y:S02]  /*37bb0*/  IADD3 R16, P6, PT, R16, UR8, RZ ;  /* 0x0000000810107c10 */ /* 0x000fe4000ffde0ff */
[----:B------:R-:W-:Y:S02]  /*37bc0*/  IADD3.X R20, PT, PT, R20, UR4, RZ, P1, !PT ;  /* 0x0000000414147c10 */ /* 0x000fe40008ffe4ff */
[----:B------:R-:W-:Y:S01]  /*37bd0*/  IADD3 R10, P1, PT, R10, UR8, RZ ;  /* 0x000000080a0a7c10 */ /* 0x000fe2000ff3e0ff */
[----:B-1----:R0:W5:Y:S04]  /*37be0*/  LDL.LU R25, [R1+0x1a80] ;  /* 0x001a800001197983 */ /* 0x0021680000300800 */
[----:B------:R1:W-:Y:S01]  /*37bf0*/  STL [R1+0x1a0c], R29 ;  /* 0x001a0c1d01007387 */ /* 0x0003e20000100800 */
[----:B------:R-:W-:-:S02]  /*37c00*/  IADD3.X R17, PT, PT, R17, UR4, RZ, P2, !PT ;  /* 0x0000000411117c10 */ /* 0x000fc400097fe4ff */
[----:B------:R-:W-:Y:S02]  /*37c10*/  IADD3 R11, P2, PT, R11, UR8, RZ ;  /* 0x000000080b0b7c10 */ /* 0x000fe4000ff5e0ff */
[----:B------:R-:W-:Y:S02]  /*37c20*/  IADD3.X R6, PT, PT, R6, UR4, RZ, P3, !PT ;  /* 0x0000000406067c10 */ /* 0x000fe40009ffe4ff */
[----:B------:R-:W-:Y:S01]  /*37c30*/  IADD3 R9, P3, PT, R9, UR8, RZ ;  /* 0x0000000809097c10 */ /* 0x000fe2000ff7e0ff */
[----:B-1----:R0:W5:Y:S04]  /*37c40*/  LDL.LU R29, [R1+0x1a7c] ;  /* 0x001a7c00011d7983 */ /* 0x0021680000300800 */
[----:B------:R1:W-:Y:S01]  /*37c50*/  STL [R1+0x19bc], R28 ;  /* 0x0019bc1c01007387 */ /* 0x0003e20000100800 */
[----:B------:R-:W-:-:S02]  /*37c60*/  IADD3.X R5, PT, PT, R5, UR4, RZ, P4, !PT ;  /* 0x0000000405057c10 */ /* 0x000fc4000a7fe4ff */
[----:B------:R-:W-:Y:S02]  /*37c70*/  IADD3 R8, P4, PT, R8, UR8, RZ ;  /* 0x0000000808087c10 */ /* 0x000fe4000ff9e0ff */
[----:B------:R-:W-:Y:S01]  /*37c80*/  IADD3.X R4, PT, PT, R4, UR4, RZ, P5, !PT ;  /* 0x0000000404047c10 */ /* 0x000fe2000affe4ff */
[----:B-1----:R0:W5:Y:S04]  /*37c90*/  LDL.LU R28, [R1+0x1a78] ;  /* 0x001a7800011c7983 */ /* 0x0021680000300800 */
[----:B------:R-:W-:Y:S04]  /*37ca0*/  STL [R1+0x1a28], R3 ;  /* 0x001a280301007387 */ /* 0x000fe80000100800 */
[----:B------:R1:W-:Y:S04]  /*37cb0*/  STL [R1+0x19b8], R2 ;  /* 0x0019b80201007387 */ /* 0x0003e80000100800 */
[----:B------:R-:W-:Y:S04]  /*37cc0*/  STL [R1+0x1a24], R16 ;  /* 0x001a241001007387 */ /* 0x000fe80000100800 */
[----:B------:R-:W-:Y:S04]  /*37cd0*/  STL [R1+0x19b4], R20 ;  /* 0x0019b41401007387 */ /* 0x000fe80000100800 */
[----:B------:R-:W-:Y:S04]  /*37ce0*/  STL [R1+0x1a20], R10 ;  /* 0x001a200a01007387 */ /* 0x000fe80000100800 */
[----:B------:R-:W-:Y:S04]  /*37cf0*/  STL [R1+0x19b0], R17 ;  /* 0x0019b01101007387 */ /* 0x000fe80000100800 */
[----:B------:R-:W-:Y:S04]  /*37d00*/  STL [R1+0x1a1c], R11 ;  /* 0x001a1c0b01007387 */ /* 0x000fe80000100800 */
[----:B------:R-:W-:Y:S01]  /*37d10*/  STL [R1+0x19ac], R6 ;  /* 0x0019ac0601007387 */ /* 0x000fe20000100800 */
[----:B------:R-:W-:-:S02]  /*37d20*/  IADD3 R24, P5, PT, R24, UR8, RZ ;  /* 0x0000000818187c10 */ /* 0x000fc4000ffbe0ff */
[----:B------:R-:W-:Y:S02]  /*37d30*/  IADD3.X R7, PT, PT, R7, UR4, RZ, P6, !PT ;  /* 0x0000000407077c10 */ /* 0x000fe4000b7fe4ff */
[----:B------:R-:W-:Y:S01]  /*37d40*/  IADD3.X R12, PT, PT, R12, UR4, RZ, P1, !PT ;  /* 0x000000040c0c7c10 */ /* 0x000fe20008ffe4ff */
[----:B-1----:R-:W1:Y:S01]  /*37d50*/  S2R R2, SR_TID.X ;  /* 0x0000000000027919 */ /* 0x002e620000002100 */
[----:B------:R-:W-:Y:S04]  /*37d60*/  STL [R1+0x1a18], R9 ;  /* 0x001a180901007387 */ /* 0x000fe80000100800 */
[----:B------:R2:W-:Y:S04]  /*37d70*/  STL [R1+0x19d0], R5 ;  /* 0x0019d00501007387 */ /* 0x0005e80000100800 */
[----:B------:R-:W-:Y:S01]  /*37d80*/  STL [R1+0x1a14], R8 ;  /* 0x001a140801007387 */ /* 0x000fe20000100800 */
[----:B------:R-:W-:-:S03]  /*37d90*/  IADD3.X R15, PT, PT, R15, UR4, RZ, P2, !PT ;  /* 0x000000040f0f7c10 */ /* 0x000fc600097fe4ff */
[----:B------:R-:W-:Y:S01]  /*37da0*/  STL [R1+0x19d8], R4 ;  /* 0x0019d80401007387 */ /* 0x000fe20000100800 */
[----:B------:R-:W-:Y:S01]  /*37db0*/  IADD3.X R26, PT, PT, R26, UR4, RZ, P3, !PT ;  /* 0x000000041a1a7c10 */ /* 0x000fe20009ffe4ff */
[----:B------:R-:W0:Y:S02]  /*37dc0*/  LDC R3, c[0x0][0x3a8] ;  /* 0x0000ea00ff037b82 */ /* 0x000e240000000800 */
[----:B------:R-:W-:Y:S01]  /*37dd0*/  STL [R1+0x1a10], R24 ;  /* 0x001a101801007387 */ /* 0x000fe20000100800 */
[----:B------:R-:W-:-:S03]  /*37de0*/  IADD3.X R27, PT, PT, R27, UR4, RZ, P4, !PT ;  /* 0x000000041b1b7c10 */ /* 0x000fc6000a7fe4ff */
[----:B------:R3:W-:Y:S04]  /*37df0*/  STL [R1+0x19e0], R7 ;  /* 0x0019e00701007387 */ /* 0x0007e80000100800 */
[----:B------:R0:W-:Y:S01]  /*37e00*/  STL [R1+0x19e8], R12 ;  /* 0x0019e80c01007387 */ /* 0x0001e20000100800 */
[----:B------:R-:W-:-:S03]  /*37e10*/  IADD3.X R23, PT, PT, R23, UR4, RZ, P5, !PT ;  /* 0x0000000417177c10 */ /* 0x000fc6000affe4ff */
[----:B------:R0:W-:Y:S04]  /*37e20*/  STL [R1+0x19f0], R15 ;  /* 0x0019f00f01007387 */ /* 0x0001e80000100800 */
[----:B------:R0:W-:Y:S04]  /*37e30*/  STL [R1+0x19f8], R26 ;  /* 0x0019f81a01007387 */ /* 0x0001e80000100800 */
[----:B------:R0:W-:Y:S02]  /*37e40*/  STL [R1+0x1a00], R27 ;  /* 0x001a001b01007387 */ /* 0x0001e40000100800 */
[----:B0-----:R-:W-:Y:S01]  /*37e50*/  IMAD.SHL.U32 R3, R3, 0x40, RZ ;  /* 0x0000004003037824 */ /* 0x001fe200078e00ff */
[----:B-1----:R-:W-:-:S03]  /*37e60*/  LOP3.LUT R2, R2, 0x3f, RZ, 0xc0, !PT ;  /* 0x0000003f02027812 */ /* 0x002fc600078ec0ff */
[----:B------:R-:W-:Y:S02]  /*37e70*/  IMAD.SHL.U32 R3, R3, 0x2, RZ ;  /* 0x0000000203037824 */ /* 0x000fe400078e00ff */
[----:B------:R-:W-:Y:S02]  /*37e80*/  IMAD.SHL.U32 R2, R2, 0x2, RZ ;  /* 0x0000000202027824 */ /* 0x000fe400078e00ff */
[----:B--2---:R-:W-:Y:S02]  /*37e90*/  IMAD.MOV.U32 R5, RZ, RZ, R22 ;  /* 0x000000ffff057224 */ /* 0x004fe400078e0016 */
[----:B---3--:R-:W-:Y:S02]  /*37ea0*/  IMAD.MOV.U32 R7, RZ, RZ, R21 ;  /* 0x000000ffff077224 */ /* 0x008fe400078e0015 */
[----:B----4-:R-:W-:-:S05]  /*37eb0*/  IMAD.MOV.U32 R4, RZ, RZ, R19 ;  /* 0x000000ffff047224 */ /* 0x010fca00078e0013 */
[----:B------:R0:W-:Y:S04]  /*37ec0*/  STL.64 [R1+0x390], R4 ;  /* 0x0003900401007387 */ /* 0x0001e80000100a00 */
[----:B------:R0:W-:Y:S01]  /*37ed0*/  STL [R1+0x1a08], R23 ;  /* 0x001a081701007387 */ /* 0x0001e20000100800 */
[----:B------:R-:W-:-:S05]  /*37ee0*/  IMAD.MOV.U32 R6, RZ, RZ, R18 ;  /* 0x000000ffff067224 */ /* 0x000fca00078e0012 */
[----:B------:R0:W-:Y:S01]  /*37ef0*/  STL.64 [R1+0x398], R6 ;  /* 0x0003980601007387 */ /* 0x0001e20000100a00 */
[----:B------:R-:W-:Y:S05]  /*37f00*/  @P0 BRA `(.L_x_1) ;  /* 0xfffffd18002c0947 */ /* 0x000fea000383ffff */
[----:B------:R-:W2:Y:S04]  /*37f10*/  LDL.LU R27, [R1+0x23c] ;  /* 0x00023c00011b7983 */ /* 0x000ea80000300800 */
[----:B------:R-:W3:Y:S04]  /*37f20*/  LDL.LU R26, [R1+0x234] ;  /* 0x00023400011a7983 */ /* 0x000ee80000300800 */
[----:B0-----:R-:W4:Y:S04]  /*37f30*/  LDL.LU R6, [R1+0x1bc] ;  /* 0x0001bc0001067983 */ /* 0x001f280000300800 */
        /* <DEDUP_REMOVED lines=9> */
[----:B--2---:R-:W-:Y:S04]  /*37fd0*/  STL [R1+0x1b64], R4 ;  /* 0x001b640401007387 */ /* 0x004fe80000100800 */
[----:B-----5:R-:W2:Y:S04]  /*37fe0*/  LDL.LU R28, [R1+0x2e8] ;  /* 0x0002e800011c7983 */ /* 0x020ea80000300800 */
[----:B--2---:R-:W-:Y:S04]  /*37ff0*/  STL [R1+0x1b68], R28 ;  /* 0x001b681c01007387 */ /* 0x004fe80000100800 */
[----:B------:R-:W2:Y:S04]  /*38000*/  LDL.LU R2, [R1+0x2f8] ;  /* 0x0002f80001027983 */ /* 0x000ea80000300800 */
[----:B--2---:R-:W-:Y:S04]  /*38010*/  STL [R1+0x1b6c], R2 ;  /* 0x001b6c0201007387 */ /* 0x004fe80000100800 */
[----:B------:R-:W2:Y:S04]  /*38020*/  LDL.LU R0, [R1+0x2e0] ;  /* 0x0002e00001007983 */ /* 0x000ea80000300800 */
[----:B--2---:R-:W-:Y:S04]  /*38030*/  STL [R1+0x1b70], R0 ;  /* 0x001b700001007387 */ /* 0x004fe80000100800 */
[----:B------:R-:W2:Y:S01]  /*38040*/  LDL.LU R3, [R1+0x2f0] ;  /* 0x0002f00001037983 */ /* 0x000ea20000300800 */
[----:B------:R-:W-:-:S03]  /*38050*/  F2FP.F16.F32.PACK_AB R27, R14, R27 ;  /* 0x0000001b0e1b723e */ /* 0x000fc600000000ff */
[----:B--2---:R-:W-:Y:S04]  /*38060*/  STL [R1+0x1b74], R3 ;  /* 0x001b740301007387 */ /* 0x004fe80000100800 */
[----:B------:R0:W-:Y:S04]  /*38070*/  STL [R1+0x1a78], R29 ;  /* 0x001a781d01007387 */ /* 0x0001e80000100800 */
[----:B0-----:R-:W2:Y:S04]  /*38080*/  LDL.LU R29, [R1+0x1f0] ;  /* 0x0001f000011d7983 */ /* 0x001ea80000300800 */
[----:B--2---:R-:W-:Y:S04]  /*38090*/  STL [R1+0x1b78], R29 ;  /* 0x001b781d01007387 */ /* 0x004fe80000100800 */
[----:B------:R0:W-:Y:S04]  /*380a0*/  STL [R1+0x1a7c], R27 ;  /* 0x001a7c1b01007387 */ /* 0x0001e80000100800 */
[----:B0-----:R-:W2:Y:S01]  /*380b0*/  LDL.LU R27, [R1+0x1c0] ;  /* 0x0001c000011b7983 */ /* 0x001ea20000300800 */
[----:B---3--:R-:W-:-:S03]  /*380c0*/  F2FP.F16.F32.PACK_AB R26, R13, R26 ;  /* 0x0000001a0d1a723e */ /* 0x008fc600000000ff */
[----:B--2---:R-:W-:Y:S04]  /*380d0*/  STL [R1+0x1b7c], R27 ;  /* 0x001b7c1b01007387 */ /* 0x004fe80000100800 */
[----:B------:R-:W2:Y:S04]  /*380e0*/  LDL.LU R13, [R1+0x254] ;  /* 0x00025400010d7983 */ /* 0x000ea80000300800 */
[----:B------:R-:W2:Y:S04]  /*380f0*/  LDL.LU R14, [R1+0x274] ;  /* 0x00027400010e7983 */ /* 0x000ea80000300800 */
[----:B------:R0:W-:Y:S04]  /*38100*/  STL [R1+0x1a80], R26 ;  /* 0x001a801a01007387 */ /* 0x0001e80000100800 */
[----:B0-----:R-:W3:Y:S01]  /*38110*/  LDL.LU R26, [R1+0x1f8] ;  /* 0x0001f800011a7983 */ /* 0x001ee20000300800 */
[----:B----4-:R-:W-:-:S03]  /*38120*/  F2FP.F16.F32.PACK_AB R25, R6, R25 ;  /* 0x000000190619723e */ /* 0x010fc600000000ff */
[----:B---3--:R-:W-:Y:S04]  /*38130*/  STL [R1+0x1b80], R26 ;  /* 0x001b801a01007387 */ /* 0x008fe80000100800 */
[----:B------:R0:W-:Y:S04]  /*38140*/  STL [R1+0x1a84], R25 ;  /* 0x001a841901007387 */ /* 0x0001e80000100800 */
[----:B0-----:R-:W3:Y:S01]  /*38150*/  LDL.LU R25, [R1+0x1c8] ;  /* 0x0001c80001197983 */ /* 0x001ee20000300800 */
[----:B------:R-:W-:-:S03]  /*38160*/  F2FP.F16.F32.PACK_AB R24, R9, R24 ;  /* 0x000000180918723e */ /* 0x000fc600000000ff */
[----:B---3--:R-:W-:Y:S04]  /*38170*/  STL [R1+0x1b84], R25 ;  /* 0x001b841901007387 */ /* 0x008fe80000100800 */
[----:B------:R0:W-:Y:S04]  /*38180*/  STL [R1+0x1a88], R24 ;  /* 0x001a881801007387 */ /* 0x0001e80000100800 */
[----:B0-----:R-:W3:Y:S01]  /*38190*/  LDL.LU R24, [R1+0x2c0] ;  /* 0x0002c00001187983 */ /* 0x001ee20000300800 */
[----:B------:R-:W-:Y:S02]  /*381a0*/  F2FP.F16.F32.PACK_AB R23, R5, R23 ;  /* 0x000000170517723e */ /* 0x000fe400000000ff */
[----:B------:R-:W-:-:S02]  /*381b0*/  F2FP.F16.F32.PACK_AB R22, R8, R15 ;  /* 0x0000000f0816723e */ /* 0x000fc400000000ff */
[----:B------:R-:W-:Y:S02]  /*381c0*/  F2FP.F16.F32.PACK_AB R21, R7, R12 ;  /* 0x0000000c0715723e */ /* 0x000fe400000000ff */
[----:B--2---:R-:W-:Y:S01]  /*381d0*/  F2FP.F16.F32.PACK_AB R20, R13, R14 ;  /* 0x0000000e0d14723e */ /* 0x004fe200000000ff */
[----:B---3--:R-:W-:Y:S04]  /*381e0*/  STL [R1+0x1b88], R24 ;  /* 0x001b881801007387 */ /* 0x008fe80000100800 */
[----:B------:R0:W-:Y:S04]  /*381f0*/  STL [R1+0x1a8c], R23 ;  /* 0x001a8c1701007387 */ /* 0x0001e80000100800 */
[----:B0-----:R-:W2:Y:S04]  /*38200*/  LDL.LU R23, [R1+0x280] ;  /* 0x0002800001177983 */ /* 0x001ea80000300800 */
[----:B------:R-:W3:Y:S04]  /*38210*/  LDL.LU R24, [R1+0x22c] ;  /* 0x00022c0001187983 */ /* 0x000ee80000300800 */
[----:B------:R-:W3:Y:S04]  /*38220*/  LDL.LU R19, [R1+0x20c] ;  /* 0x00020c0001137983 */ /* 0x000ee80000300800 */
[----:B------:R-:W4:Y:S04]  /*38230*/  LDL.LU R25, [R1+0x224] ;  /* 0x0002240001197983 */ /* 0x000f280000300800 */
[----:B------:R-:W4:Y:S04]  /*38240*/  LDL.LU R18, [R1+0x204] ;  /* 0x0002040001127983 */ /* 0x000f280000300800 */
[----:B------:R-:W2:Y:S04]  /*38250*/  LDL.LU R26, [R1+0x28c] ;  /* 0x00028c00011a7983 */ /* 0x000ea80000300800 */
[----:B------:R-:W2:Y:S04]  /*38260*/  LDL.LU R17, [R1+0x2cc] ;  /* 0x0002cc0001117983 */ /* 0x000ea80000300800 */
[----:B------:R-:W2:Y:S04]  /*38270*/  LDL.LU R27, [R1+0x284] ;  /* 0x00028400011b7983 */ /* 0x000ea80000300800 */
[----:B------:R-:W2:Y:S04]  /*38280*/  LDL.LU R16, [R1+0x2c4] ;  /* 0x0002c40001107983 */ /* 0x000ea80000300800 */
[----:B------:R-:W2:Y:S04]  /*38290*/  LDL.LU R29, [R1+0x1cc] ;  /* 0x0001cc00011d7983 */ /* 0x000ea80000300800 */
[----:B------:R-:W2:Y:S04]  /*382a0*/  LDL.LU R15, [R1+0x1fc] ;  /* 0x0001fc00010f7983 */ /* 0x000ea80000300800 */
[----:B------:R0:W-:Y:S04]  /*382b0*/  STL [R1+0x1a90], R22 ;  /* 0x001a901601007387 */ /* 0x0001e80000100800 */
[----:B0-----:R-:W2:Y:S04]  /*382c0*/  LDL.LU R22, [R1+0x2c8] ;  /* 0x0002c80001167983 */ /* 0x001ea80000300800 */
[----:B------:R0:W-:Y:S04]  /*382d0*/  STL [R1+0x1a94], R21 ;  /* 0x001a941501007387 */ /* 0x0001e80000100800 */
        /* <DEDUP_REMOVED lines=17> */
[----:B0-----:R-:W2:Y:S01]  /*383f0*/  LDL.LU R20, [R1+0x200] ;  /* 0x0002000001147983 */ /* 0x001ea20000300800 */
[----:B---3--:R-:W-:-:S03]  /*38400*/  F2FP.F16.F32.PACK_AB R19, R24, R19 ;  /* 0x000000131813723e */ /* 0x008fc600000000ff */
[----:B------:R-:W3:Y:S04]  /*38410*/  LDL.LU R24, [R1+0x1b88] ;  /* 0x001b880001187983 */ /* 0x000ee80000300800 */
[----:B------:R0:W-:Y:S01]  /*38420*/  STL [R1+0x1a9c], R19 ;  /* 0x001a9c1301007387 */ /* 0x0001e20000100800 */
[----:B----4-:R-:W-:-:S03]  /*38430*/  F2FP.F16.F32.PACK_AB R18, R25, R18 ;  /* 0x000000121912723e */ /* 0x010fc600000000ff */
[----:B0-----:R-:W4:Y:S01]  /*38440*/  LDL.LU R19, [R1+0x220] ;  /* 0x0002200001137983 */ /* 0x001f220000300800 */
[----:B--2---:R-:W-:-:S03]  /*38450*/  F2FP.F16.F32.PACK_AB R17, R26, R17 ;  /* 0x000000111a11723e */ /* 0x004fc600000000ff */
[----:B------:R-:W2:Y:S04]  /*38460*/  LDL.LU R25, [R1+0x1b84] ;  /* 0x001b840001197983 */ /* 0x000ea80000300800 */
[----:B------:R0:W-:Y:S01]  /*38470*/  STL [R1+0x1aa0], R18 ;  /* 0x001aa01201007387 */ /* 0x0001e20000100800 */
[----:B------:R-:W-:-:S03]  /*38480*/  F2FP.F16.F32.PACK_AB R16, R27, R16 ;  /* 0x000000101b10723e */ /* 0x000fc600000000ff */
[----:B0-----:R-:W2:Y:S01]  /*38490*/  LDL.LU R18, [R1+0x208] ;  /* 0x0002080001127983 */ /* 0x001ea20000300800 */
[----:B------:R-:W-:-:S03]  /*384a0*/  F2FP.F16.F32.PACK_AB R15, R29, R15 ;  /* 0x0000000f1d0f723e */ /* 0x000fc600000000ff */
[----:B------:R-:W2:Y:S04]  /*384b0*/  LDL.LU R26, [R1+0x1b80] ;  /* 0x001b8000011a7983 */ /* 0x000ea80000300800 */
[----:B------:R0:W-:Y:S04]  /*384c0*/  STL [R1+0x1aa4], R17 ;  /* 0x001aa41101007387 */ /* 0x0001e80000100800 */
[----:B0-----:R-:W2:Y:S04]  /*384d0*/  LDL.LU R17, [R1+0x228] ;  /* 0x0002280001117983 */ /* 0x001ea80000300800 */
[----:B------:R-:W2:Y:S04]  /*384e0*/  LDL.LU R27, [R1+0x1b7c] ;  /* 0x001b7c00011b7983 */ /* 0x000ea80000300800 */
[----:B------:R0:W-:Y:S01]  /*384f0*/  STL [R1+0x1aa8], R16 ;  /* 0x001aa81001007387 */ /* 0x0001e20000100800 */
[----:B------:R-:W-:-:S03]  /*38500*/  F2FP.F16.F32.PACK_AB R14, R3, R14 ;  /* 0x0000000e030e723e */ /* 0x000fc600000000ff */
[----:B0-----:R-:W2:Y:S04]  /*38510*/  LDL.LU R16, [R1+0x250] ;  /* 0x0002500001107983 */ /* 0x001ea80000300800 */
[----:B------:R-:W2:Y:S01]  /*38520*/  LDL.LU R29, [R1+0x1b78] ;  /* 0x001b7800011d7983 */ /* 0x000ea20000300800 */
[----:B------:R-:W-:-:S03]  /*38530*/  F2FP.F16.F32.PACK_AB R13, R0, R13 ;  /* 0x0000000d000d723e */ /* 0x000fc600000000ff */
[----:B------:R0:W-:Y:S01]  /*38540*/  STL [R1+0x1aac], R15 ;  /* 0x001aac0f01007387 */ /* 0x0001e20000100800 */
[----:B------:R-:W-:-:S03]  /*38550*/  F2FP.F16.F32.PACK_AB R12, R2, R12 ;  /* 0x0000000c020c723e */ /* 0x000fc600000000ff */
[----:B0-----:R-:W2:Y:S04]  /*38560*/  LDL.LU R15, [R1+0x258] ;  /* 0x00025800010f7983 */ /* 0x001ea80000300800 */
[----:B------:R-:W3:Y:S04]  /*38570*/  LDL.LU R3, [R1+0x1b74] ;  /* 0x001b740001037983 */ /* 0x000ee80000300800 */
[----:B------:R0:W-:Y:S01]  /*38580*/  STL [R1+0x1ab0], R14 ;  /* 0x001ab00e01007387 */ /* 0x0001e20000100800 */
[----:B------:R-:W-:-:S03]  /*38590*/  F2FP.F16.F32.PACK_AB R11, R28, R11 ;  /* 0x0000000b1c0b723e */ /* 0x000fc600000000ff */
[----:B0-----:R-:W3:Y:S04]  /*385a0*/  LDL.LU R14, [R1+0x240] ;  /* 0x00024000010e7983 */ /* 0x001ee80000300800 */
[----:B------:R-:W4:Y:S04]  /*385b0*/  LDL.LU R0, [R1+0x1b70] ;  /* 0x001b700001007983 */ /* 0x000f280000300800 */
[----:B------:R0:W-:Y:S04]  /*385c0*/  STL [R1+0x1ab4], R13 ;  /* 0x001ab40d01007387 */ /* 0x0001e80000100800 */
[----:B0-----:R-:W4:Y:S04]  /*385d0*/  LDL.LU R13, [R1+0x248] ;  /* 0x00024800010d7983 */ /* 0x001f280000300800 */
[----:B------:R-:W4:Y:S04]  /*385e0*/  LDL.LU R2, [R1+0x1b6c] ;  /* 0x001b6c0001027983 */ /* 0x000f280000300800 */
[----:B------:R0:W-:Y:S01]  /*385f0*/  STL [R1+0x1ab8], R12 ;  /* 0x001ab80c01007387 */ /* 0x0001e20000100800 */
[----:B------:R-:W-:-:S03]  /*38600*/  F2FP.F16.F32.PACK_AB R10, R4, R10 ;  /* 0x0000000a040a723e */ /* 0x000fc600000000ff */
[----:B0-----:R-:W4:Y:S04]  /*38610*/  LDL.LU R12, [R1+0x1b0] ;  /* 0x0001b000010c7983 */ /* 0x001f280000300800 */
[----:B------:R-:W4:Y:S04]  /*38620*/  LDL.LU R28, [R1+0x1b68] ;  /* 0x001b6800011c7983 */ /* 0x000f280000300800 */
[----:B------:R0:W-:Y:S04]  /*38630*/  STL [R1+0x1abc], R11 ;  /* 0x001abc0b01007387 */ /* 0x0001e80000100800 */
[----:B0-----:R-:W4:Y:S04]  /*38640*/  LDL.LU R11, [R1+0x1b8] ;  /* 0x0001b800010b7983 */ /* 0x001f280000300800 */
[----:B------:R-:W4:Y:S04]  /*38650*/  LDL.LU R4, [R1+0x1b64] ;  /* 0x001b640001047983 */ /* 0x000f280000300800 */
[----:B------:R-:W-:Y:S01]  /*38660*/  STL [R1+0x1ac0], R10 ;  /* 0x001ac00a01007387 */ /* 0x000fe20000100800 */
[----:B--2---:R-:W-:-:S02]  /*38670*/  F2FP.F16.F32.PACK_AB R5, R15, R5 ;  /* 0x000000050f05723e */ /* 0x004fc400000000ff */
[----:B---3--:R-:W-:Y:S02]  /*38680*/  F2FP.F16.F32.PACK_AB R6, R14, R6 ;  /* 0x000000060e06723e */ /* 0x008fe400000000ff */
[----:B----4-:R-:W-:Y:S02]  /*38690*/  F2FP.F16.F32.PACK_AB R0, R0, R3 ;  /* 0x000000030000723e */ /* 0x010fe400000000ff */
[----:B------:R-:W-:Y:S02]  /*386a0*/  F2FP.F16.F32.PACK_AB R7, R13, R7 ;  /* 0x000000070d07723e */ /* 0x000fe400000000ff */
[----:B------:R-:W-:Y:S02]  /*386b0*/  F2FP.F16.F32.PACK_AB R8, R12, R8 ;  /* 0x000000080c08723e */ /* 0x000fe400000000ff */
[----:B------:R-:W-:Y:S02]  /*386c0*/  F2FP.F16.F32.PACK_AB R2, R28, R2 ;  /* 0x000000021c02723e */ /* 0x000fe400000000ff */
[----:B------:R-:W-:-:S02]  /*386d0*/  F2FP.F16.F32.PACK_AB R9, R11, R9 ;  /* 0x000000090b09723e */ /* 0x000fc400000000ff */
[----:B------:R-:W-:-:S03]  /*386e0*/  F2FP.F16.F32.PACK_AB R4, R16, R4 ;  /* 0x000000041004723e */ /* 0x000fc600000000ff */
[----:B------:R-:W-:Y:S04]  /*386f0*/  STL [R1+0x1ac4], R9 ;  /* 0x001ac40901007387 */ /* 0x000fe80000100800 */
[----:B------:R-:W-:Y:S04]  /*38700*/  STL [R1+0x1ac8], R8 ;  /* 0x001ac80801007387 */ /* 0x000fe80000100800 */
[----:B------:R-:W-:Y:S04]  /*38710*/  STL [R1+0x1acc], R7 ;  /* 0x001acc0701007387 */ /* 0x000fe80000100800 */
[----:B------:R0:W-:Y:S04]  /*38720*/  STL [R1+0x1ad0], R6 ;  /* 0x001ad00601007387 */ /* 0x0001e80000100800 */
[----:B------:R1:W-:Y:S04]  /*38730*/  STL [R1+0x1ad4], R5 ;  /* 0x001ad40501007387 */ /* 0x0003e80000100800 */
[----:B------:R2:W-:Y:S01]  /*38740*/  STL [R1+0x1ad8], R4 ;  /* 0x001ad80401007387 */ /* 0x0005e20000100800 */
[----:B0-----:R-:W-:-:S02]  /*38750*/  F2FP.F16.F32.PACK_AB R6, R17, R18 ;  /* 0x000000121106723e */ /* 0x001fc400000000ff */
[----:B-1----:R-:W-:-:S03]  /*38760*/  F2FP.F16.F32.PACK_AB R5, R19, R20 ;  /* 0x000000141305723e */ /* 0x002fc600000000ff */
[----:B------:R0:W-:Y:S01]  /*38770*/  STL [R1+0xc], R6 ;  /* 0x00000c0601007387 */ /* 0x0001e20000100800 */
[----:B--2---:R-:W-:-:S03]  /*38780*/  F2FP.F16.F32.PACK_AB R4, R21, R22 ;  /* 0x000000161504723e */ /* 0x004fc600000000ff */
[----:B------:R1:W-:Y:S04]  /*38790*/  STL [R1+0x8], R5 ;  /* 0x0000080501007387 */ /* 0x0003e80000100800 */
[----:B------:R2:W-:Y:S01]  /*387a0*/  STL [R1+0x4], R4 ;  /* 0x0000040401007387 */ /* 0x0005e20000100800 */
[----:B0-----:R-:W-:Y:S02]  /*387b0*/  F2FP.F16.F32.PACK_AB R6, R23, R24 ;  /* 0x000000181706723e */ /* 0x001fe400000000ff */
[----:B-1----:R-:W-:-:S03]  /*387c0*/  F2FP.F16.F32.PACK_AB R5, R25, R26 ;  /* 0x0000001a1905723e */ /* 0x002fc600000000ff */
[----:B------:R-:W-:Y:S01]  /*387d0*/  STL [R1], R6 ;  /* 0x0000000601007387 */ /* 0x000fe20000100800 */
[----:B--2---:R-:W-:-:S03]  /*387e0*/  F2FP.F16.F32.PACK_AB R4, R27, R29 ;  /* 0x0000001d1b04723e */ /* 0x004fc600000000ff */
[----:B------:R-:W-:Y:S04]  /*387f0*/  STL [R1+0x1c], R5 ;  /* 0x00001c0501007387 */ /* 0x000fe80000100800 */
[----:B------:R0:W-:Y:S04]  /*38800*/  STL [R1+0x18], R4 ;  /* 0x0000180401007387 */ /* 0x0001e80000100800 */
[----:B0-----:R-:W2:Y:S04]  /*38810*/  LDL.LU R4, [R1+0x2a0] ;  /* 0x0002a00001047983 */ /* 0x001ea80000300800 */
[----:B------:R-:W-:Y:S04]  /*38820*/  STL [R1+0x14], R2 ;  /* 0x0000140201007387 */ /* 0x000fe80000100800 */
[----:B--2---:R0:W-:Y:S04]  /*38830*/  STL [R1+0x1adc], R4 ;  /* 0x001adc0401007387 */ /* 0x0041e80000100800 */
        /* <DEDUP_REMOVED lines=35> */
[----:B---3--:R0:W-:Y:S04]  /*38a70*/  STL [R1+0x1ae0], R5 ;  /* 0x001ae00501007387 */ /* 0x0081e80000100800 */
[----:B0-----:R-:W3:Y:S04]  /*38a80*/  LDL.LU R5, [R1+0x2a8] ;  /* 0x0002a80001057983 */ /* 0x001ee80000300800 */
        /* <DEDUP_REMOVED lines=31> */
[----:B0-----:R-:W2:Y:S04]  /*38c80*/  LDL.LU R5, [R1+0x2ac] ;  /* 0x0002ac0001057983 */ /* 0x001ea80000300800 */
[----:B------:R-:W3:Y:S04]  /*38c90*/  LDL.LU R6, [R1+0x268] ;  /* 0x0002680001067983 */ /* 0x000ee80000300800 */
[----:B------:R-:W3:Y:S04]  /*38ca0*/  LDL.LU R7, [R1+0x298] ;  /* 0x0002980001077983 */ /* 0x000ee80000300800 */
[----:B------:R-:W4:Y:S04]  /*38cb0*/  LDL.LU R8, [R1+0x260] ;  /* 0x0002600001087983 */ /* 0x000f280000300800 */
        /* <DEDUP_REMOVED lines=24> */
[----:B--2---:R-:W-:-:S03]  /*38e40*/  F2FP.F16.F32.PACK_AB R4, R5, R4 ;  /* 0x000000040504723e */ /* 0x004fc600000000ff */
[----:B------:R-:W2:Y:S04]  /*38e50*/  LDL.LU R5, [R1+0x1b60] ;  /* 0x001b600001057983 */ /* 0x000ea80000300800 */
[----:B------:R0:W-:Y:S04]  /*38e60*/  STL [R1+0x2c], R4 ;  /* 0x00002c0401007387 */ /* 0x0001e80000100800 */
[----:B0-----:R-:W2:Y:S02]  /*38e70*/  LDL.LU R4, [R1+0x1b5c] ;  /* 0x001b5c0001047983 */ /* 0x001ea40000300800 */
[----:B--2---:R-:W-:-:S02]  /*38e80*/  F2FP.F16.F32.PACK_AB R4, R5, R4 ;  /* 0x000000040504723e */ /* 0x004fc400000000ff */
        /* <DEDUP_REMOVED lines=62> */
[----:B0-----:R-:W2:Y:S01]  /*39270*/  LDL.LU R4, [R1+0x1adc] ;  /* 0x001adc0001047983 */ /* 0x001ea20000300800 */
[----:B---3--:R-:W-:Y:S02]  /*39280*/  F2FP.F16.F32.PACK_AB R7, R6, R7 ;  /* 0x000000070607723e */ /* 0x008fe400000000ff */
[----:B----4-:R-:W-:-:S02]  /*39290*/  F2FP.F16.F32.PACK_AB R9, R8, R9 ;  /* 0x000000090809723e */ /* 0x010fc400000000ff */
[----:B------:R-:W-:Y:S02]  /*392a0*/  F2FP.F16.F32.PACK_AB R11, R10, R11 ;  /* 0x0000000b0a0b723e */ /* 0x000fe400000000ff */
[----:B------:R-:W-:Y:S02]  /*392b0*/  F2FP.F16.F32.PACK_AB R13, R12, R13 ;  /* 0x0000000d0c0d723e */ /* 0x000fe400000000ff */
[----:B------:R-:W-:Y:S02]  /*392c0*/  F2FP.F16.F32.PACK_AB R15, R14, R15 ;  /* 0x0000000f0e0f723e */ /* 0x000fe400000000ff */
[----:B------:R-:W-:Y:S02]  /*392d0*/  F2FP.F16.F32.PACK_AB R17, R16, R17 ;  /* 0x000000111011723e */ /* 0x000fe400000000ff */
[----:B------:R-:W-:Y:S02]  /*392e0*/  F2FP.F16.F32.PACK_AB R19, R18, R19 ;  /* 0x000000131213723e */ /* 0x000fe400000000ff */
[----:B------:R-:W-:-:S02]  /*392f0*/  F2FP.F16.F32.PACK_AB R21, R20, R21 ;  /* 0x000000151415723e */ /* 0x000fc400000000ff */
[----:B------:R-:W-:Y:S02]  /*39300*/  F2FP.F16.F32.PACK_AB R23, R22, R23 ;  /* 0x000000171617723e */ /* 0x000fe400000000ff */
[----:B------:R-:W-:Y:S02]  /*39310*/  F2FP.F16.F32.PACK_AB R25, R24, R25 ;  /* 0x000000191819723e */ /* 0x000fe400000000ff */
[----:B------:R-:W-:Y:S02]  /*39320*/  F2FP.F16.F32.PACK_AB R27, R26, R27 ;  /* 0x0000001b1a1b723e */ /* 0x000fe400000000ff */
[----:B------:R-:W-:Y:S02]  /*39330*/  F2FP.F16.F32.PACK_AB R28, R29, R28 ;  /* 0x0000001c1d1c723e */ /* 0x000fe400000000ff */
[----:B--2---:R-:W-:Y:S02]  /*39340*/  F2FP.F16.F32.PACK_AB R5, R4, R5 ;  /* 0x000000050405723e */ /* 0x004fe400000000ff */
[----:B------:R1:W5:Y:S04]  /*39350*/  LDL.LU R4, [R1+0x1ad8] ;  /* 0x001ad80001047983 */ /* 0x0003680000300800 */
[----:B------:R0:W-:Y:S04]  /*39360*/  STL [R1+0x68], R5 ;  /* 0x0000680501007387 */ /* 0x0001e80000100800 */
[----:B0-----:R1:W5:Y:S04]  /*39370*/  LDL.LU R5, [R1+0x1ad4] ;  /* 0x001ad40001057983 */ /* 0x0013680000300800 */
        /* <DEDUP_REMOVED lines=33> */
[----:B------:R-:W2:Y:S01]  /*39590*/  LDL.LU R29, [R1+0x1a78] ;  /* 0x001a7800011d7983 */ /* 0x000ea20000300800 */
[----:B------:R-:W-:-:S03]  /*395a0*/  F2FP.F16.F32.PACK_AB R2, R2, R0 ;  /* 0x000000000202723e */ /* 0x000fc600000000ff */
[----:B------:R1:W-:Y:S01]  /*395b0*/  STL [R1+0x98], R28 ;  /* 0x0000981c01007387 */ /* 0x0003e20000100800 */
[----:B--2---:R-:W-:-:S05]  /*395c0*/  F2FP.F16.F32.PACK_AB R0, R3, R29 ;  /* 0x0000001d0300723e */ /* 0x004fca00000000ff */
[----:B------:R1:W-:Y:S04]  /*395d0*/  STL [R1+0x90], R0 ;  /* 0x0000900001007387 */ /* 0x0003e80000100800 */
[----:B------:R1:W-:Y:S02]  /*395e0*/  STL [R1+0x94], R2 ;  /* 0x0000940201007387 */ /* 0x0003e40000100800 */
.L_x_0:
[----:B-----5:R-:W-:Y:S01]  /*395f0*/  STL.64 [R1+0x1b88], R6 ;  /* 0x001b880601007387 */ /* 0x020fe20000100a00 */
[----:B-1----:R-:W1:Y:S01]  /*39600*/  S2R R0, SR_TID.X ;  /* 0x0000000000007919 */ /* 0x002e620000002100 */
[----:B------:R-:W2:Y:S01]  /*39610*/  S2UR UR5, SR_CgaCtaId ;  /* 0x00000000000579c3 */ /* 0x000ea20000008800 */
[----:B------:R-:W-:Y:S01]  /*39620*/  UMOV UR4, 0x400 ;  /* 0x0000040000047882 */ /* 0x000fe20000000000 */
[----:B------:R-:W3:Y:S01]  /*39630*/  LDCU.128 UR8, c[0x0][0x390] ;  /* 0x00007200ff0877ac */ /* 0x000ee20008000c00 */
[----:B------:R4:W-:Y:S01]  /*39640*/  STL.64 [R1+0x1b80], R4 ;  /* 0x001b800401007387 */ /* 0x0009e20000100a00 */
[----:B------:R-:W0:Y:S01]  /*39650*/  LDCU UR6, c[0x0][0x398] ;  /* 0x00007300ff0677ac */ /* 0x000e220008000800 */
[----:B------:R-:W0:Y:S01]  /*39660*/  S2R R29, SR_TID.X ;  /* 0x00000000001d7919 */ /* 0x000e220000002100 */
[----:B------:R-:W0:Y:S01]  /*39670*/  LDCU UR7, c[0x0][0x398] ;  /* 0x00007300ff0777ac */ /* 0x000e220008000800 */
[----:B------:R-:W0:Y:S01]  /*39680*/  LDCU UR14, c[0x0][0x398] ;  /* 0x00007300ff0e77ac */ /* 0x000e220008000800 */
[----:B----4-:R-:W4:Y:S01]  /*39690*/  LDL.LU R4, [R1+0x80] ;  /* 0x0000800001047983 */ /* 0x010f220000300800 */
[----:B------:R-:W0:Y:S03]  /*396a0*/  LDCU UR15, c[0x0][0x398] ;  /* 0x00007300ff0f77ac */ /* 0x000e260008000800 */
[----:B------:R-:W4:Y:S01]  /*396b0*/  LDL.LU R5, [R1+0x84] ;  /* 0x0000840001057983 */ /* 0x000f220000300800 */
[----:B------:R-:W0:Y:S03]  /*396c0*/  LDCU UR16, c[0x0][0x398] ;  /* 0x00007300ff1077ac */ /* 0x000e260008000800 */
[----:B------:R-:W4:Y:S01]  /*396d0*/  LDL.LU R6, [R1+0x88] ;  /* 0x0000880001067983 */ /* 0x000f220000300800 */
[----:B------:R-:W0:Y:S03]  /*396e0*/  LDCU UR17, c[0x0][0x398] ;  /* 0x00007300ff1177ac */ /* 0x000e260008000800 */
[----:B------:R-:W4:Y:S01]  /*396f0*/  LDL.LU R7, [R1+0x8c] ;  /* 0x00008c0001077983 */ /* 0x000f220000300800 */
[----:B------:R-:W0:Y:S03]  /*39700*/  LDCU UR18, c[0x0][0x398] ;  /* 0x00007300ff1277ac */ /* 0x000e260008000800 */
[----:B------:R-:W-:Y:S01]  /*39710*/  STL.64 [R1+0x1b78], R10 ;  /* 0x001b780a01007387 */ /* 0x000fe20000100a00 */
[----:B------:R-:W0:Y:S03]  /*39720*/  LDCU UR19, c[0x0][0x398] ;  /* 0x00007300ff1377ac */ /* 0x000e260008000800 */
[----:B------:R1:W-:Y:S01]  /*39730*/  STL.64 [R1+0x1b70], R8 ;  /* 0x001b700801007387 */ /* 0x0003e20000100a00 */
[----:B------:R-:W0:Y:S01]  /*39740*/  LDCU UR20, c[0x0][0x398] ;  /* 0x00007300ff1477ac */ /* 0x000e220008000800 */
[----:B------:R-:W0:Y:S01]  /*39750*/  LDCU UR21, c[0x0][0x398] ;  /* 0x00007300ff1577ac */ /* 0x000e220008000800 */
[----:B------:R-:W0:Y:S01]  /*39760*/  LDCU UR22, c[0x0][0x398] ;  /* 0x00007300ff1677ac */ /* 0x000e220008000800 */
[----:B-1----:R-:W3:Y:S01]  /*39770*/  LDL.LU R8, [R1+0x90] ;  /* 0x0000900001087983 */ /* 0x002ee20000300800 */
[----:B------:R-:W1:Y:S03]  /*39780*/  LDCU UR23, c[0x0][0x398] ;  /* 0x00007300ff1777ac */ /* 0x000e660008000800 */
[----:B------:R-:W3:Y:S01]  /*39790*/  LDL.LU R9, [R1+0x94] ;  /* 0x0000940001097983 */ /* 0x000ee20000300800 */
[----:B------:R-:W0:Y:S03]  /*397a0*/  LDCU UR24, c[0x0][0x398] ;  /* 0x00007300ff1877ac */ /* 0x000e260008000800 */
[----:B------:R-:W3:Y:S01]  /*397b0*/  LDL.LU R10, [R1+0x98] ;  /* 0x00009800010a7983 */ /* 0x000ee20000300800 */
[----:B------:R-:W0:Y:S03]  /*397c0*/  LDCU UR25, c[0x0][0x398] ;  /* 0x00007300ff1977ac */ /* 0x000e260008000800 */
[----:B------:R-:W3:Y:S01]  /*397d0*/  LDL.LU R11, [R1+0x9c] ;  /* 0x00009c00010b7983 */ /* 0x000ee20000300800 */
[----:B------:R-:W1:Y:S03]  /*397e0*/  LDCU UR26, c[0x0][0x398] ;  /* 0x00007300ff1a77ac */ /* 0x000e660008000800 */
[----:B------:R0:W-:Y:S01]  /*397f0*/  STL.64 [R1+0x1b68], R14 ;  /* 0x001b680e01007387 */ /* 0x0001e20000100a00 */
[----:B------:R-:W1:Y:S01]  /*39800*/  LDCU UR27, c[0x0][0x398] ;  /* 0x00007300ff1b77ac */ /* 0x000e620008000800 */
[----:B------:R-:W1:Y:S01]  /*39810*/  LDCU UR28, c[0x0][0x398] ;  /* 0x00007300ff1c77ac */ /* 0x000e620008000800 */
[----:B------:R-:W1:Y:S01]  /*39820*/  LDCU UR29, c[0x0][0x398] ;  /* 0x00007300ff1d77ac */ /* 0x000e620008000800 */
[----:B0-----:R-:W4:Y:S01]  /*39830*/  LDL R15, [R1+0x1a4c] ;  /* 0x001a4c00010f7983 */ /* 0x001f220000100800 */
[C---:B------:R-:W-:Y:S01]  /*39840*/  IMAD.SHL.U32 R2, R0.reuse, 0x10, RZ ;  /* 0x0000001000027824 */ /* 0x040fe200078e00ff */
[----:B------:R-:W-:Y:S01]  /*39850*/  LOP3.LUT R29, R29, 0x3f, RZ, 0xc0, !PT ;  /* 0x0000003f1d1d7812 */ /* 0x000fe200078ec0ff */
[C---:B------:R-:W-:Y:S01]  /*39860*/  IMAD.SHL.U32 R3, R0.reuse, 0x20, RZ ;  /* 0x0000002000037824 */ /* 0x040fe200078e00ff */
[----:B--2---:R-:W-:Y:S01]  /*39870*/  ULEA UR4, UR5, UR4, 0x18 ;  /* 0x0000000405047291 */ /* 0x004fe2000f8ec0ff */
[----:B------:R-:W-:Y:S01]  /*39880*/  IMAD.SHL.U32 R28, R0, 0x8, RZ ;  /* 0x00000008001c7824 */ /* 0x000fe200078e00ff */
[----:B------:R-:W-:Y:S01]  /*39890*/  LOP3.LUT R0, R2, 0xf0, RZ, 0xc0, !PT ;  /* 0x000000f002007812 */ /* 0x000fe200078ec0ff */
[----:B------:R-:W-:Y:S01]  /*398a0*/  STL.64 [R1+0x1b60], R12 ;  /* 0x001b600c01007387 */ /* 0x000fe20000100a00 */
[----:B------:R-:W-:Y:S01]  /*398b0*/  LOP3.LUT R2, R3, 0x200, RZ, 0xc0, !PT ;  /* 0x0000020003027812 */ /* 0x000fe200078ec0ff */
[----:B------:R-:W0:Y:S01]  /*398c0*/  LDCU UR5, c[0x0][0x398] ;  /* 0x00007300ff0577ac */ /* 0x000e220008000800 */
[----:B------:R-:W-:Y:S01]  /*398d0*/  LOP3.LUT R28, R28, 0x100, RZ, 0xc0, !PT ;  /* 0x000001001c1c7812 */ /* 0x000fe200078ec0ff */
[----:B------:R-:W-:Y:S01]  /*398e0*/  STL.64 [R1+0x1b58], R18 ;  /* 0x001b581201007387 */ /* 0x000fe20000100a00 */
[----:B------:R-:W-:-:S03]  /*398f0*/  IADD3 R2, PT, PT, R2, UR4, R0 ;  /* 0x0000000402027c10 */ /* 0x000fc6000fffe000 */
[----:B------:R-:W-:Y:S02]  /*39900*/  STL.64 [R1+0x1b50], R16 ;  /* 0x001b501001007387 */ /* 0x000fe40000100a00 */
[----:B------:R-:W-:Y:S01]  /*39910*/  IMAD.IADD R2, R28, 0x1, R2 ;  /* 0x000000011c027824 */ /* 0x000fe200078e0202 */
[----:B------:R-:W-:Y:S06]  /*39920*/  BAR.SYNC.DEFER_BLOCKING 0x0 ;  /* 0x0000000000007b1d */ /* 0x000fec0000010000 */
[----:B------:R-:W-:Y:S04]  /*39930*/  STL.64 [R1+0x1b48], R22 ;  /* 0x001b481601007387 */ /* 0x000fe80000100a00 */
[----:B------:R-:W-:Y:S04]  /*39940*/  STL.64 [R1+0x1b40], R20 ;  /* 0x001b401401007387 */ /* 0x000fe80000100a00 */
[----:B------:R-:W-:Y:S04]  /*39950*/  STL.64 [R1+0x1b38], R26 ;  /* 0x001b381a01007387 */ /* 0x000fe80000100a00 */
[----:B------:R-:W-:Y:S04]  /*39960*/  STL.64 [R1+0x1b30], R24 ;  /* 0x001b301801007387 */ /* 0x000fe80000100a00 */
[----:B---3--:R-:W-:Y:S01]  /*39970*/  STSM.16.M88.4 [R2], R8 ;  /* 0x0000000802007844 */ /* 0x008fe20000000200 */
[----:B----4-:R-:W-:-:S02]  /*39980*/  VIADD R0, R15, 0x1 ;  /* 0x000000010f007836 */ /* 0x010fc40000000000 */
[----:B------:R-:W-:Y:S01]  /*39990*/  VIADD R3, R15, 0x2 ;  /* 0x000000020f037836 */ /* 0x000fe20000000000 */
[----:B------:R-:W-:Y:S02]  /*399a0*/  BAR.SYNC.DEFER_BLOCKING 0x0 ;  /* 0x0000000000007b1d */ /* 0x000fe40000010000 */
[----:B------:R-:W-:Y:S02]  /*399b0*/  ISETP.GE.AND P4, PT, R0, UR11, PT ;  /* 0x0000000b00007c0c */ /* 0x000fe4000bf86270 */
[----:B------:R-:W-:-:S04]  /*399c0*/  LEA R0, R29, UR4, 0x4 ;  /* 0x000000041d007c11 */ /* 0x000fc8000f8e20ff */
[----:B------:R-:W2:Y:S01]  /*399d0*/  LDC R29, c[0x0][0x3b4] ;  /* 0x0000ed00ff1d7b82 */ /* 0x000ea20000000800 */
[----:B------:R-:W-:Y:S01]  /*399e0*/  ISETP.GE.AND P2, PT, R3, UR11, PT ;  /* 0x0000000b03007c0c */ /* 0x000fe2000bf46270 */
[----:B------:R-:W3:Y:S01]  /*399f0*/  LDCU UR4, c[0x0][0x3b8] ;  /* 0x00007700ff0477ac */ /* 0x000ee20008000800 */
[----:B------:R-:W4:Y:S05]  /*39a00*/  LDS.128 R8, [R0] ;  /* 0x0000000000087984 */ /* 0x000f2a0000000c00 */
[----:B------:R-:W-:Y:S06]  /*39a10*/  BAR.SYNC.DEFER_BLOCKING 0x0 ;  /* 0x0000000000007b1d */ /* 0x000fec0000010000 */
[----:B------:R0:W-:Y:S02]  /*39a20*/  STSM.16.M88.4 [R2], R4 ;  /* 0x0000000402007844 */ /* 0x0001e40000000200 */
[----:B------:R-:W-:Y:S06]  /*39a30*/  BAR.SYNC.DEFER_BLOCKING 0x0 ;  /* 0x0000000000007b1d */ /* 0x000fec0000010000 */
[----:B----4-:R-:W-:Y:S04]  /*39a40*/  STL.64 [R1+0x90], R8 ;  /* 0x0000900801007387 */ /* 0x010fe80000100a00 */
[----:B------:R-:W-:Y:S04]  /*39a50*/  STL.64 [R1+0x98], R10 ;  /* 0x0000980a01007387 */ /* 0x000fe80000100a00 */
[----:B0-----:R-:W4:Y:S04]  /*39a60*/  LDL.LU R4, [R1+0x50] ;  /* 0x0000500001047983 */ /* 0x001f280000300800 */
[----:B------:R-:W4:Y:S04]  /*39a70*/  LDL.LU R5, [R1+0x54] ;  /* 0x0000540001057983 */ /* 0x000f280000300800 */
[----:B------:R-:W2:Y:S04]  /*39a80*/  LDL.LU R6, [R1+0x58] ;  /* 0x0000580001067983 */ /* 0x000ea80000300800 */
[----:B------:R-:W2:Y:S04]  /*39a90*/  LDL.LU R7, [R1+0x5c] ;  /* 0x00005c0001077983 */ /* 0x000ea80000300800 */
[----:B------:R-:W0:Y:S01]  /*39aa0*/  LDS.128 R16, [R0] ;  /* 0x0000000000107984 */ /* 0x000e220000000c00 */
[----:B------:R-:W-:Y:S06]  /*39ab0*/  BAR.SYNC.DEFER_BLOCKING 0x0 ;  /* 0x0000000000007b1d */ /* 0x000fec0000010000 */
[----:B--2---:R-:W-:Y:S04]  /*39ac0*/  STL.64 [R1+0x1b98], R6 ;  /* 0x001b980601007387 */ /* 0x004fe80000100a00 */
[----:B----4-:R2:W-:Y:S04]  /*39ad0*/  STL.64 [R1+0x1b90], R4 ;  /* 0x001b900401007387 */ /* 0x0105e80000100a00 */
[----:B--2---:R-:W2:Y:S04]  /*39ae0*/  LDL.LU R4, [R1+0x60] ;  /* 0x0000600001047983 */ /* 0x004ea80000300800 */
[----:B------:R-:W2:Y:S04]  /*39af0*/  LDL.LU R5, [R1+0x64] ;  /* 0x0000640001057983 */ /* 0x000ea80000300800 */
[----:B------:R-:W4:Y:S04]  /*39b00*/  LDL.LU R6, [R1+0x68] ;  /* 0x0000680001067983 */ /* 0x000f280000300800 */
[----:B------:R-:W4:Y:S04]  /*39b10*/  LDL.LU R7, [R1+0x6c] ;  /* 0x00006c0001077983 */ /* 0x000f280000300800 */
[----:B----4-:R-:W-:Y:S04]  /*39b20*/  STL.64 [R1+0x1ba8], R6 ;  /* 0x001ba80601007387 */ /* 0x010fe80000100a00 */
[----:B--2---:R2:W-:Y:S04]  /*39b30*/  STL.64 [R1+0x1ba0], R4 ;  /* 0x001ba00401007387 */ /* 0x0045e80000100a00 */
[----:B--2---:R-:W2:Y:S04]  /*39b40*/  LDL.LU R4, [R1+0x70] ;  /* 0x0000700001047983 */ /* 0x004ea80000300800 */
[----:B------:R-:W2:Y:S04]  /*39b50*/  LDL.LU R5, [R1+0x74] ;  /* 0x0000740001057983 */ /* 0x000ea80000300800 */
[----:B------:R-:W2:Y:S04]  /*39b60*/  LDL.LU R6, [R1+0x78] ;  /* 0x0000780001067983 */ /* 0x000ea80000300800 */
[----:B------:R-:W2:Y:S04]  /*39b70*/  LDL.LU R7, [R1+0x7c] ;  /* 0x00007c0001077983 */ /* 0x000ea80000300800 */
[----:B------:R-:W4:Y:S04]  /*39b80*/  LDL.LU R8, [R1+0x40] ;  /* 0x0000400001087983 */ /* 0x000f280000300800 */
[----:B------:R-:W4:Y:S04]  /*39b90*/  LDL.LU R9, [R1+0x44] ;  /* 0x0000440001097983 */ /* 0x000f280000300800 */
[----:B------:R-:W4:Y:S04]  /*39ba0*/  LDL.LU R10, [R1+0x48] ;  /* 0x00004800010a7983 */ /* 0x000f280000300800 */
[----:B------:R-:W4:Y:S04]  /*39bb0*/  LDL.LU R11, [R1+0x4c] ;  /* 0x00004c00010b7983 */ /* 0x000f280000300800 */
[----:B------:R-:W3:Y:S04]  /*39bc0*/  LDL.LU R12, [R1+0x30] ;  /* 0x00003000010c7983 */ /* 0x000ee80000300800 */
[----:B0-----:R0:W-:Y:S04]  /*39bd0*/  STL.64 [R1+0x80], R16 ;  /* 0x0000801001007387 */ /* 0x0011e80000100a00 */
[----:B------:R0:W-:Y:S04]  /*39be0*/  STL.64 [R1+0x88], R18 ;  /* 0x0000881201007387 */ /* 0x0001e80000100a00 */
[----:B------:R-:W3:Y:S04]  /*39bf0*/  LDL.LU R13, [R1+0x34] ;  /* 0x00003400010d7983 */ /* 0x000ee80000300800 */
[----:B------:R-:W3:Y:S04]  /*39c00*/  LDL.LU R14, [R1+0x38] ;  /* 0x00003800010e7983 */ /* 0x000ee80000300800 */
[----:B------:R-:W3:Y:S04]  /*39c10*/  LDL.LU R15, [R1+0x3c] ;  /* 0x00003c00010f7983 */ /* 0x000ee80000300800 */
[----:B------:R-:W3:Y:S04]  /*39c20*/  LDL.LU R24, [R1+0x20] ;  /* 0x0000200001187983 */ /* 0x000ee80000300800 */
[----:B------:R-:W3:Y:S04]  /*39c30*/  LDL.LU R25, [R1+0x24] ;  /* 0x0000240001197983 */ /* 0x000ee80000300800 */
[----:B------:R-:W3:Y:S04]  /*39c40*/  LDL.LU R26, [R1+0x28] ;  /* 0x00002800011a7983 */ /* 0x000ee80000300800 */
[----:B------:R-:W3:Y:S04]  /*39c50*/  LDL.LU R27, [R1+0x2c] ;  /* 0x00002c00011b7983 */ /* 0x000ee80000300800 */
[----:B0-----:R-:W3:Y:S04]  /*39c60*/  LDL.LU R16, [R1+0x10] ;  /* 0x0000100001107983 */ /* 0x001ee80000300800 */
[----:B------:R-:W3:Y:S04]  /*39c70*/  LDL.LU R17, [R1+0x14] ;  /* 0x0000140001117983 */ /* 0x000ee80000300800 */
[----:B------:R-:W3:Y:S04]  /*39c80*/  LDL.LU R18, [R1+0x18] ;  /* 0x0000180001127983 */ /* 0x000ee80000300800 */
[----:B------:R-:W3:Y:S04]  /*39c90*/  LDL.LU R19, [R1+0x1c] ;  /* 0x00001c0001137983 */ /* 0x000ee80000300800 */
[----:B------:R-:W3:Y:S04]  /*39ca0*/  LDL.LU R20, [R1] ;  /* 0x0000000001147983 */ /* 0x000ee80000300800 */
[----:B------:R-:W3:Y:S04]  /*39cb0*/  LDL.LU R21, [R1+0x4] ;  /* 0x0000040001157983 */ /* 0x000ee80000300800 */
[----:B------:R-:W3:Y:S04]  /*39cc0*/  LDL.LU R22, [R1+0x8] ;  /* 0x0000080001167983 */ /* 0x000ee80000300800 */
[----:B------:R-:W3:Y:S04]  /*39cd0*/  LDL.LU R23, [R1+0xc] ;  /* 0x00000c0001177983 */ /* 0x000ee80000300800 */
[----:B--2---:R-:W-:Y:S01]  /*39ce0*/  STSM.16.M88.4 [R2], R4 ;  /* 0x0000000402007844 */ /* 0x004fe20000000200 */
[----:B------:R-:W-:Y:S06]  /*39cf0*/  BAR.SYNC.DEFER_BLOCKING 0x0 ;  /* 0x0000000000007b1d */ /* 0x000fec0000010000 */
[----:B------:R-:W0:Y:S04]  /*39d00*/  LDS.128 R4, [R0] ;  /* 0x0000000000047984 */ /* 0x000e280000000c00 */
[----:B0-----:R-:W-:Y:S04]  /*39d10*/  STL.64 [R1+0x70], R4 ;  /* 0x0000700401007387 */ /* 0x001fe80000100a00 */
[----:B------:R0:W-:Y:S04]  /*39d20*/  STL.64 [R1+0x78], R6 ;  /* 0x0000780601007387 */ /* 0x0001e80000100a00 */
[----:B0-----:R-:W2:Y:S04]  /*39d30*/  LDL.LU.64 R6, [R1+0x1ba8] ;  /* 0x001ba80001067983 */ /* 0x001ea80000300a00 */
[----:B------:R-:W2:Y:S01]  /*39d40*/  LDL.LU.64 R4, [R1+0x1ba0] ;  /* 0x001ba00001047983 */ /* 0x000ea20000300a00 */
[----:B------:R-:W-:Y:S06]  /*39d50*/  BAR.SYNC.DEFER_BLOCKING 0x0 ;  /* 0x0000000000007b1d */ /* 0x000fec0000010000 */
[----:B--2---:R-:W-:Y:S02]  /*39d60*/  STSM.16.M88.4 [R2], R4 ;  /* 0x0000000402007844 */ /* 0x004fe40000000200 */
        /* <DEDUP_REMOVED lines=9> */
[----:B------:R-:W0:Y:S02]  /*39e00*/  LDS.128 R4, [R0] ;  /* 0x0000000000047984 */ /* 0x000e240000000c00 */
[----:B------:R-:W-:Y:S06]  /*39e10*/  BAR.SYNC.DEFER_BLOCKING 0x0 ;  /* 0x0000000000007b1d */ /* 0x000fec0000010000 */
[----:B----4-:R-:W-:Y:S02]  /*39e20*/  STSM.16.M88.4 [R2], R8 ;  /* 0x0000000802007844 */ /* 0x010fe40000000200 */
[----:B------:R-:W-:Y:S06]  /*39e30*/  BAR.SYNC.DEFER_BLOCKING 0x0 ;  /* 0x0000000000007b1d */ /* 0x000fec0000010000 */
[----:B0-----:R-:W-:Y:S04]  /*39e40*/  STL.64 [R1+0x50], R4 ;  /* 0x0000500401007387 */ /* 0x001fe80000100a00 */
[----:B------:R0:W-:Y:S04]  /*39e50*/  STL.64 [R1+0x58], R6 ;  /* 0x0000580601007387 */ /* 0x0001e80000100a00 */
[----:B------:R-:W2:Y:S01]  /*39e60*/  LDS.128 R8, [R0] ;  /* 0x0000000000087984 */ /* 0x000ea20000000c00 */
[----:B------:R-:W-:Y:S06]  /*39e70*/  BAR.SYNC.DEFER_BLOCKING 0x0 ;  /* 0x0000000000007b1d */ /* 0x000fec0000010000 */
[----:B0-----:R-:W4:Y:S04]  /*39e80*/  LDL.LU.64 R6, [R1+0x1b88] ;  /* 0x001b880001067983 */ /* 0x001f280000300a00 */
[----:B------:R-:W4:Y:S04]  /*39e90*/  LDL.LU.64 R4, [R1+0x1b80] ;  /* 0x001b800001047983 */ /* 0x000f280000300a00 */
[----:B---3--:R-:W-:Y:S01]  /*39ea0*/  STSM.16.M88.4 [R2], R12 ;  /* 0x0000000c02007844 */ /* 0x008fe20000000200 */
[----:B------:R-:W-:Y:S06]  /*39eb0*/  BAR.SYNC.DEFER_BLOCKING 0x0 ;  /* 0x0000000000007b1d */ /* 0x000fec0000010000 */
[----:B--2---:R-:W-:Y:S04]  /*39ec0*/  STL.64 [R1+0x40], R8 ;  /* 0x0000400801007387 */ /* 0x004fe80000100a00 */
[----:B------:R0:W-:Y:S04]  /*39ed0*/  STL.64 [R1+0x48], R10 ;  /* 0x0000480a01007387 */ /* 0x0001e80000100a00 */
[----:B------:R-:W2:Y:S01]  /*39ee0*/  LDS.128 R12, [R0] ;  /* 0x00000000000c7984 */ /* 0x000ea20000000c00 */
[----:B------:R-:W-:Y:S06]  /*39ef0*/  BAR.SYNC.DEFER_BLOCKING 0x0 ;  /* 0x0000000000007b1d */ /* 0x000fec0000010000 */
[----:B0-----:R-:W3:Y:S04]  /*39f00*/  LDL.LU.64 R10, [R1+0x1b78] ;  /* 0x001b7800010a7983 */ /* 0x001ee80000300a00 */
[----:B------:R-:W3:Y:S04]  /*39f10*/  LDL.LU.64 R8, [R1+0x1b70] ;  /* 0x001b700001087983 */ /* 0x000ee80000300a00 */
[----:B------:R-:W-:Y:S01]  /*39f20*/  STSM.16.M88.4 [R2], R24 ;  /* 0x0000001802007844 */ /* 0x000fe20000000200 */
        /* <DEDUP_REMOVED lines=9> */
[----:B--2---:R0:W-:Y:S04]  /*39fc0*/  STL.64 [R1+0x20], R24 ;  /* 0x0000201801007387 */ /* 0x0041e80000100a00 */
[----:B------:R-:W-:Y:S04]  /*39fd0*/  STL.64 [R1+0x28], R26 ;  /* 0x0000281a01007387 */ /* 0x000fe80000100a00 */
[----:B0-----:R-:W2:Y:S04]  /*39fe0*/  LDL R24, [R1+0x1a50] ;  /* 0x001a500001187983 */ /* 0x001ea80000100800 */
[----:B------:R-:W0:Y:S01]  /*39ff0*/  LDS.128 R16, [R0] ;  /* 0x0000000000107984 */ /* 0x000e220000000c00 */
[----:B------:R-:W-:Y:S06]  /*3a000*/  BAR.SYNC.DEFER_BLOCKING 0x0 ;  /* 0x0000000000007b1d */ /* 0x000fec0000010000 */
[----:B0-----:R-:W-:Y:S04]  /*3a010*/  STL.64 [R1+0xc0], R16 ;  /* 0x0000c01001007387 */ /* 0x001fe80000100a00 */
[----:B------:R0:W-:Y:S04]  /*3a020*/  STL.64 [R1+0xc8], R18 ;  /* 0x0000c81201007387 */ /* 0x0001e80000100a00 */
[----:B0-----:R-:W2:Y:S04]  /*3a030*/  LDL.LU.64 R18, [R1+0x1b58] ;  /* 0x001b580001127983 */ /* 0x001ea80000300a00 */
[----:B------:R-:W2:Y:S04]  /*3a040*/  LDL.LU.64 R16, [R1+0x1b50] ;  /* 0x001b500001107983 */ /* 0x000ea80000300a00 */
[----:B------:R-:W-:Y:S01]  /*3a050*/  STSM.16.M88.4 [R2], R20 ;  /* 0x0000001402007844 */ /* 0x000fe20000000200 */
[----:B------:R-:W-:Y:S06]  /*3a060*/  BAR.SYNC.DEFER_BLOCKING 0x0 ;  /* 0x0000000000007b1d */ /* 0x000fec0000010000 */
[----:B------:R-:W0:Y:S02]  /*3a070*/  LDS.128 R20, [R0] ;  /* 0x0000000000147984 */ /* 0x000e240000000c00 */
[----:B------:R-:W-:Y:S06]  /*3a080*/  BAR.SYNC.DEFER_BLOCKING 0x0 ;  /* 0x0000000000007b1d */ /* 0x000fec0000010000 */
[----:B0-----:R-:W-:Y:S04]  /*3a090*/  STL.64 [R1+0xd0], R20 ;  /* 0x0000d01401007387 */ /* 0x001fe80000100a00 */
[----:B------:R0:W-:Y:S04]  /*3a0a0*/  STL.64 [R1+0xd8], R22 ;  /* 0x0000d81601007387 */ /* 0x0001e80000100a00 */
[----:B----4-:R-:W-:Y:S01]  /*3a0b0*/  STSM.16.M88.4 [R2], R4 ;  /* 0x0000000402007844 */ /* 0x010fe20000000200 */
[----:B------:R-:W-:Y:S06]  /*3a0c0*/  BAR.SYNC.DEFER_BLOCKING 0x0 ;  /* 0x0000000000007b1d */ /* 0x000fec0000010000 */
[----:B0-----:R-:W4:Y:S04]  /*3a0d0*/  LDL.LU.64 R22, [R1+0x1b48] ;  /* 0x001b480001167983 */ /* 0x001f280000300a00 */
[----:B------:R-:W4:Y:S04]  /*3a0e0*/  LDL.LU.64 R20, [R1+0x1b40] ;  /* 0x001b400001147983 */ /* 0x000f280000300a00 */
[----:B------:R-:W0:Y:S01]  /*3a0f0*/  LDS.128 R4, [R0] ;  /* 0x0000000000047984 */ /* 0x000e220000000c00 */
[----:B------:R-:W-:Y:S06]  /*3a100*/  BAR.SYNC.DEFER_BLOCKING 0x0 ;  /* 0x0000000000007b1d */ /* 0x000fec0000010000 */
[----:B---3--:R3:W-:Y:S04]  /*3a110*/  STSM.16.M88.4 [R2], R8 ;  /* 0x0000000802007844 */ /* 0x0087e80000000200 */
[----:B0-----:R-:W-:Y:S04]  /*3a120*/  STL.64 [R1+0xe0], R4 ;  /* 0x0000e00401007387 */ /* 0x001fe80000100a00 */
[----:B------:R-:W-:Y:S01]  /*3a130*/  STL.64 [R1+0xe8], R6 ;  /* 0x0000e80601007387 */ /* 0x000fe20000100a00 */
[----:B------:R-:W-:Y:S06]  /*3a140*/  BAR.SYNC.DEFER_BLOCKING 0x0 ;  /* 0x0000000000007b1d */ /* 0x000fec0000010000 */
[----:B---3--:R-:W3:Y:S04]  /*3a150*/  LDL.LU R8, [R1+0x90] ;  /* 0x0000900001087983 */ /* 0x008ee80000300800 */
[----:B------:R-:W0:Y:S01]  /*3a160*/  LDS.128 R4, [R0] ;  /* 0x0000000000047984 */ /* 0x000e220000000c00 */
[----:B------:R-:W-:Y:S06]  /*3a170*/  BAR.SYNC.DEFER_BLOCKING 0x0 ;  /* 0x0000000000007b1d */ /* 0x000fec0000010000 */
[----:B------:R1:W-:Y:S04]  /*3a180*/  STSM.16.M88.4 [R2], R12 ;  /* 0x0000000c02007844 */ /* 0x0003e80000000200 */
[----:B0-----:R0:W-:Y:S04]  /*3a190*/  STL.64 [R1+0xf0], R4 ;  /* 0x0000f00401007387 */ /* 0x0011e80000100a00 */
[----:B------:R-:W-:Y:S01]  /*3a1a0*/  STL.64 [R1+0xf8], R6 ;  /* 0x0000f80601007387 */ /* 0x000fe20000100a00 */
[C---:B--2---:R-:W-:Y:S01]  /*3a1b0*/  IMAD R3, R24.reuse, R29, RZ ;  /* 0x0000001d18037224 */ /* 0x044fe200078e02ff */
[----:B------:R-:W-:Y:S01]  /*3a1c0*/  BAR.SYNC.DEFER_BLOCKING 0x0 ;  /* 0x0000000000007b1d */ /* 0x000fe20000010000 */
[----:B------:R-:W-:-:S05]  /*3a1d0*/  ISETP.GE.AND P0, PT, R24, UR10, PT ;  /* 0x0000000a18007c0c */ /* 0x000fca000bf06270 */
[----:B-1----:R-:W2:Y:S01]  /*3a1e0*/  LDL R15, [R1+0x1a4c] ;  /* 0x001a4c00010f7983 */ /* 0x002ea20000100800 */
[----:B0-----:R-:W-:-:S04]  /*3a1f0*/  LEA R4, P1, R3, UR8, 0x1 ;  /* 0x0000000803047c11 */ /* 0x001fc8000f8208ff */
[----:B------:R-:W-:Y:S01]  /*3a200*/  LEA.HI.X.SX32 R5, R3, UR9, 0x1, P1 ;  /* 0x0000000903057c11 */ /* 0x000fe200088f0eff */
[----:B------:R-:W0:Y:S01]  /*3a210*/  LDS.128 R24, [R0] ;  /* 0x0000000000187984 */ /* 0x000e220000000c00 */
[----:B------:R-:W-:Y:S06]  /*3a220*/  BAR.SYNC.DEFER_BLOCKING 0x0 ;  /* 0x0000000000007b1d */ /* 0x000fec0000010000 */
[----:B------:R-:W-:Y:S04]  /*3a230*/  STSM.16.M88.4 [R2], R16 ;  /* 0x0000001002007844 */ /* 0x000fe80000000200 */
[----:B0-----:R-:W-:Y:S04]  /*3a240*/  STL.64 [R1+0xb0], R24 ;  /* 0x0000b01801007387 */ /* 0x001fe80000100a00 */
[----:B------:R-:W-:Y:S01]  /*3a250*/  STL.64 [R1+0xb8], R26 ;  /* 0x0000b81a01007387 */ /* 0x000fe20000100a00 */
[----:B------:R-:W-:Y:S06]  /*3a260*/  BAR.SYNC.DEFER_BLOCKING 0x0 ;  /* 0x0000000000007b1d */ /* 0x000fec0000010000 */
[----:B------:R-:W0:Y:S02]  /*3a270*/  LDS.128 R24, [R0] ;  /* 0x0000000000187984 */ /* 0x000e240000000c00 */
[----:B------:R-:W-:Y:S06]  /*3a280*/  BAR.SYNC.DEFER_BLOCKING 0x0 ;  /* 0x0000000000007b1d */ /* 0x000fec0000010000 */
[----:B0-----:R-:W-:Y:S04]  /*3a290*/  STL.64 [R1+0xa0], R24 ;  /* 0x0000a01801007387 */ /* 0x001fe80000100a00 */
[----:B------:R0:W-:Y:S04]  /*3a2a0*/  STL.64 [R1+0xa8], R26 ;  /* 0x0000a81a01007387 */ /* 0x0001e80000100a00 */
[----:B0-----:R-:W2:Y:S04]  /*3a2b0*/  LDL.LU.64 R26, [R1+0x1b38] ;  /* 0x001b3800011a7983 */ /* 0x001ea80000300a00 */
[----:B------:R-:W2:Y:S04]  /*3a2c0*/  LDL.LU.64 R24, [R1+0x1b30] ;  /* 0x001b300001187983 */ /* 0x000ea80000300a00 */
[----:B------:R-:W2:Y:S04]  /*3a2d0*/  LDL R11, [R1+0x1a58] ;  /* 0x001a5800010b7983 */ /* 0x000ea80000100800 */
[----:B------:R-:W2:Y:S04]  /*3a2e0*/  LDL R10, [R1+0x1a60] ;  /* 0x001a6000010a7983 */ /* 0x000ea80000100800 */
[----:B----4-:R-:W-:Y:S01]  /*3a2f0*/  STSM.16.M88.4 [R2], R20 ;  /* 0x0000001402007844 */ /* 0x010fe20000000200 */
[----:B------:R-:W-:Y:S06]  /*3a300*/  BAR.SYNC.DEFER_BLOCKING 0x0 ;  /* 0x0000000000007b1d */ /* 0x000fec0000010000 */
[----:B------:R-:W4:Y:S04]  /*3a310*/  LDL R12, [R1+0x1a5c] ;  /* 0x001a5c00010c7983 */ /* 0x000f280000100800 */
[----:B------:R-:W0:Y:S01]  /*3a320*/  LDS.128 R20, [R0] ;  /* 0x0000000000147984 */ /* 0x000e220000000c00 */
[----:B------:R-:W-:Y:S06]  /*3a330*/  BAR.SYNC.DEFER_BLOCKING 0x0 ;  /* 0x0000000000007b1d */ /* 0x000fec0000010000 */
[----:B------:R-:W-:Y:S04]  /*3a340*/  STL [R1+0x1b28], R5 ;  /* 0x001b280501007387 */ /* 0x000fe80000100800 */
[----:B------:R-:W4:Y:S04]  /*3a350*/  LDL.LU R19, [R1+0x80] ;  /* 0x0000800001137983 */ /* 0x000f280000300800 */
[----:B------:R1:W-:Y:S01]  /*3a360*/  STL [R1+0x1ac8], R0 ;  /* 0x001ac80001007387 */ /* 0x0003e20000100800 */
[----:B------:R-:W-:-:S03]  /*3a370*/  IMAD R3, R29, 0x40, R3 ;  /* 0x000000401d037824 */ /* 0x000fc600078e0203 */
[----:B0-----:R-:W-:Y:S04]  /*3a380*/  STL.64 [R1+0x10], R20 ;  /* 0x0000101401007387 */ /* 0x001fe80000100a00 */
[----:B------:R0:W-:Y:S04]  /*3a390*/  STL.64 [R1+0x18], R22 ;  /* 0x0000181601007387 */ /* 0x0001e80000100a00 */
[----:B------:R-:W4:Y:S04]  /*3a3a0*/  LDL R17, [R1+0x1a68] ;  /* 0x001a680001117983 */ /* 0x000f280000100800 */
[----:B-1----:R-:W4:Y:S01]  /*3a3b0*/  LDL R0, [R1+0x1a70] ;  /* 0x001a700001007983 */ /* 0x002f220000100800 */
[----:B---3--:R-:W-:-:S03]  /*3a3c0*/  PRMT R16, R8, 0x7632, R16 ;  /* 0x0000763208107816 */ /* 0x008fc60000000010 */
[----:B0-----:R-:W3:Y:S04]  /*3a3d0*/  LDL R23, [R1+0x1a50] ;  /* 0x001a500001177983 */ /* 0x001ee80000100800 */
[----:B------:R-:W3:Y:S01]  /*3a3e0*/  LDL R22, [R1+0x1a6c] ;  /* 0x001a6c0001167983 */ /* 0x000ee20000100800 */
[C---:B--2---:R-:W-:Y:S01]  /*3a3f0*/  ISETP.LT.AND P0, PT, R15.reuse, UR11, !P0 ;  /* 0x0000000b0f007c0c */ /* 0x044fe2000c701270 */
[----:B------:R-:W-:-:S04]  /*3a400*/  IMAD R28, R15, UR4, RZ ;  /* 0x000000040f1c7c24 */ /* 0x000fc8000f8e02ff */
[----:B------:R-:W-:Y:S01]  /*3a410*/  IMAD.WIDE R6, R28, 0x2, R4 ;  /* 0x000000021c067825 */ /* 0x000fe200078e0204 */
[----:B------:R0:W-:Y:S01]  /*3a420*/  STSM.16.M88.4 [R2], R24 ;  /* 0x0000001802007844 */ /* 0x0001e20000000200 */
[----:B------:R-:W-:Y:S06]  /*3a430*/  BAR.SYNC.DEFER_BLOCKING 0x0 ;  /* 0x0000000000007b1d */ /* 0x000fec0000010000 */
[----:B0-----:R-:W2:Y:S01]  /*3a440*/  LDL R24, [R1+0x1a64] ;  /* 0x001a640001187983 */ /* 0x001ea20000100800 */
[----:B------:R-:W-:-:S03]  /*3a450*/  LEA R2, P1, R3, UR8, 0x1 ;  /* 0x0000000803027c11 */ /* 0x000fc6000f8208ff */
[----:B------:R-:W2:Y:S04]  /*3a460*/  LDL.LU R5, [R1+0x70] ;  /* 0x0000700001057983 */ /* 0x000ea80000300800 */
[----:B------:R0:W-:Y:S01]  /*3a470*/  @P0 STG.E.U16 desc[UR12][R6.64], R8 ;  /* 0x0000000806000986 */ /* 0x0001e2000c10150c */
[----:B------:R-:W-:Y:S01]  /*3a480*/  ISETP.GE.AND P0, PT, R15, UR11, PT ;  /* 0x0000000b0f007c0c */ /* 0x000fe2000bf06270 */
[----:B0-----:R-:W-:Y:S01]  /*3a490*/  IMAD R7, R29, 0x40, R3 ;  /* 0x000000401d077824 */ /* 0x001fe200078e0203 */
[----:B------:R-:W-:-:S04]  /*3a4a0*/  LEA.HI.X.SX32 R3, R3, UR9, 0x1, P1 ;  /* 0x0000000903037c11 */ /* 0x000fc800088f0eff */
[----:B------:R-:W-:Y:S01]  /*3a4b0*/  LEA R6, P6, R7, UR8, 0x1 ;  /* 0x0000000807067c11 */ /* 0x000fe2000f8c08ff */
[----:B------:R-:W-:Y:S01]  /*3a4c0*/  IMAD R8, R29, 0x40, R7 ;  /* 0x000000401d087824 */ /* 0x000fe200078e0207 */
[----:B------:R-:W-:Y:S02]  /*3a4d0*/  ISETP.LT.AND P1, PT, R11, UR10, !P0 ;  /* 0x0000000a0b007c0c */ /* 0x000fe4000c721270 */
[----:B------:R-:W-:Y:S01]  /*3a4e0*/  LEA.HI.X.SX32 R7, R7, UR9, 0x1, P6 ;  /* 0x0000000907077c11 */ /* 0x000fe2000b0f0eff */
[----:B------:R0:W-:Y:S01]  /*3a4f0*/  STL [R1+0x1b24], R3 ;  /* 0x001b240301007387 */ /* 0x0001e20000100800 */
[----:B------:R-:W-:Y:S01]  /*3a500*/  ISETP.LT.AND P6, PT, R10, UR10, !P0 ;  /* 0x0000000a0a007c0c */ /* 0x000fe2000c7c1270 */
[----:B------:R-:W-:Y:S02]  /*3a510*/  IMAD.WIDE R10, R28, 0x2, R2 ;  /* 0x000000021c0a7825 */ /* 0x000fe400078e0202 */
[----:B0-----:R-:W2:Y:S01]  /*3a520*/  LDL.LU R3, [R1+0x60] ;  /* 0x0000600001037983 */ /* 0x001ea20000300800 */
[----:B----4-:R-:W-:-:S02]  /*3a530*/  ISETP.LT.AND P3, PT, R12, UR10, !P0 ;  /* 0x0000000a0c007c0c */ /* 0x010fc4000c761270 */
[----:B------:R-:W-:-:S04]  /*3a540*/  LEA R20, P5, R8, UR8, 0x1 ;  /* 0x0000000808147c11 */ /* 0x000fc8000f8a08ff */
[----:B------:R-:W-:Y:S01]  /*3a550*/  LEA.HI.X.SX32 R21, R8, UR9, 0x1, P5 ;  /* 0x0000000908157c11 */ /* 0x000fe2000a8f0eff */
[----:B------:R-:W-:Y:S01]  /*3a560*/  IMAD R8, R29, 0x40, R8 ;  /* 0x000000401d087824 */ /* 0x000fe200078e0208 */
[----:B------:R-:W-:Y:S01]  /*3a570*/  PRMT R9, R19, 0x7632, R9 ;  /* 0x0000763213097816 */ /* 0x000fe20000000009 */
[----:B------:R-:W-:-:S04]  /*3a580*/  IMAD.WIDE R14, R28, 0x2, R6 ;  /* 0x000000021c0e7825 */ /* 0x000fc800078e0206 */
[----:B------:R-:W-:Y:S01]  /*3a590*/  IMAD.WIDE R12, R28, 0x2, R20 ;  /* 0x000000021c0c7825 */ /* 0x000fe200078e0214 */
[----:B------:R0:W-:Y:S04]  /*3a5a0*/  @P3 STG.E.U16 desc[UR12][R10.64], R16 ;  /* 0x000000100a003986 */ /* 0x0001e8000c10150c */
[----:B------:R1:W-:Y:S01]  /*3a5b0*/  @P1 STG.E.U16 desc[UR12][R14.64], R19 ;  /* 0x000000130e001986 */ /* 0x0003e2000c10150c */
[----:B------:R-:W-:-:S03]  /*3a5c0*/  LEA R18, P1, R8, UR8, 0x1 ;  /* 0x0000000808127c11 */ /* 0x000fc6000f8208ff */
[----:B------:R4:W-:Y:S01]  /*3a5d0*/  @P6 STG.E.U16 desc[UR12][R12.64], R9 ;  /* 0x000000090c006986 */ /* 0x0009e2000c10150c */
[----:B0-----:R-:W-:Y:S01]  /*3a5e0*/  IMAD R11, R29, 0x40, R8 ;  /* 0x000000401d0b7824 */ /* 0x001fe200078e0208 */
[----:B-1----:R-:W-:-:S03]  /*3a5f0*/  LEA.HI.X.SX32 R19, R8, UR9, 0x1, P1 ;  /* 0x0000000908137c11 */ /* 0x002fc600088f0eff */
[----:B----4-:R-:W-:Y:S01]  /*3a600*/  IMAD R9, R29, 0x40, R11 ;  /* 0x000000401d097824 */ /* 0x010fe200078e020b */
[----:B------:R-:W-:-:S03]  /*3a610*/  LEA R10, P1, R11, UR8, 0x1 ;  /* 0x000000080b0a7c11 */ /* 0x000fc6000f8208ff */
[----:B------:R-:W-:Y:S01]  /*3a620*/  IMAD R12, R29, 0x40, R9 ;  /* 0x000000401d0c7824 */ /* 0x000fe200078e0209 */
[----:B------:R-:W-:Y:S02]  /*3a630*/  LEA R8, P6, R9, UR8, 0x1 ;  /* 0x0000000809087c11 */ /* 0x000fe4000f8c08ff */
[----:B------:R-:W-:Y:S02]  /*3a640*/  LEA.HI.X.SX32 R11, R11, UR9, 0x1, P1 ;  /* 0x000000090b0b7c11 */ /* 0x000fe400088f0eff */
[----:B------:R-:W-:Y:S01]  /*3a650*/  LEA R16, P1, R12, UR8, 0x1 ;  /* 0x000000080c107c11 */ /* 0x000fe2000f8208ff */
[----:B------:R0:W-:Y:S01]  /*3a660*/  STL [R1+0x1af8], R29 ;  /* 0x001af81d01007387 */ /* 0x0001e20000100800 */
[----:B------:R-:W-:Y:S02]  /*3a670*/  ISETP.LT.AND P5, PT, R17, UR10, !P0 ;  /* 0x0000000a11007c0c */ /* 0x000fe4000c7a1270 */
[----:B------:R-:W-:Y:S01]  /*3a680*/  LEA.HI.X.SX32 R9, R9, UR9, 0x1, P6 ;  /* 0x0000000909097c11 */ /* 0x000fe2000b0f0eff */
[----:B------:R-:W-:Y:S01]  /*3a690*/  IMAD.WIDE R14, R28, 0x2, R10 ;  /* 0x000000021c0e7825 */ /* 0x000fe200078e020a */
[----:B------:R-:W-:Y:S01]  /*3a6a0*/  ISETP.LT.AND P6, PT, R0, UR10, !P0 ;  /* 0x0000000a00007c0c */ /* 0x000fe2000c7c1270 */
[----:B------:R-:W1:Y:S01]  /*3a6b0*/  LDCU UR8, c[0x0][0x398] ;  /* 0x00007300ff0877ac */ /* 0x000e620008000800 */
[----:B------:R-:W-:Y:S01]  /*3a6c0*/  LEA.HI.X.SX32 R17, R12, UR9, 0x1, P1 ;  /* 0x000000090c117c11 */ /* 0x000fe200088f0eff */
[C---:B------:R-:W-:Y:S01]  /*3a6d0*/  IMAD.WIDE R12, R28.reuse, 0x2, R18 ;  /* 0x000000021c0c7825 */ /* 0x040fe200078e0212 */
[----:B---3--:R-:W-:Y:S01]  /*3a6e0*/  ISETP.LT.AND P1, PT, R23, UR10, !P4 ;  /* 0x0000000a17007c0c */ /* 0x008fe2000e721270 */
[----:B0-----:R-:W3:Y:S01]  /*3a6f0*/  LDL R29, [R1+0x1a5c] ;  /* 0x001a5c00011d7983 */ /* 0x001ee20000100800 */
[----:B------:R-:W0:Y:S01]  /*3a700*/  LDCU UR9, c[0x0][0x398] ;  /* 0x00007300ff0977ac */ /* 0x000e220008000800 */
[----:B------:R-:W-:Y:S01]  /*3a710*/  VIADD R26, R28, UR4 ;  /* 0x000000041c1a7c36 */ /* 0x000fe20008000000 */
[----:B--2---:R-:W-:-:S02]  /*3a720*/  ISETP.LT.AND P3, PT, R24, UR10, !P0 ;  /* 0x0000000a18007c0c */ /* 0x004fc4000c761270 */
[----:B------:R-:W-:Y:S02]  /*3a730*/  ISETP.LT.AND P0, PT, R22, UR10, !P0 ;  /* 0x0000000a16007c0c */ /* 0x000fe4000c701270 */
[----:B------:R-:W-:Y:S01]  /*3a740*/  PRMT R27, R5, 0x7632, R27 ;  /* 0x00007632051b7816 */ /* 0x000fe2000000001b */
[----:B------:R-:W-:-:S08]  /*3a750*/  IMAD.WIDE R22, R28, 0x2, R8 ;  /* 0x000000021c167825 */ /* 0x000fd000078e0208 */
[----:B------:R2:W-:Y:S01]  /*3a760*/  @P3 STG.E.U16 desc[UR12][R12.64], R5 ;  /* 0x000000050c003986 */ /* 0x0005e2000c10150c */
[----:B------:R-:W-:-:S03]  /*3a770*/  IMAD.WIDE R24, R28, 0x2, R16 ;  /* 0x000000021c187825 */ /* 0x000fc600078e0210 */
[----:B------:R4:W-:Y:S04]  /*3a780*/  @P5 STG.E.U16 desc[UR12][R14.64], R27 ;  /* 0x0000001b0e005986 */ /* 0x0009e8000c10150c */
[----:B--2---:R-:W2:Y:S04]  /*3a790*/  LDL.LU R5, [R1+0x1b28] ;  /* 0x001b280001057983 */ /* 0x004ea80000300800 */
[----:B----4-:R-:W4:Y:S04]  /*3a7a0*/  LDL.LU R14, [R1+0x50] ;  /* 0x00005000010e7983 */ /* 0x010f280000300800 */
[----:B------:R-:W3:Y:S01]  /*3a7b0*/  LDL R15, [R1+0x1a4c] ;  /* 0x001a4c00010f7983 */ /* 0x000ee20000100800 */
[----:B------:R-:W-:-:S03]  /*3a7c0*/  PRMT R28, R3, 0x7632, R28 ;  /* 0x00007632031c7816 */ /* 0x000fc6000000001c */
[----:B------:R0:W-:Y:S04]  /*3a7d0*/  @P6 STG.E.U16 desc[UR12][R22.64], R3 ;  /* 0x0000000316006986 */ /* 0x0001e8000c10150c */
[----:B0-----:R-:W3:Y:S04]  /*3a7e0*/  LDL.LU R3, [R1+0x1b24] ;  /* 0x001b240001037983 */ /* 0x001ee80000300800 */
[----:B------:R-:W3:Y:S04]  /*3a7f0*/  LDL R22, [R1+0x1a60] ;  /* 0x001a600001167983 */ /* 0x000ee80000100800 */
[----:B------:R-:W3:Y:S04]  /*3a800*/  LDL R23, [R1+0x1a64] ;  /* 0x001a640001177983 */ /* 0x000ee80000100800 */
[----:B------:R0:W-:Y:S04]  /*3a810*/  @P0 STG.E.U16 desc[UR12][R24.64], R28 ;  /* 0x0000001c18000986 */ /* 0x0001e8000c10150c */
[----:B0-----:R-:W3:Y:S04]  /*3a820*/  LDL R25, [R1+0x1a58] ;  /* 0x001a580001197983 */ /* 0x001ee80000100800 */
[----:B------:R-:W-:Y:S01]  /*3a830*/  STL [R1+0x1b20], R2 ;  /* 0x001b200201007387 */ /* 0x000fe20000100800 */
[----:B--2---:R-:W-:-:S05]  /*3a840*/  IMAD.WIDE R12, R26, 0x2, R4 ;  /* 0x000000021a0c7825 */ /* 0x004fca00078e0204 */
[----:B----4-:R3:W-:Y:S02]  /*3a850*/  @P1 STG.E.U16 desc[UR12][R12.64], R14 ;  /* 0x0000000e0c001986 */ /* 0x0107e4000c10150c */
[----:B---3--:R-:W-:Y:S02]  /*3a860*/  IMAD.WIDE R12, R26, 0x2, R2 ;  /* 0x000000021a0c7825 */ /* 0x008fe400078e0202 */
[----:B------:R-:W2:Y:S01]  /*3a870*/  LDL R2, [R1+0x1a58] ;  /* 0x001a580001027983 */ /* 0x000ea20000100800 */
[----:B------:R-:W-:-:S03]  /*3a880*/  ISETP.LT.AND P6, PT, R22, UR10, !P4 ;  /* 0x0000000a16007c0c */ /* 0x000fc6000e7c1270 */
[----:B------:R0:W-:Y:S01]  /*3a890*/  STL [R1+0x1b1c], R3 ;  /* 0x001b1c0301007387 */ /* 0x0001e20000100800 */
[----:B------:R-:W-:Y:S01]  /*3a8a0*/  ISETP.LT.AND P0, PT, R23, UR10, !P4 ;  /* 0x0000000a17007c0c */ /* 0x000fe2000e701270 */
[----:B------:R-:W-:Y:S02]  /*3a8b0*/  IMAD.WIDE R22, R26, 0x2, R20 ;  /* 0x000000021a167825 */ /* 0x000fe400078e0214 */
[----:B0-----:R-:W3:Y:S04]  /*3a8c0*/  LDL.LU R3, [R1+0x20] ;  /* 0x0000200001037983 */ /* 0x001ee80000300800 */
[----:B------:R0:W-:Y:S04]  /*3a8d0*/  STL [R1+0x1b18], R20 ;  /* 0x001b181401007387 */ /* 0x0001e80000100800 */
[----:B0-----:R-:W4:Y:S01]  /*3a8e0*/  LDL.LU R20, [R1+0x40] ;  /* 0x0000400001147983 */ /* 0x001f220000300800 */
[----:B------:R-:W-:-:S02]  /*3a8f0*/  ISETP.LT.AND P3, PT, R29, UR10, !P4 ;  /* 0x0000000a1d007c0c */ /* 0x000fc4000e761270 */
[----:B------:R-:W-:Y:S01]  /*3a900*/  ISETP.LT.AND P5, PT, R25, UR10, !P4 ;  /* 0x0000000a19007c0c */ /* 0x000fe2000e7a1270 */
[----:B------:R0:W-:Y:S01]  /*3a910*/  STL [R1+0x1b14], R21 ;  /* 0x001b141501007387 */ /* 0x0001e20000100800 */
[----:B------:R-:W-:Y:S01]  /*3a920*/  PRMT R28, R14, 0x7632, R28 ;  /* 0x000076320e1c7816 */ /* 0x000fe2000000001c */
[----:B------:R-:W-:Y:S02]  /*3a930*/  VIADD R24, R15, 0x3 ;  /* 0x000000030f187836 */ /* 0x000fe40000000000 */
[----:B------:R-:W-:Y:S01]  /*3a940*/  IMAD.WIDE R14, R26, 0x2, R6 ;  /* 0x000000021a0e7825 */ /* 0x000fe200078e0206 */
[----:B0-----:R-:W2:Y:S05]  /*3a950*/  LDL R21, [R1+0x1a68] ;  /* 0x001a680001157983 */ /* 0x001eaa0000100800 */
[----:B------:R0:W-:Y:S04]  /*3a960*/  @P3 STG.E.U16 desc[UR12][R12.64], R28 ;  /* 0x0000001c0c003986 */ /* 0x0001e8000c10150c */
[----:B0-----:R-:W3:Y:S04]  /*3a970*/  LDL.LU R12, [R1+0x30] ;  /* 0x00003000010c7983 */ /* 0x001ee80000300800 */
[----:B----4-:R0:W-:Y:S04]  /*3a980*/  @P5 STG.E.U16 desc[UR12][R14.64], R20 ;  /* 0x000000140e005986 */ /* 0x0101e8000c10150c */
[----:B0-----:R-:W4:Y:S04]  /*3a990*/  LDL R14, [R1+0x1a6c] ;  /* 0x001a6c00010e7983 */ /* 0x001f280000100800 */
[----:B------:R-:W4:Y:S01]  /*3a9a0*/  LDL R15, [R1+0x1a50] ;  /* 0x001a5000010f7983 */ /* 0x000f220000100800 */
[----:B--2---:R-:W-:-:S02]  /*3a9b0*/  ISETP.LT.AND P3, PT, R21, UR10, !P4 ;  /* 0x0000000a15007c0c */ /* 0x004fc4000e761270 */
[----:B------:R-:W-:Y:S02]  /*3a9c0*/  PRMT R27, R20, 0x7632, R27 ;  /* 0x00007632141b7816 */ /* 0x000fe4000000001b */
[----:B------:R-:W-:Y:S01]  /*3a9d0*/  ISETP.GE.AND P1, PT, R24, UR11, PT ;  /* 0x0000000b18007c0c */ /* 0x000fe2000bf26270 */
[----:B------:R-:W-:Y:S01]  /*3a9e0*/  IMAD.WIDE R24, R26, 0x2, R18 ;  /* 0x000000021a187825 */ /* 0x000fe200078e0212 */
[----:B------:R-:W-:Y:S01]  /*3a9f0*/  ISETP.LT.AND P5, PT, R0, UR10, !P4 ;  /* 0x0000000a00007c0c */ /* 0x000fe2000e7a1270 */
[----:B------:R0:W-:Y:S04]  /*3aa00*/  @P6 STG.E.U16 desc[UR12][R22.64], R27 ;  /* 0x0000001b16006986 */ /* 0x0001e8000c10150c */
[----:B------:R-:W2:Y:S01]  /*3aa10*/  LDL R20, [R1+0x1a64] ;  /* 0x001a640001147983 */ /* 0x000ea20000100800 */
[----:B---3--:R-:W-:-:S03]  /*3aa20*/  PRMT R28, R12, 0x7632, R28 ;  /* 0x000076320c1c7816 */ /* 0x008fc6000000001c */
[----:B------:R-:W-:Y:S01]  /*3aa30*/  @P0 STG.E.U16 desc[UR12][R24.64], R12 ;  /* 0x0000000c18000986 */ /* 0x000fe2000c10150c */
[----:B------:R-:W-:-:S03]  /*3aa40*/  ISETP.LT.AND P0, PT, R29, UR10, !P2 ;  /* 0x0000000a1d007c0c */ /* 0x000fc6000d701270 */
[----:B------:R3:W-:Y:S01]  /*3aa50*/  STL [R1+0x1b0c], R29 ;  /* 0x001b0c1d01007387 */ /* 0x0007e20000100800 */
[----:B0-----:R-:W-:-:S03]  /*3aa60*/  IMAD.WIDE R22, R26, 0x2, R8 ;  /* 0x000000021a167825 */ /* 0x001fc600078e0208 */
[----:B---3--:R-:W3:Y:S04]  /*3aa70*/  LDL.LU R29, [R1+0x74] ;  /* 0x00007400011d7983 */ /* 0x008ee80000300800 */
[----:B------:R0:W-:Y:S04]  /*3aa80*/  STL [R1+0x1b10], R9 ;  /* 0x001b100901007387 */ /* 0x0001e80000100800 */
[----:B0-----:R-:W2:Y:S01]  /*3aa90*/  LDL R9, [R1+0x1a6c] ;  /* 0x001a6c0001097983 */ /* 0x001ea20000100800 */
[----:B----4-:R-:W-:Y:S02]  /*3aaa0*/  ISETP.LT.AND P4, PT, R14, UR10, !P4 ;  /* 0x0000000a0e007c0c */ /* 0x010fe4000e781270 */
[----:B------:R-:W-:Y:S01]  /*3aab0*/  ISETP.LT.AND P6, PT, R15, UR10, !P2 ;  /* 0x0000000a0f007c0c */ /* 0x000fe2000d7c1270 */
[----:B------:R-:W-:-:S05]  /*3aac0*/  IMAD.WIDE R14, R26, 0x2, R10 ;  /* 0x000000021a0e7825 */ /* 0x000fca00078e020a */
[----:B------:R0:W-:Y:S04]  /*3aad0*/  @P3 STG.E.U16 desc[UR12][R14.64], R28 ;  /* 0x0000001c0e003986 */ /* 0x0001e8000c10150c */
[----:B0-----:R-:W4:Y:S01]  /*3aae0*/  LDL.LU R14, [R1+0x94] ;  /* 0x00009400010e7983 */ /* 0x001f220000300800 */
[C---:B------:R-:W-:Y:S01]  /*3aaf0*/  VIADD R12, R26.reuse, UR4 ;  /* 0x000000041a0c7c36 */ /* 0x040fe20008000000 */
[----:B------:R-:W-:Y:S01]  /*3ab00*/  PRMT R13, R3, 0x7632, R13 ;  /* 0x00007632030d7816 */ /* 0x000fe2000000000d */
[----:B------:R-:W-:Y:S01]  /*3ab10*/  IMAD.WIDE R24, R26, 0x2, R16 ;  /* 0x000000021a187825 */ /* 0x000fe200078e0210 */
[----:B------:R-:W3:Y:S01]  /*3ab20*/  LDL R15, [R1+0x1a4c] ;  /* 0x001a4c00010f7983 */ /* 0x000ee20000100800 */
[----:B------:R-:W-:Y:S02]  /*3ab30*/  ISETP.LT.AND P3, PT, R2, UR10, !P2 ;  /* 0x0000000a02007c0c */ /* 0x000fe4000d761270 */
[----:B------:R-:W-:Y:S01]  /*3ab40*/  IMAD.WIDE R26, R12, 0x2, R4 ;  /* 0x000000020c1a7825 */ /* 0x000fe200078e0204 */
[----:B------:R-:W3:Y:S04]  /*3ab50*/  LDL.LU R2, [R1+0x1b20] ;  /* 0x001b200001027983 */ /* 0x000ee80000300800 */
[----:B------:R0:W-:Y:S04]  /*3ab60*/  @P5 STG.E.U16 desc[UR12][R22.64], R3 ;  /* 0x0000000316005986 */ /* 0x0001e8000c10150c */
[----:B------:R1:W-:Y:S04]  /*3ab70*/  @P4 STG.E.U16 desc[UR12][R24.64], R13 ;  /* 0x0000000d18004986 */ /* 0x0003e8000c10150c */
[----:B0-----:R-:W3:Y:S04]  /*3ab80*/  LDL.LU R3, [R1+0x1b1c] ;  /* 0x001b1c0001037983 */ /* 0x001ee80000300800 */
[----:B-1----:R-:W3:Y:S01]  /*3ab90*/  LDL.LU R25, [R1+0x84] ;  /* 0x0000840001197983 */ /* 0x002ee20000300800 */
[----:B--2---:R-:W-:-:S02]  /*3aba0*/  ISETP.LT.AND P4, PT, R20, UR10, !P2 ;  /* 0x0000000a14007c0c */ /* 0x004fc4000d781270 */
[----:B------:R-:W-:Y:S01]  /*3abb0*/  ISETP.LT.AND P5, PT, R21, UR10, !P2 ;  /* 0x0000000a15007c0c */ /* 0x000fe2000d7a1270 */
[----:B----4-:R0:W-:Y:S04]  /*3abc0*/  @P6 STG.E.U16 desc[UR12][R26.64], R14 ;  /* 0x0000000e1a006986 */ /* 0x0101e8000c10150c */
[----:B0-----:R-:W2:Y:S04]  /*3abd0*/  LDL R27, [R1+0x1a60] ;  /* 0x001a6000011b7983 */ /* 0x001ea80000100800 */
[----:B------:R-:W4:Y:S04]  /*3abe0*/  LDL.LU R20, [R1+0x1b18] ;  /* 0x001b180001147983 */ /* 0x000f280000300800 */
[----:B------:R-:W4:Y:S01]  /*3abf0*/  LDL.LU R21, [R1+0x1b14] ;  /* 0x001b140001157983 */ /* 0x000f220000300800 */
[----:B------:R-:W-:Y:S01]  /*3ac00*/  PRMT R24, R14, 0x7632, R24 ;  /* 0x000076320e187816 */ /* 0x000fe20000000018 */
[----:B---3--:R-:W-:-:S02]  /*3ac10*/  VIADD R13, R15, 0x4 ;  /* 0x000000040f0d7836 */ /* 0x008fc40000000000 */
[----:B------:R-:W-:-:S04]  /*3ac20*/  IMAD.WIDE R14, R12, 0x2, R2 ;  /* 0x000000020c0e7825 */ /* 0x000fc800078e0202 */
[----:B------:R-:W-:Y:S01]  /*3ac30*/  IMAD.WIDE R22, R12, 0x2, R6 ;  /* 0x000000020c167825 */ /* 0x000fe200078e0206 */
[----:B------:R-:W-:Y:S01]  /*3ac40*/  @P0 STG.E.U16 desc[UR12][R14.64], R24 ;  /* 0x000000180e000986 */ /* 0x000fe2000c10150c */
[----:B------:R-:W-:-:S03]  /*3ac50*/  PRMT R26, R25, 0x7632, R26 ;  /* 0x00007632191a7816 */ /* 0x000fc6000000001a */
[----:B------:R0:W-:Y:S04]  /*3ac60*/  @P3 STG.E.U16 desc[UR12][R22.64], R25 ;  /* 0x0000001916003986 */ /* 0x0001e8000c10150c */
[----:B------:R1:W-:Y:S01]  /*3ac70*/  STL [R1+0x1b08], R18 ;  /* 0x001b081201007387 */ /* 0x0003e20000100800 */
[----:B------:R-:W-:Y:S02]  /*3ac80*/  ISETP.LT.AND P3, PT, R0, UR10, !P2 ;  /* 0x0000000a00007c0c */ /* 0x000fe4000d761270 */
[----:B------:R-:W-:Y:S01]  /*3ac90*/  ISETP.GE.AND P0, PT, R13, UR11, PT ;  /* 0x0000000b0d007c0c */ /* 0x000fe2000bf06270 */
[C---:B0-----:R-:W-:Y:S02]  /*3aca0*/  IMAD.WIDE R22, R12.reuse, 0x2, R18 ;  /* 0x000000020c167825 */ /* 0x041fe400078e0212 */
[----:B-1----:R-:W3:Y:S04]  /*3acb0*/  LDL.LU R18, [R1+0x54] ;  /* 0x0000540001127983 */ /* 0x002ee80000300800 */
[----:B------:R0:W-:Y:S01]  /*3acc0*/  STL [R1+0x1b04], R19 ;  /* 0x001b041301007387 */ /* 0x0001e20000100800 */
[----:B------:R-:W-:Y:S01]  /*3acd0*/  PRMT R13, R29, 0x7632, R13 ;  /* 0x000076321d0d7816 */ /* 0x000fe2000000000d */
[----:B------:R-:W-:-:S02]  /*3ace0*/  IMAD.WIDE R24, R12, 0x2, R10 ;  /* 0x000000020c187825 */ /* 0x000fc400078e020a */
[----:B0-----:R-:W3:Y:S01]  /*3acf0*/  LDL.LU R19, [R1+0x44] ;  /* 0x0000440001137983 */ /* 0x001ee20000300800 */
[----:B--2---:R-:W-:Y:S01]  /*3ad00*/  ISETP.LT.AND P6, PT, R27, UR10, !P2 ;  /* 0x0000000a1b007c0c */ /* 0x004fe2000d7c1270 */
[----:B----4-:R-:W-:Y:S01]  /*3ad10*/  IMAD.WIDE R14, R12, 0x2, R20 ;  /* 0x000000020c0e7825 */ /* 0x010fe200078e0214 */
[----:B------:R-:W-:-:S11]  /*3ad20*/  ISETP.LT.AND P2, PT, R9, UR10, !P2 ;  /* 0x0000000a09007c0c */ /* 0x000fd6000d741270 */
[----:B------:R0:W-:Y:S04]  /*3ad30*/  @P6 STG.E.U16 desc[UR12][R14.64], R26 ;  /* 0x0000001a0e006986 */ /* 0x0001e8000c10150c */
[----:B------:R1:W-:Y:S04]  /*3ad40*/  @P4 STG.E.U16 desc[UR12][R22.64], R29 ;  /* 0x0000001d16004986 */ /* 0x0003e8000c10150c */
[----:B0-----:R-:W2:Y:S04]  /*3ad50*/  LDL R14, [R1+0x1a4c] ;  /* 0x001a4c00010e7983 */ /* 0x001ea80000100800 */
[----:B------:R-:W4:Y:S04]  /*3ad60*/  LDL R15, [R1+0x1a50] ;  /* 0x001a5000010f7983 */ /* 0x000f280000100800 */
[----:B------:R-:W4:Y:S04]  /*3ad70*/  LDL.LU R26, [R1+0x64] ;  /* 0x00006400011a7983 */ /* 0x000f280000300800 */
[----:B------:R-:W4:Y:S04]  /*3ad80*/  LDL.LU R9, [R1+0x1b10] ;  /* 0x001b100001097983 */ /* 0x000f280000300800 */
[----:B-1----:R-:W4:Y:S04]  /*3ad90*/  LDL.LU R29, [R1+0x1b0c] ;  /* 0x001b0c00011d7983 */ /* 0x002f280000300800 */
[----:B------:R0:W-:Y:S04]  /*3ada0*/  @P5 STG.E.U16 desc[UR12][R24.64], R13 ;  /* 0x0000000d18005986 */ /* 0x0001e8000c10150c */
[----:B0-----:R-:W4:Y:S01]  /*3adb0*/  LDL R25, [R1+0x1a58] ;  /* 0x001a580001197983 */ /* 0x001f220000100800 */
[----:B------:R-:W-:Y:S01]  /*3adc0*/  IMAD.WIDE R22, R12, 0x2, R16 ;  /* 0x000000020c167825 */ /* 0x000fe200078e0210 */
[----:B---3--:R-:W-:-:S03]  /*3add0*/  PRMT R28, R18, 0x7632, R28 ;  /* 0x00007632121c7816 */ /* 0x008fc6000000001c */
[----:B--2---:R-:W-:Y:S01]  /*3ade0*/  VIADD R13, R14, 0x5 ;  /* 0x000000050e0d7836 */ /* 0x004fe20000000000 */
[----:B----4-:R-:W-:Y:S02]  /*3adf0*/  ISETP.LT.AND P6, PT, R15, UR10, !P1 ;  /* 0x0000000a0f007c0c */ /* 0x010fe4000cfc1270 */
[----:B------:R-:W-:Y:S01]  /*3ae00*/  PRMT R24, R26, 0x7632, R24 ;  /* 0x000076321a187816 */ /* 0x000fe20000000018 */
[----:B------:R-:W-:Y:S01]  /*3ae10*/  IMAD.WIDE R14, R12, 0x2, R8 ;  /* 0x000000020c0e7825 */ /* 0x000fe200078e0208 */
[----:B------:R-:W-:-:S03]  /*3ae20*/  ISETP.LT.AND P5, PT, R29, UR10, !P1 ;  /* 0x0000000a1d007c0c */ /* 0x000fc6000cfa1270 */
[----:B------:R-:W-:Y:S01]  /*3ae30*/  VIADD R12, R12, UR4 ;  /* 0x000000040c0c7c36 */ /* 0x000fe20008000000 */
[----:B------:R0:W-:Y:S04]  /*3ae40*/  @P3 STG.E.U16 desc[UR12][R14.64], R26 ;  /* 0x0000001a0e003986 */ /* 0x0001e8000c10150c */
[----:B------:R1:W-:Y:S04]  /*3ae50*/  @P2 STG.E.U16 desc[UR12][R22.64], R24 ;  /* 0x0000001816002986 */ /* 0x0003e8000c10150c */
[----:B------:R2:W-:Y:S01]  /*3ae60*/  STL [R1+0x1afc], R29 ;  /* 0x001afc1d01007387 */ /* 0x0005e20000100800 */
[----:B0-----:R-:W-:Y:S01]  /*3ae70*/  IMAD.WIDE R14, R12, 0x2, R4 ;  /* 0x000000020c0e7825 */ /* 0x001fe200078e0204 */
[----:B------:R-:W-:-:S03]  /*3ae80*/  ISETP.LT.AND P4, PT, R25, UR10, !P1 ;  /* 0x0000000a19007c0c */ /* 0x000fc6000cf81270 */
[C---:B-1----:R-:W-:Y:S01]  /*3ae90*/  IMAD.WIDE R22, R12.reuse, 0x2, R2 ;  /* 0x000000020c167825 */ /* 0x042fe200078e0202 */
[----:B--2---:R-:W2:Y:S04]  /*3aea0*/  LDL.LU R29, [R1+0x24] ;  /* 0x00002400011d7983 */ /* 0x004ea80000300800 */
[----:B------:R0:W-:Y:S04]  /*3aeb0*/  STL [R1+0x1b00], R5 ;  /* 0x001b000501007387 */ /* 0x0001e80000100800 */
[----:B------:R1:W-:Y:S01]  /*3aec0*/  @P6 STG.E.U16 desc[UR12][R14.64], R18 ;  /* 0x000000120e006986 */ /* 0x0003e2000c10150c */
[----:B------:R-:W-:-:S03]  /*3aed0*/  IMAD.WIDE R24, R12, 0x2, R6 ;  /* 0x000000020c187825 */ /* 0x000fc600078e0206 */
[----:B------:R3:W-:Y:S04]  /*3aee0*/  @P5 STG.E.U16 desc[UR12][R22.64], R28 ;  /* 0x0000001c16005986 */ /* 0x0007e8000c10150c */
[----:B0-----:R-:W4:Y:S04]  /*3aef0*/  LDL.LU R5, [R1+0x34] ;  /* 0x0000340001057983 */ /* 0x001f280000300800 */
[----:B-1----:R-:W2:Y:S04]  /*3af00*/  LDL.LU R18, [R1+0x1b08] ;  /* 0x001b080001127983 */ /* 0x002ea80000300800 */
[----:B---3--:R-:W3:Y:S04]  /*3af10*/  LDL R22, [R1+0x1a64] ;  /* 0x001a640001167983 */ /* 0x008ee80000100800 */
[----:B------:R-:W2:Y:S01]  /*3af20*/  LDL R23, [R1+0x1a68] ;  /* 0x001a680001177983 */ /* 0x000ea20000100800 */
[----:B------:R-:W-:-:S02]  /*3af30*/  ISETP.GE.AND P2, PT, R13, UR11, PT ;  /* 0x0000000b0d007c0c */ /* 0x000fc4000bf46270 */
[----:B------:R-:W-:Y:S01]  /*3af40*/  PRMT R13, R19, 0x7632, R13 ;  /* 0x00007632130d7816 */ /* 0x000fe2000000000d */
[----:B------:R-:W4:Y:S04]  /*3af50*/  LDL R14, [R1+0x1a6c] ;  /* 0x001a6c00010e7983 */ /* 0x000f280000100800 */
[----:B------:R-:W4:Y:S04]  /*3af60*/  LDL R15, [R1+0x1a50] ;  /* 0x001a5000010f7983 */ /* 0x000f280000100800 */
[----:B------:R0:W-:Y:S04]  /*3af70*/  @P4 STG.E.U16 desc[UR12][R24.64], R19 ;  /* 0x0000001318004986 */ /* 0x0001e8000c10150c */
[----:B0-----:R-:W4:Y:S01]  /*3af80*/  LDL.LU R19, [R1+0x1b04] ;  /* 0x001b040001137983 */ /* 0x001f220000300800 */
[----:B------:R-:W-:Y:S01]  /*3af90*/  ISETP.LT.AND P3, PT, R27, UR10, !P1 ;  /* 0x0000000a1b007c0c */ /* 0x000fe2000cf61270 */
[----:B------:R-:W-:-:S12]  /*3afa0*/  IMAD.WIDE R26, R12, 0x2, R20 ;  /* 0x000000020c1a7825 */ /* 0x000fd800078e0214 */
[----:B------:R0:W-:Y:S01]  /*3afb0*/  @P3 STG.E.U16 desc[UR12][R26.64], R13 ;  /* 0x0000000d1a003986 */ /* 0x0001e2000c10150c */
[----:B------:R-:W-:Y:S01]  /*3afc0*/  ISETP.LT.AND P3, PT, R0, UR10, !P1 ;  /* 0x0000000a00007c0c */ /* 0x000fe2000cf61270 */
[----:B------:R-:W-:-:S04]  /*3afd0*/  IMAD.WIDE R24, R12, 0x2, R8 ;  /* 0x000000020c187825 */ /* 0x000fc800078e0208 */
[C---:B0-----:R-:W-:Y:S02]  /*3afe0*/  VIADD R13, R12.reuse, UR4 ;  /* 0x000000040c0d7c36 */ /* 0x041fe40008000000 */
[----:B------:R-:W-:Y:S01]  /*3aff0*/  IMAD.WIDE R26, R12, 0x2, R16 ;  /* 0x000000020c1a7825 */ /* 0x000fe200078e0210 */
[----:B---3--:R-:W-:Y:S02]  /*3b000*/  ISETP.LT.AND P4, PT, R22, UR10, !P1 ;  /* 0x0000000a16007c0c */ /* 0x008fe4000cf81270 */
[----:B--2---:R-:W-:Y:S02]  /*3b010*/  ISETP.LT.AND P5, PT, R23, UR10, !P1 ;  /* 0x0000000a17007c0c */ /* 0x004fe4000cfa1270 */
[----:B----4-:R-:W-:Y:S02]  /*3b020*/  PRMT R28, R5, 0x7632, R28 ;  /* 0x00007632051c7816 */ /* 0x010fe4000000001c */
[----:B------:R-:W-:Y:S02]  /*3b030*/  ISETP.LT.AND P1, PT, R14, UR10, !P1 ;  /* 0x0000000a0e007c0c */ /* 0x000fe4000cf21270 */
[----:B------:R-:W-:Y:S01]  /*3b040*/  ISETP.LT.AND P6, PT, R15, UR10, !P0 ;  /* 0x0000000a0f007c0c */ /* 0x000fe2000c7c1270 */
[----:B------:R-:W-:-:S04]  /*3b050*/  IMAD.WIDE R14, R12, 0x2, R10 ;  /* 0x000000020c0e7825 */ /* 0x000fc800078e020a */
[----:B------:R-:W-:Y:S01]  /*3b060*/  IMAD.WIDE R22, R12, 0x2, R18 ;  /* 0x000000020c167825 */ /* 0x000fe200078e0212 */
[----:B------:R-:W-:-:S04]  /*3b070*/  PRMT R12, R29, 0x7632, R12 ;  /* 0x000076321d0c7816 */ /* 0x000fc8000000000c */
[----:B------:R0:W-:Y:S04]  /*3b080*/  @P4 STG.E.U16 desc[UR12][R22.64], R5 ;  /* 0x0000000516004986 */ /* 0x0001e8000c10150c */
[----:B------:R1:W-:Y:S04]  /*3b090*/  @P5 STG.E.U16 desc[UR12][R14.64], R28 ;  /* 0x0000001c0e005986 */ /* 0x0003e8000c10150c */
[----:B------:R2:W-:Y:S04]  /*3b0a0*/  @P3 STG.E.U16 desc[UR12][R24.64], R29 ;  /* 0x0000001d18003986 */ /* 0x0005e8000c10150c */
[----:B0-----:R-:W3:Y:S04]  /*3b0b0*/  LDL.LU R5, [R1+0x1b00] ;  /* 0x001b000001057983 */ /* 0x001ee80000300800 */
[----:B-1----:R-:W4:Y:S04]  /*3b0c0*/  LDL R14, [R1+0x1a4c] ;  /* 0x001a4c00010e7983 */ /* 0x002f280000100800 */
[----:B------:R-:W3:Y:S04]  /*3b0d0*/  LDL R15, [R1+0x1a68] ;  /* 0x001a6800010f7983 */ /* 0x000ee80000100800 */
[----:B--2---:R-:W2:Y:S04]  /*3b0e0*/  LDL.LU R29, [R1+0x1afc] ;  /* 0x001afc00011d7983 */ /* 0x004ea80000300800 */
[----:B------:R-:W3:Y:S04]  /*3b0f0*/  LDL R24, [R1+0x1a64] ;  /* 0x001a640001187983 */ /* 0x000ee80000100800 */
[----:B------:R-:W4:Y:S04]  /*3b100*/  LDL.LU R25, [R1+0x98] ;  /* 0x0000980001197983 */ /* 0x000f280000300800 */
[----:B------:R0:W-:Y:S04]  /*3b110*/  @P1 STG.E.U16 desc[UR12][R26.64], R12 ;  /* 0x0000000c1a001986 */ /* 0x0001e8000c10150c */
[----:B0-----:R-:W4:Y:S04]  /*3b120*/  LDL R12, [R1+0x1a58] ;  /* 0x001a5800010c7983 */ /* 0x001f280000100800 */
[----:B------:R-:W4:Y:S04]  /*3b130*/  LDL R26, [R1+0x1a60] ;  /* 0x001a6000011a7983 */ /* 0x000f280000100800 */
[----:B------:R-:W4:Y:S01]  /*3b140*/  LDL R27, [R1+0x88] ;  /* 0x00008800011b7983 */ /* 0x000f220000100800 */
[----:B--2---:R-:W-:-:S03]  /*3b150*/  ISETP.LT.AND P1, PT, R29, UR10, !P0 ;  /* 0x0000000a1d007c0c */ /* 0x004fc6000c721270 */
[----:B------:R-:W2:Y:S01]  /*3b160*/  LDL.LU R29, [R1+0x1af8] ;  /* 0x001af800011d7983 */ /* 0x000ea20000300800 */
[----:B---3--:R-:W-:Y:S01]  /*3b170*/  IMAD.WIDE R22, R13, 0x2, R4 ;  /* 0x000000020d167825 */ /* 0x008fe200078e0204 */
[----:B------:R-:W-:Y:S02]  /*3b180*/  ISETP.LT.AND P4, PT, R15, UR10, !P0 ;  /* 0x0000000a0f007c0c */ /* 0x000fe4000c781270 */
[----:B------:R-:W-:Y:S04]  /*3b190*/  STL [R1+0x1af4], R7 ;  /* 0x001af40701007387 */ /* 0x000fe80000100800 */
[----:B----4-:R0:W-:Y:S01]  /*3b1a0*/  @P6 STG.E.U16 desc[UR12][R22.64], R25 ;  /* 0x0000001916006986 */ /* 0x0101e2000c10150c */
[----:B------:R-:W-:Y:S01]  /*3b1b0*/  ISETP.LT.AND P3, PT, R12, UR10, !P0 ;  /* 0x0000000a0c007c0c */ /* 0x000fe2000c761270 */
[----:B------:R-:W-:-:S02]  /*3b1c0*/  VIADD R12, R14, 0x6 ;  /* 0x000000060e0c7836 */ /* 0x000fc40000000000 */
[----:B------:R-:W-:Y:S01]  /*3b1d0*/  IMAD.WIDE R14, R13, 0x2, R2 ;  /* 0x000000020d0e7825 */ /* 0x000fe200078e0202 */
[----:B------:R-:W-:-:S03]  /*3b1e0*/  ISETP.LT.AND P5, PT, R26, UR10, !P0 ;  /* 0x0000000a1a007c0c */ /* 0x000fc6000c7a1270 */
[----:B0-----:R-:W-:Y:S01]  /*3b1f0*/  IMAD.WIDE R22, R13, 0x2, R6 ;  /* 0x000000020d167825 */ /* 0x001fe200078e0206 */
[----:B------:R-:W-:Y:S01]  /*3b200*/  PRMT R28, R27, 0x7632, R28 ;  /* 0x000076321b1c7816 */ /* 0x000fe2000000001c */
[----:B------:R-:W3:Y:S02]  /*3b210*/  LDL.LU R7, [R1+0x68] ;  /* 0x0000680001077983 */ /* 0x000ee40000300800 */
[----:B------:R-:W-:Y:S02]  /*3b220*/  IMAD.WIDE R26, R13, 0x2, R18 ;  /* 0x000000020d1a7825 */ /* 0x000fe400078e0212 */
[----:B------:R0:W-:Y:S04]  /*3b230*/  STL [R1+0x1af0], R19 ;  /* 0x001af01301007387 */ /* 0x0001e80000100800 */
[----:B0-----:R-:W4:Y:S01]  /*3b240*/  LDL.LU R19, [R1+0x78] ;  /* 0x0000780001137983 */ /* 0x001f220000300800 */
[----:B--2---:R-:W-:-:S05]  /*3b250*/  PRMT R29, R25, 0x7632, R29 ;  /* 0x00007632191d7816 */ /* 0x004fca000000001d */
[----:B------:R0:W-:Y:S04]  /*3b260*/  @P1 STG.E.U16 desc[UR12][R14.64], R29 ;  /* 0x0000001d0e001986 */ /* 0x0001e8000c10150c */
[----:B0-----:R-:W2:Y:S01]  /*3b270*/  LDL.LU R15, [R1+0x88] ;  /* 0x00008800010f7983 */ /* 0x001ea20000300800 */
[----:B------:R-:W-:Y:S01]  /*3b280*/  ISETP.LT.AND P6, PT, R24, UR10, !P0 ;  /* 0x0000000a18007c0c */ /* 0x000fe2000c7c1270 */
[----:B------:R-:W-:Y:S01]  /*3b290*/  IMAD.WIDE R24, R13, 0x2, R20 ;  /* 0x000000020d187825 */ /* 0x000fe200078e0214 */
[----:B------:R-:W-:Y:S01]  /*3b2a0*/  ISETP.GE.AND P1, PT, R12, UR11, PT ;  /* 0x0000000b0c007c0c */ /* 0x000fe2000bf26270 */
[----:B------:R-:W3:Y:S04]  /*3b2b0*/  LDL R29, [R1+0x1a5c] ;  /* 0x001a5c00011d7983 */ /* 0x000ee80000100800 */
[----:B--2---:R0:W-:Y:S04]  /*3b2c0*/  @P3 STG.E.U16 desc[UR12][R22.64], R15 ;  /* 0x0000000f16003986 */ /* 0x0041e8000c10150c */
[----:B------:R1:W-:Y:S01]  /*3b2d0*/  @P5 STG.E.U16 desc[UR12][R24.64], R28 ;  /* 0x0000001c18005986 */ /* 0x0003e2000c10150c */
[----:B----4-:R-:W-:Y:S01]  /*3b2e0*/  PRMT R12, R19, 0x7632, R12 ;  /* 0x00007632130c7816 */ /* 0x010fe2000000000c */
[----:B0-----:R-:W-:-:S02]  /*3b2f0*/  IMAD.WIDE R14, R13, 0x2, R10 ;  /* 0x000000020d0e7825 */ /* 0x001fc400078e020a */
[----:B------:R-:W2:Y:S04]  /*3b300*/  LDL R22, [R1+0x1a50] ;  /* 0x001a500001167983 */ /* 0x000ea80000100800 */
[----:B-1----:R-:W4:Y:S01]  /*3b310*/  LDL R25, [R1+0x1a6c] ;  /* 0x001a6c0001197983 */ /* 0x002f220000100800 */
[----:B------:R-:W-:-:S03]  /*3b320*/  ISETP.LT.AND P3, PT, R0, UR10, !P0 ;  /* 0x0000000a00007c0c */ /* 0x000fc6000c761270 */
[----:B------:R0:W-:Y:S04]  /*3b330*/  @P6 STG.E.U16 desc[UR12][R26.64], R19 ;  /* 0x000000131a006986 */ /* 0x0001e8000c10150c */
[----:B------:R1:W-:Y:S01]  /*3b340*/  @P4 STG.E.U16 desc[UR12][R14.64], R12 ;  /* 0x0000000c0e004986 */ /* 0x0003e2000c10150c */
[----:B---3--:R-:W-:-:S03]  /*3b350*/  PRMT R28, R7, 0x7632, R28 ;  /* 0x00007632071c7816 */ /* 0x008fc6000000001c */
[----:B------:R-:W3:Y:S01]  /*3b360*/  LDL R23, [R1+0x1a58] ;  /* 0x001a580001177983 */ /* 0x000ee20000100800 */
[----:B0-----:R-:W-:-:S03]  /*3b370*/  VIADD R26, R13, UR4 ;  /* 0x000000040d1a7c36 */ /* 0x001fc60008000000 */
[----:B------:R-:W3:Y:S01]  /*3b380*/  LDL.LU R19, [R1+0x48] ;  /* 0x0000480001137983 */ /* 0x000ee20000300800 */
[----:B-1----:R-:W-:-:S03]  /*3b390*/  IMAD.WIDE R14, R13, 0x2, R8 ;  /* 0x000000020d0e7825 */ /* 0x002fc600078e0208 */
[----:B------:R0:W-:Y:S04]  /*3b3a0*/  STL [R1+0x1aec], R3 ;  /* 0x001aec0301007387 */ /* 0x0001e80000100800 */
[----:B------:R1:W-:Y:S01]  /*3b3b0*/  @P3 STG.E.U16 desc[UR12][R14.64], R7 ;  /* 0x000000070e003986 */ /* 0x0003e2000c10150c */
[----:B----4-:R-:W-:Y:S01]  /*3b3c0*/  ISETP.LT.AND P0, PT, R25, UR10, !P0 ;  /* 0x0000000a19007c0c */ /* 0x010fe2000c701270 */
[----:B------:R-:W-:Y:S02]  /*3b3d0*/  IMAD.WIDE R24, R26, 0x2, R2 ;  /* 0x000000021a187825 */ /* 0x000fe400078e0202 */
[----:B0-----:R-:W4:Y:S04]  /*3b3e0*/  LDL.LU R3, [R1+0x58] ;  /* 0x0000580001037983 */ /* 0x001f280000300800 */
[----:B-1----:R-:W4:Y:S04]  /*3b3f0*/  LDL.LU R7, [R1+0x1af4] ;  /* 0x001af40001077983 */ /* 0x002f280000300800 */
[----:B------:R-:W4:Y:S04]  /*3b400*/  LDL R14, [R1+0x1a60] ;  /* 0x001a6000010e7983 */ /* 0x000f280000100800 */
[----:B------:R-:W4:Y:S01]  /*3b410*/  LDL R15, [R1+0x1a4c] ;  /* 0x001a4c00010f7983 */ /* 0x000f220000100800 */
[----:B--2---:R-:W-:-:S02]  /*3b420*/  ISETP.LT.AND P6, PT, R22, UR10, !P2 ;  /* 0x0000000a16007c0c */ /* 0x004fc4000d7c1270 */
[----:B------:R-:W-:Y:S01]  /*3b430*/  ISETP.LT.AND P5, PT, R29, UR10, !P2 ;  /* 0x0000000a1d007c0c */ /* 0x000fe2000d7a1270 */
[----:B------:R-:W-:Y:S01]  /*3b440*/  IMAD.WIDE R12, R13, 0x2, R16 ;  /* 0x000000020d0c7825 */ /* 0x000fe200078e0210 */
[----:B---3--:R-:W-:-:S03]  /*3b450*/  ISETP.LT.AND P4, PT, R23, UR10, !P2 ;  /* 0x0000000a17007c0c */ /* 0x008fc6000d781270 */
[----:B------:R-:W-:Y:S01]  /*3b460*/  IMAD.WIDE R22, R26, 0x2, R4 ;  /* 0x000000021a167825 */ /* 0x000fe200078e0204 */
[----:B------:R-:W-:Y:S04]  /*3b470*/  @P0 STG.E.U16 desc[UR12][R12.64], R28 ;  /* 0x0000001c0c000986 */ /* 0x000fe8000c10150c */
[----:B------:R0:W-:Y:S04]  /*3b480*/  STL [R1+0x1ae4], R28 ;  /* 0x001ae41c01007387 */ /* 0x0001e80000100800 */
[----:B0-----:R-:W2:Y:S01]  /*3b490*/  LDL R28, [R1+0x1a50] ;  /* 0x001a5000011c7983 */ /* 0x001ea20000100800 */
[----:B----4-:R-:W-:-:S03]  /*3b4a0*/  PRMT R27, R3, 0x7632, R27 ;  /* 0x00007632031b7816 */ /* 0x010fc6000000001b */
[----:B------:R0:W-:Y:S01]  /*3b4b0*/  @P6 STG.E.U16 desc[UR12][R22.64], R3 ;  /* 0x0000000316006986 */ /* 0x0001e2000c10150c */
[----:B------:R-:W-:-:S03]  /*3b4c0*/  ISETP.LT.AND P3, PT, R14, UR10, !P2 ;  /* 0x0000000a0e007c0c */ /* 0x000fc6000d761270 */
[----:B------:R1:W-:Y:S01]  /*3b4d0*/  @P5 STG.E.U16 desc[UR12][R24.64], R27 ;  /* 0x0000001b18005986 */ /* 0x0003e2000c10150c */
[----:B------:R-:W-:-:S03]  /*3b4e0*/  IMAD.WIDE R12, R26, 0x2, R6 ;  /* 0x000000021a0c7825 */ /* 0x000fc600078e0206 */
[----:B0-----:R-:W3:Y:S01]  /*3b4f0*/  LDL.LU R3, [R1+0x9c] ;  /* 0x00009c0001037983 */ /* 0x001ee20000300800 */
[----:B------:R-:W-:-:S03]  /*3b500*/  VIADD R22, R15, 0x7 ;  /* 0x000000070f167836 */ /* 0x000fc60000000000 */
[----:B------:R0:W-:Y:S01]  /*3b510*/  STL [R1+0x1ae8], R27 ;  /* 0x001ae81b01007387 */ /* 0x0001e20000100800 */
[----:B------:R-:W-:Y:S01]  /*3b520*/  IMAD.WIDE R14, R26, 0x2, R20 ;  /* 0x000000021a0e7825 */ /* 0x000fe200078e0214 */
[----:B------:R-:W-:Y:S02]  /*3b530*/  PRMT R23, R19, 0x7632, R23 ;  /* 0x0000763213177816 */ /* 0x000fe40000000017 */
[----:B-1----:R-:W4:Y:S04]  /*3b540*/  LDL R24, [R1+0x1a64] ;  /* 0x001a640001187983 */ /* 0x002f280000100800 */
[----:B------:R-:W3:Y:S01]  /*3b550*/  LDL R25, [R1+0x1a68] ;  /* 0x001a680001197983 */ /* 0x000ee20000100800 */
[----:B------:R-:W-:-:S03]  /*3b560*/  ISETP.GE.AND P0, PT, R22, UR11, PT ;  /* 0x0000000b16007c0c */ /* 0x000fc6000bf06270 */
[----:B0-----:R-:W3:Y:S04]  /*3b570*/  LDL R27, [R1+0x1a60] ;  /* 0x001a6000011b7983 */ /* 0x001ee80000100800 */
[----:B------:R-:W3:Y:S04]  /*3b580*/  LDL.LU R22, [R1+0x38] ;  /* 0x0000380001167983 */ /* 0x000ee80000300800 */
[----:B------:R0:W-:Y:S04]  /*3b590*/  @P4 STG.E.U16 desc[UR12][R12.64], R19 ;  /* 0x000000130c004986 */ /* 0x0001e8000c10150c */
[----:B------:R1:W-:Y:S04]  /*3b5a0*/  @P3 STG.E.U16 desc[UR12][R14.64], R23 ;  /* 0x000000170e003986 */ /* 0x0003e8000c10150c */
[----:B0-----:R-:W3:Y:S04]  /*3b5b0*/  LDL.LU R19, [R1+0x1af0] ;  /* 0x001af00001137983 */ /* 0x001ee80000300800 */
[----:B-1----:R-:W3:Y:S01]  /*3b5c0*/  LDL R15, [R1+0x1a6c] ;  /* 0x001a6c00010f7983 */ /* 0x002ee20000100800 */
[----:B------:R-:W-:-:S02]  /*3b5d0*/  ISETP.LT.AND P4, PT, R0, UR10, !P2 ;  /* 0x0000000a00007c0c */ /* 0x000fc4000d781270 */
[----:B--2---:R-:W-:Y:S02]  /*3b5e0*/  ISETP.LT.AND P3, PT, R28, UR10, !P1 ;  /* 0x0000000a1c007c0c */ /* 0x004fe4000cf61270 */
[----:B------:R-:W2:Y:S01]  /*3b5f0*/  LDL.LU R28, [R1+0x8c] ;  /* 0x00008c00011c7983 */ /* 0x000ea20000300800 */
[----:B----4-:R-:W-:Y:S02]  /*3b600*/  ISETP.LT.AND P6, PT, R24, UR10, !P2 ;  /* 0x0000000a18007c0c */ /* 0x010fe4000d7c1270 */
[----:B---3--:R-:W-:Y:S02]  /*3b610*/  ISETP.LT.AND P5, PT, R25, UR10, !P2 ;  /* 0x0000000a19007c0c */ /* 0x008fe4000d7a1270 */
[----:B------:R-:W-:Y:S01]  /*3b620*/  PRMT R23, R22, 0x7632, R23 ;  /* 0x0000763216177816 */ /* 0x000fe20000000017 */
[----:B------:R-:W-:Y:S01]  /*3b630*/  IMAD.WIDE R12, R26, 0x2, R18 ;  /* 0x000000021a0c7825 */ /* 0x000fe200078e0212 */
[----:B------:R-:W-:-:S03]  /*3b640*/  ISETP.LT.AND P2, PT, R15, UR10, !P2 ;  /* 0x0000000a0f007c0c */ /* 0x000fc6000d741270 */
[----:B------:R-:W-:-:S04]  /*3b650*/  IMAD.WIDE R14, R26, 0x2, R10 ;  /* 0x000000021a0e7825 */ /* 0x000fc800078e020a */
[----:B------:R0:W-:Y:S04]  /*3b660*/  @P6 STG.E.U16 desc[UR12][R12.64], R22 ;  /* 0x000000160c006986 */ /* 0x0001e8000c10150c */
[----:B------:R1:W-:Y:S01]  /*3b670*/  @P5 STG.E.U16 desc[UR12][R14.64], R23 ;  /* 0x000000170e005986 */ /* 0x0003e2000c10150c */
[----:B0-----:R-:W-:-:S04]  /*3b680*/  IMAD.WIDE R12, R26, 0x2, R8 ;  /* 0x000000021a0c7825 */ /* 0x001fc800078e0208 */
[C---:B------:R-:W-:Y:S02]  /*3b690*/  VIADD R22, R26.reuse, UR4 ;  /* 0x000000041a167c36 */ /* 0x040fe40008000000 */
[----:B-1----:R-:W-:Y:S02]  /*3b6a0*/  IMAD.WIDE R14, R26, 0x2, R16 ;  /* 0x000000021a0e7825 */ /* 0x002fe400078e0210 */
[----:B------:R-:W3:Y:S02]  /*3b6b0*/  LDL.LU R26, [R1+0x28] ;  /* 0x00002800011a7983 */ /* 0x000ee40000300800 */
[----:B---3--:R-:W-:Y:S02]  /*3b6c0*/  PRMT R23, R26, 0x7632, R23 ;  /* 0x000076321a177816 */ /* 0x008fe40000000017 */
[----:B------:R0:W-:Y:S04]  /*3b6d0*/  @P4 STG.E.U16 desc[UR12][R12.64], R26 ;  /* 0x0000001a0c004986 */ /* 0x0001e8000c10150c */
[----:B------:R1:W-:Y:S01]  /*3b6e0*/  @P2 STG.E.U16 desc[UR12][R14.64], R23 ;  /* 0x000000170e002986 */ /* 0x0003e2000c10150c */
[----:B0-----:R-:W-:-:S03]  /*3b6f0*/  IMAD.WIDE R12, R22, 0x2, R4 ;  /* 0x00000002160c7825 */ /* 0x001fc600078e0204 */
[----:B------:R-:W3:Y:S01]  /*3b700*/  LDL R26, [R1+0x1a6c] ;  /* 0x001a6c00011a7983 */ /* 0x000ee20000100800 */
[----:B-1----:R-:W-:-:S03]  /*3b710*/  PRMT R15, R3, 0x7632, R15 ;  /* 0x00007632030f7816 */ /* 0x002fc6000000000f */
[----:B------:R-:W4:Y:S04]  /*3b720*/  LDL R14, [R1+0x1a4c] ;  /* 0x001a4c00010e7983 */ /* 0x000f280000100800 */
[----:B------:R0:W-:Y:S04]  /*3b730*/  @P3 STG.E.U16 desc[UR12][R12.64], R3 ;  /* 0x000000030c003986 */ /* 0x0001e8000c10150c */
[----:B0-----:R-:W3:Y:S04]  /*3b740*/  LDL.LU R3, [R1+0x1aec] ;  /* 0x001aec0001037983 */ /* 0x001ee80000300800 */
[----:B------:R-:W3:Y:S01]  /*3b750*/  LDL R13, [R1+0x1a58] ;  /* 0x001a5800010d7983 */ /* 0x000ee20000100800 */
[----:B------:R-:W-:-:S02]  /*3b760*/  ISETP.LT.AND P4, PT, R29, UR10, !P1 ;  /* 0x0000000a1d007c0c */ /* 0x000fc4000cf81270 */
[----:B------:R-:W-:Y:S02]  /*3b770*/  ISETP.LT.AND P5, PT, R27, UR10, !P1 ;  /* 0x0000000a1b007c0c */ /* 0x000fe4000cfa1270 */
[----:B------:R-:W3:Y:S01]  /*3b780*/  LDL.LU R27, [R1+0x1ae8] ;  /* 0x001ae800011b7983 */ /* 0x000ee20000300800 */
[----:B--2---:R-:W-:-:S03]  /*3b790*/  PRMT R23, R28, 0x7632, R23 ;  /* 0x000076321c177816 */ /* 0x004fc60000000017 */
[----:B------:R-:W-:Y:S01]  /*3b7a0*/  STL [R1+0x1ae0], R6 ;  /* 0x001ae00601007387 */ /* 0x000fe20000100800 */
[----:B----4-:R-:W-:-:S05]  /*3b7b0*/  VIADD R14, R14, 0x8 ;  /* 0x000000080e0e7836 */ /* 0x010fca0000000000 */
[----:B------:R-:W-:Y:S02]  /*3b7c0*/  ISETP.GE.AND P2, PT, R14, UR11, PT ;  /* 0x0000000b0e007c0c */ /* 0x000fe4000bf46270 */
[----:B---3--:R-:W-:Y:S01]  /*3b7d0*/  ISETP.LT.AND P6, PT, R13, UR10, !P1 ;  /* 0x0000000a0d007c0c */ /* 0x008fe2000cfc1270 */
[----:B------:R-:W-:-:S05]  /*3b7e0*/  IMAD.WIDE R12, R22, 0x2, R2 ;  /* 0x00000002160c7825 */ /* 0x000fca00078e0202 */
[----:B------:R0:W-:Y:S02]  /*3b7f0*/  @P4 STG.E.U16 desc[UR12][R12.64], R15 ;  /* 0x0000000f0c004986 */ /* 0x0001e4000c10150c */
[C---:B0-----:R-:W-:Y:S02]  /*3b800*/  IMAD.WIDE R12, R22.reuse, 0x2, R6 ;  /* 0x00000002160c7825 */ /* 0x041fe400078e0206 */
[----:B------:R-:W2:Y:S02]  /*3b810*/  LDL.LU R6, [R1+0x6c] ;  /* 0x00006c0001067983 */ /* 0x000ea40000300800 */
[----:B------:R-:W-:Y:S02]  /*3b820*/  IMAD.WIDE R14, R22, 0x2, R20 ;  /* 0x00000002160e7825 */ /* 0x000fe400078e0214 */
[----:B------:R0:W-:Y:S04]  /*3b830*/  STL [R1+0x1adc], R7 ;  /* 0x001adc0701007387 */ /* 0x0001e80000100800 */
[----:B------:R1:W-:Y:S04]  /*3b840*/  @P6 STG.E.U16 desc[UR12][R12.64], R28 ;  /* 0x0000001c0c006986 */ /* 0x0003e8000c10150c */
[----:B0-----:R-:W3:Y:S04]  /*3b850*/  LDL.LU R7, [R1+0x5c] ;  /* 0x00005c0001077983 */ /* 0x001ee80000300800 */
[----:B-1----:R-:W2:Y:S04]  /*3b860*/  LDL.LU R28, [R1+0x1ae4] ;  /* 0x001ae400011c7983 */ /* 0x002ea80000300800 */
[----:B------:R-:W4:Y:S04]  /*3b870*/  LDL.LU R13, [R1+0x7c] ;  /* 0x00007c00010d7983 */ /* 0x000f280000300800 */
[----:B------:R0:W-:Y:S04]  /*3b880*/  @P5 STG.E.U16 desc[UR12][R14.64], R23 ;  /* 0x000000170e005986 */ /* 0x0001e8000c10150c */
[----:B0-----:R-:W3:Y:S01]  /*3b890*/  LDL R15, [R1+0x1a50] ;  /* 0x001a5000010f7983 */ /* 0x001ee20000100800 */
[----:B------:R-:W-:-:S02]  /*3b8a0*/  ISETP.LT.AND P3, PT, R24, UR10, !P1 ;  /* 0x0000000a18007c0c */ /* 0x000fc4000cf61270 */
[----:B------:R-:W-:Y:S01]  /*3b8b0*/  ISETP.LT.AND P4, PT, R25, UR10, !P1 ;  /* 0x0000000a19007c0c */ /* 0x000fe2000cf81270 */
[----:B------:R-:W-:Y:S01]  /*3b8c0*/  IMAD.WIDE R24, R22, 0x2, R18 ;  /* 0x0000000216187825 */ /* 0x000fe200078e0212 */
[----:B------:R0:W-:Y:S01]  /*3b8d0*/  STL [R1+0x1ad8], R0 ;  /* 0x001ad80001007387 */ /* 0x0001e20000100800 */
[----:B------:R-:W-:-:S08]  /*3b8e0*/  ISETP.LT.AND P6, PT, R29, UR10, !P0 ;  /* 0x0000000a1d007c0c */ /* 0x000fd0000c7c1270 */
[----:B----4-:R1:W-:Y:S01]  /*3b8f0*/  @P3 STG.E.U16 desc[UR12][R24.64], R13 ;  /* 0x0000000d18003986 */ /* 0x0103e2000c10150c */
[----:B------:R-:W-:Y:S02]  /*3b900*/  ISETP.LT.AND P3, PT, R0, UR10, !P1 ;  /* 0x0000000a00007c0c */ /* 0x000fe4000cf61270 */
[----:B------:R-:W-:Y:S01]  /*3b910*/  PRMT R14, R13, 0x7632, R14 ;  /* 0x000076320d0e7816 */ /* 0x000fe2000000000e */
[----:B0-----:R-:W4:Y:S01]  /*3b920*/  LDL.LU R0, [R1+0x4c] ;  /* 0x00004c0001007983 */ /* 0x001f220000300800 */
[----:B------:R-:W-:Y:S01]  /*3b930*/  ISETP.LT.AND P1, PT, R26, UR10, !P1 ;  /* 0x0000000a1a007c0c */ /* 0x000fe2000cf21270 */
[----:B------:R-:W-:Y:S01]  /*3b940*/  VIADD R26, R22, UR4 ;  /* 0x00000004161a7c36 */ /* 0x000fe20008000000 */
[----:B--2---:R-:W-:Y:S01]  /*3b950*/  PRMT R28, R6, 0x7632, R28 ;  /* 0x00007632061c7816 */ /* 0x004fe2000000001c */
[----:B------:R-:W2:Y:S01]  /*3b960*/  LDL.LU R29, [R1+0x3c] ;  /* 0x00003c00011d7983 */ /* 0x000ea20000300800 */
[----:B-1----:R-:W-:Y:S01]  /*3b970*/  IMAD.WIDE R12, R22, 0x2, R10 ;  /* 0x00000002160c7825 */ /* 0x002fe200078e020a */
[----:B---3--:R-:W-:-:S04]  /*3b980*/  ISETP.LT.AND P5, PT, R15, UR10, !P0 ;  /* 0x0000000a0f007c0c */ /* 0x008fc8000c7a1270 */
[----:B------:R0:W-:Y:S01]  /*3b990*/  @P4 STG.E.U16 desc[UR12][R12.64], R14 ;  /* 0x0000000e0c004986 */ /* 0x0001e2000c10150c */
[----:B------:R-:W-:Y:S01]  /*3b9a0*/  PRMT R27, R7, 0x7632, R27 ;  /* 0x00007632071b7816 */ /* 0x000fe2000000001b */
[----:B0-----:R-:W-:-:S04]  /*3b9b0*/  IMAD.WIDE R12, R22, 0x2, R8 ;  /* 0x00000002160c7825 */ /* 0x001fc800078e0208 */
[----:B------:R-:W-:Y:S01]  /*3b9c0*/  IMAD.WIDE R22, R22, 0x2, R16 ;  /* 0x0000000216167825 */ /* 0x000fe200078e0210 */
[----:B------:R0:W-:Y:S03]  /*3b9d0*/  @P3 STG.E.U16 desc[UR12][R12.64], R6 ;  /* 0x000000060c003986 */ /* 0x0001e6000c10150c */
[C---:B------:R-:W-:Y:S01]  /*3b9e0*/  IMAD.WIDE R14, R26.reuse, 0x2, R4 ;  /* 0x000000021a0e7825 */ /* 0x040fe200078e0204 */
[----:B------:R1:W-:Y:S04]  /*3b9f0*/  @P1 STG.E.U16 desc[UR12][R22.64], R28 ;  /* 0x0000001c16001986 */ /* 0x0003e8000c10150c */
[----:B------:R3:W-:Y:S04]  /*3ba00*/  @P5 STG.E.U16 desc[UR12][R14.64], R7 ;  /* 0x000000070e005986 */ /* 0x0007e8000c10150c */
[----:B0-----:R-:W2:Y:S04]  /*3ba10*/  LDL.LU R6, [R1+0x1ae0] ;  /* 0x001ae00001067983 */ /* 0x001ea80000300800 */
[----:B------:R-:W2:Y:S04]  /*3ba20*/  LDL R12, [R1+0x1a4c] ;  /* 0x001a4c00010c7983 */ /* 0x000ea80000100800 */
[----:B------:R-:W2:Y:S04]  /*3ba30*/  LDL R13, [R1+0x1a68] ;  /* 0x001a6800010d7983 */ /* 0x000ea80000100800 */
[----:B-1----:R-:W2:Y:S04]  /*3ba40*/  LDL R22, [R1+0x1a60] ;  /* 0x001a600001167983 */ /* 0x002ea80000100800 */
[----:B------:R-:W2:Y:S04]  /*3ba50*/  LDL R23, [R1+0x1a64] ;  /* 0x001a640001177983 */ /* 0x000ea80000100800 */
[----:B---3--:R-:W3:Y:S04]  /*3ba60*/  LDL.LU R7, [R1+0x1adc] ;  /* 0x001adc0001077983 */ /* 0x008ee80000300800 */
[----:B------:R-:W3:Y:S01]  /*3ba70*/  LDL R15, [R1+0x1a58] ;  /* 0x001a5800010f7983 */ /* 0x000ee20000100800 */
[----:B------:R-:W-:-:S05]  /*3ba80*/  IMAD.WIDE R24, R26, 0x2, R2 ;  /* 0x000000021a187825 */ /* 0x000fca00078e0202 */
[----:B------:R-:W-:Y:S01]  /*3ba90*/  @P6 STG.E.U16 desc[UR12][R24.64], R27 ;  /* 0x0000001b18006986 */ /* 0x000fe2000c10150c */
[----:B----4-:R-:W-:Y:S01]  /*3baa0*/  PRMT R28, R0, 0x7632, R28 ;  /* 0x00007632001c7816 */ /* 0x010fe2000000001c */
[----:B--2---:R-:W-:Y:S02]  /*3bab0*/  VIADD R12, R12, 0x9 ;  /* 0x000000090c0c7836 */ /* 0x004fe40000000000 */
[----:B------:R0:W-:Y:S01]  /*3bac0*/  STL [R1+0x1ad4], R6 ;  /* 0x001ad40601007387 */ /* 0x0001e20000100800 */
[----:B------:R-:W-:Y:S02]  /*3bad0*/  ISETP.LT.AND P6, PT, R13, UR10, !P0 ;  /* 0x0000000a0d007c0c */ /* 0x000fe4000c7c1270 */
[----:B------:R-:W-:Y:S02]  /*3bae0*/  ISETP.GE.AND P1, PT, R12, UR11, PT ;  /* 0x0000000b0c007c0c */ /* 0x000fe4000bf26270 */
[----:B---3--:R-:W-:Y:S01]  /*3baf0*/  ISETP.LT.AND P3, PT, R15, UR10, !P0 ;  /* 0x0000000a0f007c0c */ /* 0x008fe2000c761270 */
[----:B------:R-:W-:-:S02]  /*3bb00*/  IMAD.WIDE R12, R26, 0x2, R6 ;  /* 0x000000021a0c7825 */ /* 0x000fc400078e0206 */
[----:B0-----:R-:W2:Y:S04]  /*3bb10*/  LDL R6, [R1+0xc0] ;  /* 0x0000c00001067983 */ /* 0x001ea80000100800 */
[----:B------:R0:W-:Y:S06]  /*3bb20*/  STL [R1+0x1ad0], R7 ;  /* 0x001ad00701007387 */ /* 0x0001ec0000100800 */
[----:B------:R1:W-:Y:S04]  /*3bb30*/  @P3 STG.E.U16 desc[UR12][R12.64], R0 ;  /* 0x000000000c003986 */ /* 0x0003e8000c10150c */
[----:B0-----:R-:W3:Y:S04]  /*3bb40*/  LDL.LU R7, [R1+0x2c] ;  /* 0x00002c0001077983 */ /* 0x001ee80000300800 */
[----:B-1----:R-:W4:Y:S04]  /*3bb50*/  LDL.LU R0, [R1+0x1ad8] ;  /* 0x001ad80001007983 */ /* 0x002f280000300800 */
[----:B------:R-:W3:Y:S04]  /*3bb60*/  LDL R12, [R1+0x1a5c] ;  /* 0x001a5c00010c7983 */ /* 0x000ee80000100800 */
[----:B------:R-:W3:Y:S01]  /*3bb70*/  LDL R13, [R1+0x1a58] ;  /* 0x001a5800010d7983 */ /* 0x000ee20000100800 */
[----:B------:R-:W-:Y:S01]  /*3bb80*/  ISETP.LT.AND P4, PT, R22, UR10, !P0 ;  /* 0x0000000a16007c0c */ /* 0x000fe2000c781270 */
[----:B------:R-:W-:Y:S01]  /*3bb90*/  IMAD.WIDE R14, R26, 0x2, R20 ;  /* 0x000000021a0e7825 */ /* 0x000fe200078e0214 */
[----:B------:R-:W-:-:S02]  /*3bba0*/  ISETP.LT.AND P5, PT, R23, UR10, !P0 ;  /* 0x0000000a17007c0c */ /* 0x000fc4000c7a1270 */
[----:B------:R-:W-:Y:S01]  /*3bbb0*/  PRMT R27, R29, 0x7632, R27 ;  /* 0x000076321d1b7816 */ /* 0x000fe2000000001b */
[----:B------:R-:W-:-:S08]  /*3bbc0*/  IMAD.WIDE R22, R26, 0x2, R18 ;  /* 0x000000021a167825 */ /* 0x000fd000078e0212 */
[----:B------:R0:W-:Y:S01]  /*3bbd0*/  @P4 STG.E.U16 desc[UR12][R14.64], R28 ;  /* 0x0000001c0e004986 */ /* 0x0001e2000c10150c */
[----:B------:R-:W-:-:S03]  /*3bbe0*/  IMAD.WIDE R24, R26, 0x2, R10 ;  /* 0x000000021a187825 */ /* 0x000fc600078e020a */
[----:B------:R1:W-:Y:S04]  /*3bbf0*/  @P5 STG.E.U16 desc[UR12][R22.64], R29 ;  /* 0x0000001d16005986 */ /* 0x0003e8000c10150c */
[----:B0-----:R-:W3:Y:S04]  /*3bc00*/  LDL R14, [R1+0x1a6c] ;  /* 0x001a6c00010e7983 */ /* 0x001ee80000100800 */
[----:B------:R-:W3:Y:S04]  /*3bc10*/  LDL R15, [R1+0x1a50] ;  /* 0x001a5000010f7983 */ /* 0x000ee80000100800 */
[----:B------:R-:W-:Y:S04]  /*3bc20*/  @P6 STG.E.U16 desc[UR12][R24.64], R27 ;  /* 0x0000001b18006986 */ /* 0x000fe8000c10150c */
[----:B-1----:R-:W3:Y:S01]  /*3bc30*/  LDL.LU R29, [R1+0xd0] ;  /* 0x0000d000011d7983 */ /* 0x002ee20000300800 */
[----:B--2---:R-:W-:-:S02]  /*3bc40*/  PRMT R22, R6, 0x7632, R22 ;  /* 0x0000763206167816 */ /* 0x004fc40000000016 */
[----:B----4-:R-:W-:Y:S02]  /*3bc50*/  ISETP.LT.AND P4, PT, R0, UR10, !P0 ;  /* 0x0000000a00007c0c */ /* 0x010fe4000c781270 */
[----:B---3--:R-:W-:Y:S02]  /*3bc60*/  ISETP.LT.AND P6, PT, R12, UR10, !P2 ;  /* 0x0000000a0c007c0c */ /* 0x008fe4000d7c1270 */
[----:B------:R-:W-:Y:S01]  /*3bc70*/  ISETP.LT.AND P3, PT, R13, UR10, !P2 ;  /* 0x0000000a0d007c0c */ /* 0x000fe2000d761270 */
[----:B------:R-:W-:Y:S01]  /*3bc80*/  IMAD.WIDE R12, R26, 0x2, R8 ;  /* 0x000000021a0c7825 */ /* 0x000fe200078e0208 */
[----:B------:R0:W-:Y:S01]  /*3bc90*/  STL [R1+0x1acc], R0 ;  /* 0x001acc0001007387 */ /* 0x0001e20000100800 */
[----:B------:R-:W-:-:S06]  /*3bca0*/  PRMT R28, R7, 0x7632, R28 ;  /* 0x00007632071c7816 */ /* 0x000fcc000000001c */
[----:B------:R1:W-:Y:S04]  /*3bcb0*/  @P4 STG.E.U16 desc[UR12][R12.64], R7 ;  /* 0x000000070c004986 */ /* 0x0003e8000c10150c */
[----:B0-----:R-:W2:Y:S04]  /*3bcc0*/  LDL R0, [R1+0xe0] ;  /* 0x0000e00001007983 */ /* 0x001ea80000100800 */
[----:B------:R-:W3:Y:S04]  /*3bcd0*/  LDL.LU R6, [R1+0x1ad4] ;  /* 0x001ad40001067983 */ /* 0x000ee80000300800 */
[----:B-1----:R-:W3:Y:S04]  /*3bce0*/  LDL.LU R7, [R1+0x1ad0] ;  /* 0x001ad00001077983 */ /* 0x002ee80000300800 */
[----:B------:R-:W4:Y:S01]  /*3bcf0*/  LDL.LU R12, [R1+0xc0] ;  /* 0x0000c000010c7983 */ /* 0x000f220000300800 */
[----:B------:R-:W-:Y:S01]  /*3bd00*/  ISETP.LT.AND P0, PT, R14, UR10, !P0 ;  /* 0x0000000a0e007c0c */ /* 0x000fe2000c701270 */
[----:B------:R-:W-:-:S02]  /*3bd10*/  VIADD R23, R26, UR4 ;  /* 0x000000041a177c36 */ /* 0x000fc40008000000 */
[----:B------:R-:W2:Y:S01]  /*3bd20*/  LDL R13, [R1+0x1a4c] ;  /* 0x001a4c00010d7983 */ /* 0x000ea20000100800 */
[----:B------:R-:W-:Y:S01]  /*3bd30*/  ISETP.LT.AND P5, PT, R15, UR10, !P2 ;  /* 0x0000000a0f007c0c */ /* 0x000fe2000d7a1270 */
[----:B------:R-:W-:-:S04]  /*3bd40*/  IMAD.WIDE R26, R26, 0x2, R16 ;  /* 0x000000021a1a7825 */ /* 0x000fc800078e0210 */
[----:B------:R-:W-:-:S04]  /*3bd50*/  IMAD.WIDE R14, R23, 0x2, R4 ;  /* 0x00000002170e7825 */ /* 0x000fc800078e0204 */
[----:B------:R0:W-:Y:S04]  /*3bd60*/  @P0 STG.E.U16 desc[UR12][R26.64], R28 ;  /* 0x0000001c1a000986 */ /* 0x0001e8000c10150c */
[----:B0-----:R-:W3:Y:S01]  /*3bd70*/  LDL R27, [R1+0x1a68] ;  /* 0x001a6800011b7983 */ /* 0x001ee20000100800 */
[----:B------:R-:W-:-:S03]  /*3bd80*/  IMAD.WIDE R24, R23, 0x2, R2 ;  /* 0x0000000217187825 */ /* 0x000fc600078e0202 */
[----:B------:R-:W3:Y:S04]  /*3bd90*/  LDL R28, [R1+0x1a5c] ;  /* 0x001a5c00011c7983 */ /* 0x000ee80000100800 */
[----:B----4-:R0:W-:Y:S04]  /*3bda0*/  @P5 STG.E.U16 desc[UR12][R14.64], R12 ;  /* 0x0000000c0e005986 */ /* 0x0101e8000c10150c */
[----:B0-----:R-:W4:Y:S01]  /*3bdb0*/  LDL R15, [R1+0x1a64] ;  /* 0x001a6400010f7983 */ /* 0x001f220000100800 */
[----:B--2---:R-:W-:Y:S02]  /*3bdc0*/  VIADD R14, R13, 0xa ;  /* 0x0000000a0d0e7836 */ /* 0x004fe40000000000 */
[----:B---3--:R-:W-:Y:S01]  /*3bdd0*/  IMAD.WIDE R12, R23, 0x2, R6 ;  /* 0x00000002170c7825 */ /* 0x008fe200078e0206 */
[----:B------:R0:W-:Y:S01]  /*3bde0*/  @P6 STG.E.U16 desc[UR12][R24.64], R22 ;  /* 0x0000001618006986 */ /* 0x0001e2000c10150c */
[----:B------:R-:W-:-:S03]  /*3bdf0*/  PRMT R26, R29, 0x7632, R26 ;  /* 0x000076321d1a7816 */ /* 0x000fc6000000001a */
[----:B------:R1:W-:Y:S04]  /*3be00*/  @P3 STG.E.U16 desc[UR12][R12.64], R29 ;  /* 0x0000001d0c003986 */ /* 0x0003e8000c10150c */
[----:B0-----:R-:W2:Y:S01]  /*3be10*/  LDL R25, [R1+0x1a60] ;  /* 0x001a600001197983 */ /* 0x001ea20000100800 */
[----:B------:R-:W-:-:S03]  /*3be20*/  ISETP.LT.AND P4, PT, R27, UR10, !P2 ;  /* 0x0000000a1b007c0c */ /* 0x000fc6000d781270 */
[----:B------:R-:W3:Y:S01]  /*3be30*/  LDL R27, [R1+0x1a58] ;  /* 0x001a5800011b7983 */ /* 0x000ee20000100800 */
[----:B-1----:R-:W-:-:S03]  /*3be40*/  IMAD.WIDE R12, R23, 0x2, R20 ;  /* 0x00000002170c7825 */ /* 0x002fc600078e0214 */
[----:B------:R-:W3:Y:S01]  /*3be50*/  LDL.LU R29, [R1+0xf0] ;  /* 0x0000f000011d7983 */ /* 0x000ee20000300800 */
[----:B------:R-:W-:-:S03]  /*3be60*/  ISETP.GE.AND P0, PT, R14, UR11, PT ;  /* 0x0000000b0e007c0c */ /* 0x000fc6000bf06270 */
[----:B------:R-:W-:Y:S01]  /*3be70*/  STL [R1+0x1abc], R20 ;  /* 0x001abc1401007387 */ /* 0x000fe20000100800 */
[----:B------:R-:W-:-:S03]  /*3be80*/  PRMT R22, R0, 0x7632, R22 ;  /* 0x0000763200167816 */ /* 0x000fc60000000016 */
[----:B------:R0:W-:Y:S04]  /*3be90*/  STL [R1+0x1ab8], R21 ;  /* 0x001ab81501007387 */ /* 0x0001e80000100800 */
[----:B0-----:R-:W3:Y:S04]  /*3bea0*/  LDL.LU R21, [R1+0xb0] ;  /* 0x0000b00001157983 */ /* 0x001ee80000300800 */
[----:B------:R0:W-:Y:S01]  /*3beb0*/  STL.64 [R1+0x1ac0], R18 ;  /* 0x001ac01201007387 */ /* 0x0001e20000100a00 */
[----:B----4-:R-:W-:Y:S01]  /*3bec0*/  ISETP.LT.AND P5, PT, R15, UR10, !P2 ;  /* 0x0000000a0f007c0c */ /* 0x010fe2000d7a1270 */
[----:B------:R-:W-:-:S02]  /*3bed0*/  IMAD.WIDE R14, R23, 0x2, R18 ;  /* 0x00000002170e7825 */ /* 0x000fc400078e0212 */
[----:B0-----:R-:W4:Y:S04]  /*3bee0*/  LDL R18, [R1+0x1a6c] ;  /* 0x001a6c0001127983 */ /* 0x001f280000100800 */
[----:B------:R-:W3:Y:S04]  /*3bef0*/  LDL R19, [R1+0x1a50] ;  /* 0x001a500001137983 */ /* 0x000ee80000100800 */
[----:B------:R-:W3:Y:S01]  /*3bf00*/  LDL.LU R0, [R1+0x1acc] ;  /* 0x001acc0001007983 */ /* 0x000ee20000300800 */
[----:B--2---:R-:W-:-:S13]  /*3bf10*/  ISETP.LT.AND P6, PT, R25, UR10, !P2 ;  /* 0x0000000a19007c0c */ /* 0x004fda000d7c1270 */
[----:B------:R0:W-:Y:S01]  /*3bf20*/  @P6 STG.E.U16 desc[UR12][R12.64], R26 ;  /* 0x0000001a0c006986 */ /* 0x0001e2000c10150c */
[----:B---3--:R-:W-:-:S03]  /*3bf30*/  ISETP.LT.AND P3, PT, R0, UR10, !P2 ;  /* 0x0000000a00007c0c */ /* 0x008fc6000d761270 */
[----:B------:R-:W2:Y:S04]  /*3bf40*/  LDL.LU R0, [R1+0x1ac8] ;  /* 0x001ac80001007983 */ /* 0x000ea80000300800 */
[----:B0-----:R-:W3:Y:S01]  /*3bf50*/  LDL.LU R13, [R1+0xe0] ;  /* 0x0000e000010d7983 */ /* 0x001ee20000300800 */
[----:B------:R-:W-:Y:S01]  /*3bf60*/  IMAD.WIDE R24, R23, 0x2, R10 ;  /* 0x0000000217187825 */ /* 0x000fe200078e020a */
[----:B----4-:R-:W-:Y:S02]  /*3bf70*/  ISETP.LT.AND P2, PT, R18, UR10, !P2 ;  /* 0x0000000a12007c0c */ /* 0x010fe4000d741270 */
[----:B------:R-:W-:Y:S01]  /*3bf80*/  STL [R1+0x1ab4], R9 ;  /* 0x001ab40901007387 */ /* 0x000fe20000100800 */
[----:B------:R-:W-:Y:S02]  /*3bf90*/  PRMT R20, R29, 0x7632, R20 ;  /* 0x000076321d147816 */ /* 0x000fe40000000014 */
[----:B------:R-:W-:Y:S01]  /*3bfa0*/  ISETP.LT.AND P6, PT, R27, UR10, !P1 ;  /* 0x0000000a1b007c0c */ /* 0x000fe2000cfc1270 */
[----:B---3--:R-:W-:Y:S04]  /*3bfb0*/  @P5 STG.E.U16 desc[UR12][R14.64], R13 ;  /* 0x0000000d0e005986 */ /* 0x008fe8000c10150c */
[----:B--2---:R0:W1:Y:S01]  /*3bfc0*/  LDS.128 R12, [R0] ;  /* 0x00000000000c7984 */ /* 0x0040620000000c00 */
[----:B------:R-:W-:-:S03]  /*3bfd0*/  ISETP.LT.AND P5, PT, R28, UR10, !P1 ;  /* 0x0000000a1c007c0c */ /* 0x000fc6000cfa1270 */
[----:B------:R2:W-:Y:S01]  /*3bfe0*/  @P4 STG.E.U16 desc[UR12][R24.64], R22 ;  /* 0x0000001618004986 */ /* 0x0005e2000c10150c */
[----:B------:R-:W-:Y:S01]  /*3bff0*/  ISETP.LT.AND P4, PT, R19, UR10, !P1 ;  /* 0x0000000a13007c0c */ /* 0x000fe2000cf81270 */
[----:B------:R-:W-:Y:S01]  /*3c000*/  IMAD.WIDE R18, R23, 0x2, R16 ;  /* 0x0000000217127825 */ /* 0x000fe200078e0210 */
[----:B0-----:R-:W-:-:S03]  /*3c010*/  PRMT R0, R21, 0x7632, R0 ;  /* 0x0000763215007816 */ /* 0x001fc60000000000 */
[----:B--2---:R-:W-:-:S04]  /*3c020*/  IMAD.WIDE R24, R23, 0x2, R8 ;  /* 0x0000000217187825 */ /* 0x004fc800078e0208 */
[----:B------:R-:W-:Y:S01]  /*3c030*/  VIADD R22, R23, UR4 ;  /* 0x0000000417167c36 */ /* 0x000fe20008000000 */
[----:B------:R0:W-:Y:S03]  /*3c040*/  @P3 STG.E.U16 desc[UR12][R24.64], R29 ;  /* 0x0000001d18003986 */ /* 0x0001e6000c10150c */
[C---:B------:R-:W-:Y:S01]  /*3c050*/  IMAD.WIDE R26, R22.reuse, 0x2, R2 ;  /* 0x00000002161a7825 */ /* 0x040fe200078e0202 */
[----:B------:R-:W-:Y:S03]  /*3c060*/  @P2 STG.E.U16 desc[UR12][R18.64], R20 ;  /* 0x0000001412002986 */ /* 0x000fe6000c10150c */
[C---:B0-----:R-:W-:Y:S01]  /*3c070*/  IMAD.WIDE R24, R22.reuse, 0x2, R4 ;  /* 0x0000000216187825 */ /* 0x041fe200078e0204 */
[----:B-1----:R0:W-:Y:S04]  /*3c080*/  STL [R1+0x1ab0], R12 ;  /* 0x001ab00c01007387 */ /* 0x0021e80000100800 */
[----:B0-----:R-:W2:Y:S04]  /*3c090*/  LDL.LU R12, [R1+0x10] ;  /* 0x00001000010c7983 */ /* 0x001ea80000300800 */
[----:B------:R-:W-:Y:S04]  /*3c0a0*/  STL [R1+0x1a9c], R13 ;  /* 0x001a9c0d01007387 */ /* 0x000fe80000100800 */
[----:B------:R0:W-:Y:S04]  /*3c0b0*/  STL [R1+0x1a8c], R14 ;  /* 0x001a8c0e01007387 */ /* 0x0001e80000100800 */
[----:B------:R-:W-:Y:S04]  /*3c0c0*/  @P4 STG.E.U16 desc[UR12][R24.64], R21 ;  /* 0x0000001518004986 */ /* 0x000fe8000c10150c */
[----:B0-----:R-:W3:Y:S04]  /*3c0d0*/  LDL R14, [R1+0x1a70] ;  /* 0x001a7000010e7983 */ /* 0x001ee80000100800 */
[----:B------:R0:W-:Y:S04]  /*3c0e0*/  STL [R1+0x1a78], R15 ;  /* 0x001a780f01007387 */ /* 0x0001e80000100800 */
[----:B------:R1:W-:Y:S04]  /*3c0f0*/  @P5 STG.E.U16 desc[UR12][R26.64], R0 ;  /* 0x000000001a005986 */ /* 0x0003e8000c10150c */
[----:B0-----:R-:W4:Y:S04]  /*3c100*/  LDL.LU R15, [R1+0x1a6c] ;  /* 0x001a6c00010f7983 */ /* 0x001f280000300800 */
[----:B------:R-:W4:Y:S04]  /*3c110*/  LDL R13, [R1+0x1a50] ;  /* 0x001a5000010d7983 */ /* 0x000f280000100800 */
[----:B------:R-:W4:Y:S04]  /*3c120*/  LDL.LU.64 R18, [R1+0x1ac0] ;  /* 0x001ac00001127983 */ /* 0x000f280000300a00 */
[----:B------:R-:W4:Y:S04]  /*3c130*/  LDL.LU R20, [R1+0x1abc] ;  /* 0x001abc0001147983 */ /* 0x000f280000300800 */
[----:B------:R-:W4:Y:S04]  /*3c140*/  LDL.LU R21, [R1+0x1ab8] ;  /* 0x001ab80001157983 */ /* 0x000f280000300800 */
[----:B------:R-:W4:Y:S04]  /*3c150*/  LDL.LU R24, [R1+0xa0] ;  /* 0x0000a00001187983 */ /* 0x000f280000300800 */
[----:B-1----:R-:W4:Y:S04]  /*3c160*/  LDL R0, [R1+0x1a60] ;  /* 0x001a600001007983 */ /* 0x002f280000100800 */
[----:B------:R-:W4:Y:S04]  /*3c170*/  LDL R26, [R1+0x1a64] ;  /* 0x001a6400011a7983 */ /* 0x000f280000100800 */
[----:B------:R-:W4:Y:S04]  /*3c180*/  LDL R25, [R1+0x1a4c] ;  /* 0x001a4c0001197983 */ /* 0x000f280000100800 */
[----:B------:R-:W4:Y:S01]  /*3c190*/  LDL R27, [R1+0x1a68] ;  /* 0x001a6800011b7983 */ /* 0x000f220000100800 */
[----:B------:R-:W-:Y:S01]  /*3c1a0*/  IMAD.WIDE R28, R22, 0x2, R6 ;  /* 0x00000002161c7825 */ /* 0x000fe200078e0206 */
[----:B--2---:R-:W-:-:S02]  /*3c1b0*/  PRMT R23, R12, 0x7632, R23 ;  /* 0x000076320c177816 */ /* 0x004fc40000000017 */
[----:B---3--:R-:W-:Y:S01]  /*3c1c0*/  ISETP.LT.AND P3, PT, R14, UR7, !P1 ;  /* 0x000000070e007c0c */ /* 0x008fe2000cf61270 */
[----:B------:R0:W-:Y:S01]  /*3c1d0*/  STL [R1+0x1aa8], R14 ;  /* 0x001aa80e01007387 */ /* 0x0001e20000100800 */
[----:B------:R-:W1:Y:S03]  /*3c1e0*/  LDCU UR7, c[0x0][0x398] ;  /* 0x00007300ff0777ac */ /* 0x000e660008000800 */
[----:B0-----:R-:W2:Y:S01]  /*3c1f0*/  LDL.LU R14, [R1+0xc4] ;  /* 0x0000c400010e7983 */ /* 0x001ea20000300800 */
[----:B----4-:R-:W-:Y:S02]  /*3c200*/  ISETP.LT.AND P4, PT, R0, UR10, !P1 ;  /* 0x0000000a00007c0c */ /* 0x010fe4000cf81270 */
[----:B------:R-:W-:Y:S01]  /*3c210*/  ISETP.LT.AND P5, PT, R26, UR5, !P1 ;  /* 0x000000051a007c0c */ /* 0x000fe2000cfa1270 */
[----:B------:R0:W-:Y:S01]  /*3c220*/  @P6 STG.E.U16 desc[UR12][R28.64], R24 ;  /* 0x000000181c006986 */ /* 0x0001e2000c10150c */
[----:B------:R-:W-:Y:S01]  /*3c230*/  PRMT R9, R24, 0x7632, R9 ;  /* 0x0000763218097816 */ /* 0x000fe20000000009 */
[----:B------:R-:W3:Y:S01]  /*3c240*/  LDCU UR5, c[0x0][0x398] ;  /* 0x00007300ff0577ac */ /* 0x000ee20008000800 */
[----:B------:R-:W-:Y:S01]  /*3c250*/  VIADD R0, R25, 0xb ;  /* 0x0000000b19007836 */ /* 0x000fe20000000000 */
[----:B------:R-:W-:Y:S01]  /*3c260*/  STL [R1+0x1aac], R21 ;  /* 0x001aac1501007387 */ /* 0x000fe20000100800 */
[----:B------:R-:W4:Y:S01]  /*3c270*/  LDCU UR10, c[0x0][0x398] ;  /* 0x00007300ff0a77ac */ /* 0x000f220008000800 */
[----:B------:R-:W-:Y:S01]  /*3c280*/  ISETP.LT.AND P6, PT, R27, UR6, !P1 ;  /* 0x000000061b007c0c */ /* 0x000fe2000cfc1270 */
[----:B------:R-:W-:-:S04]  /*3c290*/  IMAD.WIDE R26, R22, 0x2, R18 ;  /* 0x00000002161a7825 */ /* 0x000fc800078e0212 */
[----:B0-----:R-:W-:Y:S01]  /*3c2a0*/  IMAD.WIDE R24, R22, 0x2, R20 ;  /* 0x0000000216187825 */ /* 0x001fe200078e0214 */
[----:B------:R-:W-:Y:S01]  /*3c2b0*/  ISETP.GE.AND P2, PT, R0, UR11, PT ;  /* 0x0000000b00007c0c */ /* 0x000fe2000bf46270 */
[----:B------:R-:W0:Y:S01]  /*3c2c0*/  LDCU UR6, c[0x0][0x398] ;  /* 0x00007300ff0677ac */ /* 0x000e220008000800 */
[----:B------:R-:W2:Y:S04]  /*3c2d0*/  LDL R0, [R1+0x1a58] ;  /* 0x001a580001007983 */ /* 0x000ea80000100800 */
[----:B------:R1:W-:Y:S04]  /*3c2e0*/  @P4 STG.E.U16 desc[UR12][R24.64], R9 ;  /* 0x0000000918004986 */ /* 0x0003e8000c10150c */
[----:B------:R0:W-:Y:S04]  /*3c2f0*/  @P5 STG.E.U16 desc[UR12][R26.64], R12 ;  /* 0x0000000c1a005986 */ /* 0x0001e8000c10150c */
[----:B-1----:R-:W3:Y:S04]  /*3c300*/  LDL.LU R9, [R1+0x1ab4] ;  /* 0x001ab40001097983 */ /* 0x002ee80000300800 */
[----:B0-----:R-:W4:Y:S04]  /*3c310*/  LDL.LU R12, [R1+0x1ab0] ;  /* 0x001ab000010c7983 */ /* 0x001f280000300800 */
[----:B------:R-:W4:Y:S01]  /*3c320*/  LDL R27, [R1+0x1a5c] ;  /* 0x001a5c00011b7983 */ /* 0x000f220000100800 */
[----:B------:R-:W-:Y:S01]  /*3c330*/  IMAD.WIDE R28, R22, 0x2, R10 ;  /* 0x00000002161c7825 */ /* 0x000fe200078e020a */
[----:B------:R-:W-:Y:S01]  /*3c340*/  ISETP.LT.AND P1, PT, R15, UR8, !P1 ;  /* 0x000000080f007c0c */ /* 0x000fe2000cf21270 */
[----:B------:R-:W0:Y:S01]  /*3c350*/  LDCU UR8, c[0x0][0x398] ;  /* 0x00007300ff0877ac */ /* 0x000e220008000800 */
[----:B------:R-:W-:-:S02]  /*3c360*/  ISETP.LT.AND P4, PT, R13, UR9, !P0 ;  /* 0x000000090d007c0c */ /* 0x000fc4000c781270 */
[----:B------:R1:W-:Y:S01]  /*3c370*/  @P6 STG.E.U16 desc[UR12][R28.64], R23 ;  /* 0x000000171c006986 */ /* 0x0003e2000c10150c */
[----:B------:R-:W0:Y:S03]  /*3c380*/  LDCU UR9, c[0x0][0x398] ;  /* 0x00007300ff0977ac */ /* 0x000e260008000800 */
[----:B------:R-:W4:Y:S01]  /*3c390*/  LDL.LU R13, [R1+0xe4] ;  /* 0x0000e400010d7983 */ /* 0x000f220000300800 */
[----:B--2---:R-:W-:Y:S01]  /*3c3a0*/  ISETP.LT.AND P6, PT, R0, UR15, !P0 ;  /* 0x0000000f00007c0c */ /* 0x004fe2000c7c1270 */
[C---:B------:R-:W-:Y:S01]  /*3c3b0*/  VIADD R0, R22.reuse, UR4 ;  /* 0x0000000416007c36 */ /* 0x040fe20008000000 */
[----:B------:R-:W2:Y:S01]  /*3c3c0*/  LDCU UR15, c[0x0][0x398] ;  /* 0x00007300ff0f77ac */ /* 0x000ea20008000800 */
[----:B---3--:R-:W-:Y:S01]  /*3c3d0*/  IMAD.WIDE R24, R22, 0x2, R8 ;  /* 0x0000000216187825 */ /* 0x008fe200078e0208 */
[----:B----4-:R-:W-:Y:S02]  /*3c3e0*/  PRMT R21, R12, 0x7632, R21 ;  /* 0x000076320c157816 */ /* 0x010fe40000000015 */
[----:B------:R-:W-:Y:S01]  /*3c3f0*/  ISETP.LT.AND P5, PT, R27, UR14, !P0 ;  /* 0x0000000e1b007c0c */ /* 0x000fe2000c7a1270 */
[----:B-1----:R-:W-:Y:S01]  /*3c400*/  IMAD.WIDE R22, R22, 0x2, R16 ;  /* 0x0000000216167825 */ /* 0x002fe200078e0210 */
[----:B------:R1:W-:Y:S01]  /*3c410*/  @P3 STG.E.U16 desc[UR12][R24.64], R12 ;  /* 0x0000000c18003986 */ /* 0x0003e2000c10150c */
[----:B------:R-:W3:Y:S02]  /*3c420*/  LDCU UR14, c[0x0][0x398] ;  /* 0x00007300ff0e77ac */ /* 0x000ee40008000800 */
[C---:B------:R-:W-:Y:S01]  /*3c430*/  IMAD.WIDE R26, R0.reuse, 0x2, R2 ;  /* 0x00000002001a7825 */ /* 0x040fe200078e0202 */
[----:B------:R4:W-:Y:S03]  /*3c440*/  @P1 STG.E.U16 desc[UR12][R22.64], R21 ;  /* 0x0000001516001986 */ /* 0x0009e6000c10150c */
[----:B-1----:R-:W-:Y:S01]  /*3c450*/  IMAD.WIDE R24, R0, 0x2, R4 ;  /* 0x0000000200187825 */ /* 0x002fe200078e0204 */
[----:B------:R-:W-:Y:S01]  /*3c460*/  PRMT R12, R14, 0x7632, R12 ;  /* 0x000076320e0c7816 */ /* 0x000fe2000000000c */
[----:B----4-:R-:W4:Y:S04]  /*3c470*/  LDL.LU R21, [R1+0x1aac] ;  /* 0x001aac0001157983 */ /* 0x010f280000300800 */
[----:B------:R-:W2:Y:S04]  /*3c480*/  LDL.LU R22, [R1+0xd4] ;  /* 0x0000d40001167983 */ /* 0x000ea80000300800 */
[----:B------:R-:W3:Y:S04]  /*3c490*/  LDL R23, [R1+0x1a4c] ;  /* 0x001a4c0001177983 */ /* 0x000ee80000100800 */
[----:B------:R1:W-:Y:S04]  /*3c4a0*/  @P4 STG.E.U16 desc[UR12][R24.64], R14 ;  /* 0x0000000e18004986 */ /* 0x0003e8000c10150c */
[----:B------:R0:W-:Y:S04]  /*3c4b0*/  @P5 STG.E.U16 desc[UR12][R26.64], R12 ;  /* 0x0000000c1a005986 */ /* 0x0001e8000c10150c */
[----:B-1----:R-:W4:Y:S04]  /*3c4c0*/  LDL.LU R14, [R1+0x1aa8] ;  /* 0x001aa800010e7983 */ /* 0x002f280000300800 */
[----:B0-----:R-:W4:Y:S04]  /*3c4d0*/  LDL R27, [R1+0x1a60] ;  /* 0x001a6000011b7983 */ /* 0x001f280000100800 */
[----:B------:R-:W4:Y:S04]  /*3c4e0*/  LDL R24, [R1+0x1a64] ;  /* 0x001a640001187983 */ /* 0x000f280000100800 */
[----:B------:R-:W4:Y:S01]  /*3c4f0*/  LDL R25, [R1+0x1a68] ;  /* 0x001a680001197983 */ /* 0x000f220000100800 */
[----:B------:R-:W-:-:S05]  /*3c500*/  IMAD.WIDE R28, R0, 0x2, R6 ;  /* 0x00000002001c7825 */ /* 0x000fca00078e0206 */
[----:B--2---:R3:W-:Y:S01]  /*3c510*/  @P6 STG.E.U16 desc[UR12][R28.64], R22 ;  /* 0x000000161c006986 */ /* 0x0047e2000c10150c */
[----:B------:R-:W-:Y:S01]  /*3c520*/  PRMT R12, R22, 0x7632, R12 ;  /* 0x00007632160c7816 */ /* 0x000fe2000000000c */
[----:B---3--:R-:W-:Y:S02]  /*3c530*/  VIADD R28, R23, 0xc ;  /* 0x0000000c171c7836 */ /* 0x008fe40000000000 */
[----:B----4-:R-:W-:Y:S01]  /*3c540*/  IMAD.WIDE R22, R0, 0x2, R20 ;  /* 0x0000000200167825 */ /* 0x010fe200078e0214 */
[----:B------:R-:W-:Y:S02]  /*3c550*/  ISETP.LT.AND P4, PT, R27, UR16, !P0 ;  /* 0x000000101b007c0c */ /* 0x000fe4000c781270 */
[----:B------:R-:W-:Y:S01]  /*3c560*/  ISETP.LT.AND P5, PT, R24, UR17, !P0 ;  /* 0x0000001118007c0c */ /* 0x000fe2000c7a1270 */
[----:B------:R0:W-:Y:S01]  /*3c570*/  STL [R1+0x1aa0], R14 ;  /* 0x001aa00e01007387 */ /* 0x0001e20000100800 */
[----:B------:R-:W-:Y:S01]  /*3c580*/  ISETP.LT.AND P6, PT, R25, UR18, !P0 ;  /* 0x0000001219007c0c */ /* 0x000fe2000c7c1270 */
[----:B------:R-:W-:Y:S01]  /*3c590*/  IMAD.WIDE R24, R0, 0x2, R18 ;  /* 0x0000000200187825 */ /* 0x000fe200078e0212 */
[----:B------:R-:W-:Y:S01]  /*3c5a0*/  ISETP.LT.AND P3, PT, R14, UR19, !P0 ;  /* 0x000000130e007c0c */ /* 0x000fe2000c761270 */
[----:B------:R-:W1:Y:S01]  /*3c5b0*/  LDCU UR17, c[0x0][0x398] ;  /* 0x00007300ff1177ac */ /* 0x000e620008000800 */
[----:B------:R-:W-:-:S05]  /*3c5c0*/  ISETP.GE.AND P1, PT, R28, UR11, PT ;  /* 0x0000000b1c007c0c */ /* 0x000fca000bf26270 */
[----:B------:R2:W-:Y:S01]  /*3c5d0*/  @P4 STG.E.U16 desc[UR12][R22.64], R12 ;  /* 0x0000000c16004986 */ /* 0x0005e2000c10150c */
[C---:B------:R-:W-:Y:S01]  /*3c5e0*/  IMAD.WIDE R26, R0.reuse, 0x2, R10 ;  /* 0x00000002001a7825 */ /* 0x040fe200078e020a */
[----:B------:R-:W-:Y:S01]  /*3c5f0*/  PRMT R29, R13, 0x7632, R29 ;  /* 0x000076320d1d7816 */ /* 0x000fe2000000001d */
[----:B------:R-:W3:Y:S01]  /*3c600*/  LDCU UR16, c[0x0][0x398] ;  /* 0x00007300ff1077ac */ /* 0x000ee20008000800 */
[----:B0-----:R-:W4:Y:S01]  /*3c610*/  LDL.LU R14, [R1+0xb4] ;  /* 0x0000b400010e7983 */ /* 0x001f220000300800 */
[----:B------:R-:W0:Y:S03]  /*3c620*/  LDCU UR18, c[0x0][0x398] ;  /* 0x00007300ff1277ac */ /* 0x000e260008000800 */
[----:B------:R-:W-:Y:S01]  /*3c630*/  STL [R1+0x1aa4], R21 ;  /* 0x001aa41501007387 */ /* 0x000fe20000100800 */
[----:B------:R-:W0:Y:S03]  /*3c640*/  LDCU UR19, c[0x0][0x398] ;  /* 0x00007300ff1377ac */ /* 0x000e260008000800 */
[----:B------:R-:W3:Y:S04]  /*3c650*/  LDL.LU R28, [R1+0xf4] ;  /* 0x0000f400011c7983 */ /* 0x000ee80000300800 */
[----:B------:R0:W-:Y:S04]  /*3c660*/  @P5 STG.E.U16 desc[UR12][R24.64], R13 ;  /* 0x0000000d18005986 */ /* 0x0001e8000c10150c */
[----:B--2---:R-:W2:Y:S04]  /*3c670*/  LDL R12, [R1+0x1a58] ;  /* 0x001a5800010c7983 */ /* 0x004ea80000100800 */
[----:B0-----:R-:W4:Y:S04]  /*3c680*/  LDL R24, [R1+0x1a50] ;  /* 0x001a500001187983 */ /* 0x001f280000100800 */
[----:B------:R-:W4:Y:S01]  /*3c690*/  LDL R25, [R1+0x1a5c] ;  /* 0x001a5c0001197983 */ /* 0x000f220000100800 */
[----:B------:R-:W-:Y:S01]  /*3c6a0*/  ISETP.LT.AND P0, PT, R15, UR20, !P0 ;  /* 0x000000140f007c0c */ /* 0x000fe2000c701270 */
[----:B------:R-:W-:Y:S01]  /*3c6b0*/  IMAD.WIDE R22, R0, 0x2, R8 ;  /* 0x0000000200167825 */ /* 0x000fe200078e0208 */
[----:B------:R-:W0:Y:S01]  /*3c6c0*/  LDCU UR20, c[0x0][0x398] ;  /* 0x00007300ff1477ac */ /* 0x000e220008000800 */
[----:B------:R-:W-:Y:S04]  /*3c6d0*/  @P6 STG.E.U16 desc[UR12][R26.64], R29 ;  /* 0x0000001d1a006986 */ /* 0x000fe8000c10150c */
[----:B------:R-:W4:Y:S04]  /*3c6e0*/  LDL.LU R13, [R1+0x14] ;  /* 0x00001400010d7983 */ /* 0x000f280000300800 */
[----:B---3--:R3:W-:Y:S01]  /*3c6f0*/  @P3 STG.E.U16 desc[UR12][R22.64], R28 ;  /* 0x0000001c16003986 */ /* 0x0087e2000c10150c */
[----:B------:R-:W-:-:S02]  /*3c700*/  PRMT R21, R28, 0x7632, R21 ;  /* 0x000076321c157816 */ /* 0x000fc40000000015 */
[----:B--2---:R-:W-:Y:S01]  /*3c710*/  ISETP.LT.AND P6, PT, R12, UR23, !P2 ;  /* 0x000000170c007c0c */ /* 0x004fe2000d7c1270 */
[----:B------:R-:W-:Y:S01]  /*3c720*/  VIADD R12, R0, UR4 ;  /* 0x00000004000c7c36 */ /* 0x000fe20008000000 */
[----:B------:R-:W2:Y:S01]  /*3c730*/  LDCU UR23, c[0x0][0x398] ;  /* 0x00007300ff1777ac */ /* 0x000ea20008000800 */
[----:B----4-:R-:W-:Y:S02]  /*3c740*/  ISETP.LT.AND P4, PT, R24, UR21, !P2 ;  /* 0x0000001518007c0c */ /* 0x010fe4000d781270 */
[----:B------:R-:W-:Y:S01]  /*3c750*/  ISETP.LT.AND P5, PT, R25, UR22, !P2 ;  /* 0x0000001619007c0c */ /* 0x000fe2000d7a1270 */
[----:B---3--:R-:W-:Y:S01]  /*3c760*/  IMAD.WIDE R22, R0, 0x2, R16 ;  /* 0x0000000200167825 */ /* 0x008fe200078e0210 */
[----:B------:R-:W-:Y:S01]  /*3c770*/  PRMT R0, R14, 0x7632, R0 ;  /* 0x000076320e007816 */ /* 0x000fe20000000000 */
[----:B------:R-:W3:Y:S02]  /*3c780*/  LDCU UR21, c[0x0][0x398] ;  /* 0x00007300ff1577ac */ /* 0x000ee40008000800 */
[C---:B------:R-:W-:Y:S01]  /*3c790*/  IMAD.WIDE R24, R12.reuse, 0x2, R4 ;  /* 0x000000020c187825 */ /* 0x040fe200078e0204 */
[----:B------:R4:W-:Y:S01]  /*3c7a0*/  @P0 STG.E.U16 desc[UR12][R22.64], R21 ;  /* 0x0000001516000986 */ /* 0x0009e2000c10150c */
[----:B------:R-:W0:Y:S02]  /*3c7b0*/  LDCU UR22, c[0x0][0x398] ;  /* 0x00007300ff1677ac */ /* 0x000e240008000800 */
[----:B------:R-:W-:-:S02]  /*3c7c0*/  IMAD.WIDE R26, R12, 0x2, R2 ;  /* 0x000000020c1a7825 */ /* 0x000fc400078e0202 */
[----:B------:R0:W-:Y:S04]  /*3c7d0*/  @P4 STG.E.U16 desc[UR12][R24.64], R14 ;  /* 0x0000000e18004986 */ /* 0x0001e8000c10150c */
[----:B------:R0:W-:Y:S04]  /*3c7e0*/  @P5 STG.E.U16 desc[UR12][R26.64], R0 ;  /* 0x000000001a005986 */ /* 0x0001e8000c10150c */
[----:B----4-:R-:W4:Y:S04]  /*3c7f0*/  LDL.LU R21, [R1+0x1aa4] ;  /* 0x001aa40001157983 */ /* 0x010f280000300800 */
[----:B------:R-:W2:Y:S04]  /*3c800*/  LDL.LU R22, [R1+0xa4] ;  /* 0x0000a40001167983 */ /* 0x000ea80000300800 */
[----:B------:R-:W3:Y:S04]  /*3c810*/  LDL R23, [R1+0x1a4c] ;  /* 0x001a4c0001177983 */ /* 0x000ee80000100800 */
[----:B0-----:R-:W3:Y:S04]  /*3c820*/  LDL.LU R14, [R1+0x1aa0] ;  /* 0x001aa000010e7983 */ /* 0x001ee80000300800 */
[----:B------:R-:W3:Y:S04]  /*3c830*/  LDL R27, [R1+0x1a60] ;  /* 0x001a6000011b7983 */ /* 0x000ee80000100800 */
[----:B------:R-:W4:Y:S04]  /*3c840*/  LDL R24, [R1+0x1a64] ;  /* 0x001a640001187983 */ /* 0x000f280000100800 */
[----:B------:R-:W4:Y:S01]  /*3c850*/  LDL R25, [R1+0x1a68] ;  /* 0x001a680001197983 */ /* 0x000f220000100800 */
[----:B------:R-:W-:-:S05]  /*3c860*/  IMAD.WIDE R28, R12, 0x2, R6 ;  /* 0x000000020c1c7825 */ /* 0x000fca00078e0206 */
[----:B--2---:R0:W-:Y:S01]  /*3c870*/  @P6 STG.E.U16 desc[UR12][R28.64], R22 ;  /* 0x000000161c006986 */ /* 0x0041e2000c10150c */
[----:B------:R-:W-:Y:S02]  /*3c880*/  PRMT R0, R22, 0x7632, R0 ;  /* 0x0000763216007816 */ /* 0x000fe40000000000 */
[----:B---3--:R-:W-:Y:S02]  /*3c890*/  ISETP.LT.AND P4, PT, R27, UR24, !P2 ;  /* 0x000000181b007c0c */ /* 0x008fe4000d781270 */
[----:B----4-:R-:W-:Y:S01]  /*3c8a0*/  ISETP.LT.AND P5, PT, R24, UR25, !P2 ;  /* 0x0000001918007c0c */ /* 0x010fe2000d7a1270 */
[----:B0-----:R-:W-:Y:S02]  /*3c8b0*/  VIADD R28, R23, 0xd ;  /* 0x0000000d171c7836 */ /* 0x001fe40000000000 */
[----:B------:R-:W-:Y:S01]  /*3c8c0*/  IMAD.WIDE R22, R12, 0x2, R20 ;  /* 0x000000020c167825 */ /* 0x000fe200078e0214 */
[----:B------:R-:W-:-:S03]  /*3c8d0*/  ISETP.LT.AND P6, PT, R25, UR26, !P2 ;  /* 0x0000001a19007c0c */ /* 0x000fc6000d7c1270 */
[----:B------:R-:W-:Y:S01]  /*3c8e0*/  IMAD.WIDE R24, R12, 0x2, R18 ;  /* 0x000000020c187825 */ /* 0x000fe200078e0212 */
[----:B------:R-:W-:Y:S01]  /*3c8f0*/  ISETP.LT.AND P0, PT, R14, UR27, !P2 ;  /* 0x0000001b0e007c0c */ /* 0x000fe2000d701270 */
[----:B------:R0:W-:Y:S01]  /*3c900*/  STL [R1+0x1a98], R14 ;  /* 0x001a980e01007387 */ /* 0x0001e20000100800 */
[----:B------:R-:W-:-:S03]  /*3c910*/  PRMT R29, R13, 0x7632, R29 ;  /* 0x000076320d1d7816 */ /* 0x000fc6000000001d */
[----:B------:R2:W-:Y:S04]  /*3c920*/  @P4 STG.E.U16 desc[UR12][R22.64], R0 ;  /* 0x0000000016004986 */ /* 0x0005e8000c10150c */
[----:B------:R3:W-:Y:S04]  /*3c930*/  @P5 STG.E.U16 desc[UR12][R24.64], R13 ;  /* 0x0000000d18005986 */ /* 0x0007e8000c10150c */
[----:B0-----:R-:W4:Y:S04]  /*3c940*/  LDL.LU R14, [R1+0xc8] ;  /* 0x0000c800010e7983 */ /* 0x001f280000300800 */
[----:B--2---:R-:W2:Y:S04]  /*3c950*/  LDL R0, [R1+0x1a58] ;  /* 0x001a580001007983 */ /* 0x004ea80000100800 */
[----:B---3--:R-:W3:Y:S04]  /*3c960*/  LDL.LU R13, [R1+0x1a9c] ;  /* 0x001a9c00010d7983 */ /* 0x008ee80000300800 */
[----:B------:R-:W3:Y:S04]  /*3c970*/  LDL R24, [R1+0x1a50] ;  /* 0x001a500001187983 */ /* 0x000ee80000100800 */
[----:B------:R-:W4:Y:S01]  /*3c980*/  LDL R25, [R1+0x1a5c] ;  /* 0x001a5c0001197983 */ /* 0x000f220000100800 */
[----:B------:R-:W-:Y:S01]  /*3c990*/  IMAD.WIDE R26, R12, 0x2, R10 ;  /* 0x000000020c1a7825 */ /* 0x000fe200078e020a */
[----:B------:R-:W-:-:S03]  /*3c9a0*/  ISETP.LT.AND P2, PT, R15, UR28, !P2 ;  /* 0x0000001c0f007c0c */ /* 0x000fc6000d741270 */
[----:B------:R-:W-:Y:S01]  /*3c9b0*/  IMAD.WIDE R22, R12, 0x2, R8 ;  /* 0x000000020c167825 */ /* 0x000fe200078e0208 */
[----:B------:R-:W-:Y:S01]  /*3c9c0*/  @P6 STG.E.U16 desc[UR12][R26.64], R29 ;  /* 0x0000001d1a006986 */ /* 0x000fe2000c10150c */
[----:B------:R-:W-:-:S03]  /*3c9d0*/  ISETP.GE.AND P3, PT, R28, UR11, PT ;  /* 0x0000000b1c007c0c */ /* 0x000fc6000bf66270 */
[----:B------:R0:W-:Y:S04]  /*3c9e0*/  STL [R1+0x1a94], R15 ;  /* 0x001a940f01007387 */ /* 0x0001e80000100800 */
[----:B0-----:R-:W4:Y:S01]  /*3c9f0*/  LDL R15, [R1+0xe8] ;  /* 0x0000e800010f7983 */ /* 0x001f220000100800 */
[----:B--2---:R-:W-:Y:S01]  /*3ca00*/  ISETP.LT.AND P6, PT, R0, UR6, !P1 ;  /* 0x0000000600007c0c */ /* 0x004fe2000cfc1270 */
[----:B------:R-:W-:Y:S01]  /*3ca10*/  VIADD R0, R12, UR4 ;  /* 0x000000040c007c36 */ /* 0x000fe20008000000 */
[----:B---3--:R-:W-:Y:S01]  /*3ca20*/  ISETP.LT.AND P4, PT, R24, UR29, !P1 ;  /* 0x0000001d18007c0c */ /* 0x008fe2000cf81270 */
[----:B------:R0:W-:Y:S01]  /*3ca30*/  @P0 STG.E.U16 desc[UR12][R22.64], R13 ;  /* 0x0000000d16000986 */ /* 0x0001e2000c10150c */
[----:B----4-:R-:W-:Y:S02]  /*3ca40*/  ISETP.LT.AND P5, PT, R25, UR5, !P1 ;  /* 0x0000000519007c0c */ /* 0x010fe4000cfa1270 */
[----:B------:R-:W-:Y:S01]  /*3ca50*/  PRMT R28, R13, 0x7632, R28 ;  /* 0x000076320d1c7816 */ /* 0x000fe2000000001c */
[----:B------:R-:W-:Y:S01]  /*3ca60*/  IMAD.WIDE R24, R0, 0x2, R2 ;  /* 0x0000000200187825 */ /* 0x000fe200078e0202 */
[----:B------:R-:W-:Y:S01]  /*3ca70*/  PRMT R29, R14, 0x7632, R29 ;  /* 0x000076320e1d7816 */ /* 0x000fe2000000001d */
[----:B------:R-:W2:Y:S02]  /*3ca80*/  LDCU UR5, c[0x0][0x398] ;  /* 0x00007300ff0577ac */ /* 0x000ea40008000800 */
[----:B0-----:R-:W-:Y:S01]  /*3ca90*/  IMAD.WIDE R12, R12, 0x2, R16 ;  /* 0x000000020c0c7825 */ /* 0x001fe200078e0210 */
[----:B------:R-:W0:Y:S03]  /*3caa0*/  LDCU UR6, c[0x0][0x398] ;  /* 0x00007300ff0677ac */ /* 0x000e260008000800 */
[C---:B------:R-:W-:Y:S01]  /*3cab0*/  IMAD.WIDE R22, R0.reuse, 0x2, R4 ;  /* 0x0000000200167825 */ /* 0x040fe200078e0204 */
[----:B------:R3:W-:Y:S04]  /*3cac0*/  @P2 STG.E.U16 desc[UR12][R12.64], R28 ;  /* 0x0000001c0c002986 */ /* 0x0007e8000c10150c */
[----:B------:R4:W-:Y:S04]  /*3cad0*/  @P4 STG.E.U16 desc[UR12][R22.64], R14 ;  /* 0x0000000e16004986 */ /* 0x0009e8000c10150c */
[----:B------:R0:W-:Y:S04]  /*3cae0*/  @P5 STG.E.U16 desc[UR12][R24.64], R29 ;  /* 0x0000001d18005986 */ /* 0x0001e8000c10150c */
[----:B---3--:R-:W3:Y:S04]  /*3caf0*/  LDL R13, [R1+0x1a4c] ;  /* 0x001a4c00010d7983 */ /* 0x008ee80000100800 */
[----:B----4-:R-:W4:Y:S04]  /*3cb00*/  LDL.LU R14, [R1+0x1a98] ;  /* 0x001a9800010e7983 */ /* 0x010f280000300800 */
[----:B------:R-:W2:Y:S04]  /*3cb10*/  LDL R22, [R1+0x1a68] ;  /* 0x001a680001167983 */ /* 0x000ea80000100800 */
[----:B------:R-:W2:Y:S04]  /*3cb20*/  LDL.LU R23, [R1+0xd8] ;  /* 0x0000d80001177983 */ /* 0x000ea80000300800 */
[----:B0-----:R-:W2:Y:S01]  /*3cb30*/  LDL R24, [R1+0x1a60] ;  /* 0x001a600001187983 */ /* 0x001ea20000100800 */
[----:B------:R-:W-:-:S03]  /*3cb40*/  IMAD.WIDE R26, R0, 0x2, R6 ;  /* 0x00000002001a7825 */ /* 0x000fc600078e0206 */
[----:B------:R-:W2:Y:S01]  /*3cb50*/  LDL R25, [R1+0x1a64] ;  /* 0x001a640001197983 */ /* 0x000ea20000100800 */
[----:B------:R-:W-:-:S03]  /*3cb60*/  PRMT R28, R15, 0x7632, R28 ;  /* 0x000076320f1c7816 */ /* 0x000fc6000000001c */
[----:B------:R-:W2:Y:S01]  /*3cb70*/  LDL.LU R29, [R1+0xf8] ;  /* 0x0000f800011d7983 */ /* 0x000ea20000300800 */
[----:B----4-:R-:W-:-:S03]  /*3cb80*/  ISETP.LT.AND P2, PT, R14, UR10, !P1 ;  /* 0x0000000a0e007c0c */ /* 0x010fc6000cf41270 */
[----:B------:R0:W-:Y:S01]  /*3cb90*/  STL [R1+0x1a90], R14 ;  /* 0x001a900e01007387 */ /* 0x0001e20000100800 */
[----:B---3--:R-:W-:Y:S01]  /*3cba0*/  VIADD R13, R13, 0xe ;  /* 0x0000000e0d0d7836 */ /* 0x008fe20000000000 */
[----:B------:R-:W3:Y:S01]  /*3cbb0*/  LDCU UR10, c[0x0][0x398] ;  /* 0x00007300ff0a77ac */ /* 0x000ee20008000800 */
[----:B--2---:R-:W-:Y:S01]  /*3cbc0*/  ISETP.LT.AND P4, PT, R24, UR7, !P1 ;  /* 0x0000000718007c0c */ /* 0x004fe2000cf81270 */
[----:B------:R2:W-:Y:S01]  /*3cbd0*/  @P6 STG.E.U16 desc[UR12][R26.64], R23 ;  /* 0x000000171a006986 */ /* 0x0005e2000c10150c */
[----:B------:R-:W-:Y:S01]  /*3cbe0*/  ISETP.LT.AND P6, PT, R22, UR9, !P1 ;  /* 0x0000000916007c0c */ /* 0x000fe2000cfc1270 */
[----:B------:R-:W4:Y:S01]  /*3cbf0*/  LDCU UR7, c[0x0][0x398] ;  /* 0x00007300ff0777ac */ /* 0x000f220008000800 */
[----:B------:R-:W-:Y:S01]  /*3cc00*/  PRMT R12, R23, 0x7632, R12 ;  /* 0x00007632170c7816 */ /* 0x000fe2000000000c */
[----:B0-----:R-:W3:Y:S01]  /*3cc10*/  LDL.LU R14, [R1+0xb8] ;  /* 0x0000b800010e7983 */ /* 0x001ee20000300800 */
[----:B------:R-:W-:Y:S01]  /*3cc20*/  ISETP.LT.AND P5, PT, R25, UR8, !P1 ;  /* 0x0000000819007c0c */ /* 0x000fe2000cfa1270 */
[----:B------:R-:W0:Y:S02]  /*3cc30*/  LDCU UR9, c[0x0][0x398] ;  /* 0x00007300ff0977ac */ /* 0x000e240008000800 */
[----:B------:R-:W3:Y:S01]  /*3cc40*/  LDL.LU R15, [R1+0x1a94] ;  /* 0x001a9400010f7983 */ /* 0x000ee20000300800 */
[C---:B--2---:R-:W-:Y:S01]  /*3cc50*/  IMAD.WIDE R22, R0.reuse, 0x2, R20 ;  /* 0x0000000200167825 */ /* 0x044fe200078e0214 */
[----:B------:R-:W-:Y:S01]  /*3cc60*/  ISETP.GE.AND P0, PT, R13, UR11, PT ;  /* 0x0000000b0d007c0c */ /* 0x000fe2000bf06270 */
[----:B------:R-:W2:Y:S03]  /*3cc70*/  LDCU UR8, c[0x0][0x398] ;  /* 0x00007300ff0877ac */ /* 0x000ea60008000800 */
[----:B------:R0:W-:Y:S04]  /*3cc80*/  @P4 STG.E.U16 desc[UR12][R22.64], R12 ;  /* 0x0000000c16004986 */ /* 0x0001e8000c10150c */
[----:B0-----:R-:W2:Y:S01]  /*3cc90*/  LDL.LU R23, [R1+0xe8] ;  /* 0x0000e80001177983 */ /* 0x001ea20000300800 */
[----:B------:R-:W-:-:S03]  /*3cca0*/  IMAD.WIDE R24, R0, 0x2, R18 ;  /* 0x0000000200187825 */ /* 0x000fc600078e0212 */
[----:B------:R-:W1:Y:S01]  /*3ccb0*/  LDL R12, [R1+0x1a58] ;  /* 0x001a5800010c7983 */ /* 0x000e620000100800 */
[C---:B------:R-:W-:Y:S01]  /*3ccc0*/  IMAD.WIDE R26, R0.reuse, 0x2, R10 ;  /* 0x00000002001a7825 */ /* 0x040fe200078e020a */
[----:B------:R-:W-:Y:S02]  /*3ccd0*/  PRMT R13, R29, 0x7632, R13 ;  /* 0x000076321d0d7816 */ /* 0x000fe4000000000d */
[----:B--2---:R0:W-:Y:S04]  /*3cce0*/  @P5 STG.E.U16 desc[UR12][R24.64], R23 ;  /* 0x0000001718005986 */ /* 0x0041e8000c10150c */
[----:B0-----:R-:W2:Y:S04]  /*3ccf0*/  LDL R24, [R1+0x1a50] ;  /* 0x001a500001187983 */ /* 0x001ea80000100800 */
[----:B------:R-:W4:Y:S01]  /*3cd00*/  LDL R25, [R1+0x1a5c] ;  /* 0x001a5c0001197983 */ /* 0x000f220000100800 */
[----:B---3--:R-:W-:Y:S01]  /*3cd10*/  ISETP.LT.AND P1, PT, R15, UR14, !P1 ;  /* 0x0000000e0f007c0c */ /* 0x008fe2000cf21270 */
[C---:B------:R-:W-:Y:S01]  /*3cd20*/  IMAD.WIDE R22, R0.reuse, 0x2, R8 ;  /* 0x0000000200167825 */ /* 0x040fe200078e0208 */
[----:B------:R-:W0:Y:S01]  /*3cd30*/  LDCU UR14, c[0x0][0x398] ;  /* 0x00007300ff0e77ac */ /* 0x000e220008000800 */
[----:B------:R-:W-:Y:S04]  /*3cd40*/  @P6 STG.E.U16 desc[UR12][R26.64], R28 ;  /* 0x0000001c1a006986 */ /* 0x000fe8000c10150c */
[----:B------:R3:W-:Y:S02]  /*3cd50*/  @P2 STG.E.U16 desc[UR12][R22.64], R29 ;  /* 0x0000001d16002986 */ /* 0x0007e4000c10150c */
[----:B---3--:R-:W-:-:S05]  /*3cd60*/  IMAD.WIDE R22, R0, 0x2, R16 ;  /* 0x0000000200167825 */ /* 0x008fca00078e0210 */
[----:B------:R3:W-:Y:S01]  /*3cd70*/  @P1 STG.E.U16 desc[UR12][R22.64], R13 ;  /* 0x0000000d16001986 */ /* 0x0007e2000c10150c */
[----:B-1----:R-:W-:Y:S01]  /*3cd80*/  ISETP.LT.AND P6, PT, R12, UR17, !P3 ;  /* 0x000000110c007c0c */ /* 0x002fe2000dfc1270 */
[----:B------:R-:W-:Y:S02]  /*3cd90*/  VIADD R12, R0, UR4 ;  /* 0x00000004000c7c36 */ /* 0x000fe40008000000 */
[----:B---3--:R-:W3:Y:S01]  /*3cda0*/  LDL R13, [R1+0x1a68] ;  /* 0x001a6800010d7983 */ /* 0x008ee20000100800 */
[----:B------:R-:W1:Y:S03]  /*3cdb0*/  LDCU UR17, c[0x0][0x398] ;  /* 0x00007300ff1177ac */ /* 0x000e660008000800 */
[----:B------:R-:W3:Y:S01]  /*3cdc0*/  LDL.LU R22, [R1+0xa8] ;  /* 0x0000a80001167983 */ /* 0x000ee20000300800 */
[----:B------:R-:W-:-:S03]  /*3cdd0*/  PRMT R0, R14, 0x7632, R0 ;  /* 0x000076320e007816 */ /* 0x000fc60000000000 */
[----:B------:R-:W3:Y:S01]  /*3cde0*/  LDL.LU R23, [R1+0x1a4c] ;  /* 0x001a4c0001177983 */ /* 0x000ee20000300800 */
[----:B--2---:R-:W-:Y:S02]  /*3cdf0*/  ISETP.LT.AND P4, PT, R24, UR15, !P3 ;  /* 0x0000000f18007c0c */ /* 0x004fe4000df81270 */
[----:B----4-:R-:W-:Y:S01]  /*3ce00*/  ISETP.LT.AND P5, PT, R25, UR16, !P3 ;  /* 0x0000001019007c0c */ /* 0x010fe2000dfa1270 */
[C---:B------:R-:W-:Y:S01]  /*3ce10*/  IMAD.WIDE R24, R12.reuse, 0x2, R4 ;  /* 0x000000020c187825 */ /* 0x040fe200078e0204 */
[----:B------:R-:W2:Y:S03]  /*3ce20*/  LDCU UR15, c[0x0][0x398] ;  /* 0x00007300ff0f77ac */ /* 0x000ea60008000800 */
[C---:B------:R-:W-:Y:S01]  /*3ce30*/  IMAD.WIDE R26, R12.reuse, 0x2, R2 ;  /* 0x000000020c1a7825 */ /* 0x040fe200078e0202 */
[----:B------:R-:W4:Y:S05]  /*3ce40*/  LDCU UR16, c[0x0][0x398] ;  /* 0x00007300ff1077ac */ /* 0x000f2a0008000800 */
[----:B------:R0:W-:Y:S04]  /*3ce50*/  @P4 STG.E.U16 desc[UR12][R24.64], R14 ;  /* 0x0000000e18004986 */ /* 0x0001e8000c10150c */
[----:B0-----:R-:W2:Y:S04]  /*3ce60*/  LDL.LU R14, [R1+0x1a90] ;  /* 0x001a9000010e7983 */ /* 0x001ea80000300800 */
[----:B------:R-:W4:Y:S01]  /*3ce70*/  LDL R24, [R1+0x1a60] ;  /* 0x001a600001187983 */ /* 0x000f220000100800 */
[----:B------:R-:W-:-:S03]  /*3ce80*/  IMAD.WIDE R28, R12, 0x2, R6 ;  /* 0x000000020c1c7825 */ /* 0x000fc600078e0206 */
[----:B------:R-:W4:Y:S04]  /*3ce90*/  LDL R25, [R1+0x1a64] ;  /* 0x001a640001197983 */ /* 0x000f280000100800 */
[----:B------:R-:W-:Y:S04]  /*3cea0*/  @P5 STG.E.U16 desc[UR12][R26.64], R0 ;  /* 0x000000001a005986 */ /* 0x000fe8000c10150c */
[----:B---3--:R0:W-:Y:S04]  /*3ceb0*/  @P6 STG.E.U16 desc[UR12][R28.64], R22 ;  /* 0x000000161c006986 */ /* 0x0081e8000c10150c */
[----:B0-----:R-:W3:Y:S01]  /*3cec0*/  LDL.LU R29, [R1+0x18] ;  /* 0x00001800011d7983 */ /* 0x001ee20000300800 */
[----:B--2---:R-:W-:-:S03]  /*3ced0*/  ISETP.LT.AND P5, PT, R14, UR21, !P3 ;  /* 0x000000150e007c0c */ /* 0x004fc6000dfa1270 */
[----:B------:R-:W2:Y:S01]  /*3cee0*/  LDL.LU R14, [R1+0x1a8c] ;  /* 0x001a8c00010e7983 */ /* 0x000ea20000300800 */
[----:B----4-:R-:W-:Y:S02]  /*3cef0*/  ISETP.LT.AND P2, PT, R24, UR18, !P3 ;  /* 0x0000001218007c0c */ /* 0x010fe4000df41270 */
[----:B------:R-:W-:Y:S02]  /*3cf00*/  ISETP.LT.AND P6, PT, R13, UR20, !P3 ;  /* 0x000000140d007c0c */ /* 0x000fe4000dfc1270 */
[----:B------:R-:W-:Y:S01]  /*3cf10*/  ISETP.LT.AND P4, PT, R25, UR19, !P3 ;  /* 0x0000001319007c0c */ /* 0x000fe2000df81270 */
[----:B------:R-:W-:Y:S01]  /*3cf20*/  VIADD R13, R23, 0xf ;  /* 0x0000000f170d7836 */ /* 0x000fe20000000000 */
[----:B------:R-:W-:Y:S01]  /*3cf30*/  PRMT R0, R22, 0x7632, R0 ;  /* 0x0000763216007816 */ /* 0x000fe20000000000 */
[----:B------:R-:W-:-:S04]  /*3cf40*/  IMAD.WIDE R22, R12, 0x2, R20 ;  /* 0x000000020c167825 */ /* 0x000fc800078e0214 */
[----:B------:R-:W-:-:S04]  /*3cf50*/  IMAD.WIDE R24, R12, 0x2, R18 ;  /* 0x000000020c187825 */ /* 0x000fc800078e0212 */
[----:B------:R-:W-:Y:S01]  /*3cf60*/  IMAD.WIDE R26, R12, 0x2, R10 ;  /* 0x000000020c1a7825 */ /* 0x000fe200078e020a */
[----:B------:R0:W-:Y:S01]  /*3cf70*/  @P2 STG.E.U16 desc[UR12][R22.64], R0 ;  /* 0x0000000016002986 */ /* 0x0001e2000c10150c */
[----:B---3--:R-:W-:-:S03]  /*3cf80*/  PRMT R28, R29, 0x7632, R28 ;  /* 0x000076321d1c7816 */ /* 0x008fc6000000001c */
[----:B------:R3:W-:Y:S01]  /*3cf90*/  @P4 STG.E.U16 desc[UR12][R24.64], R29 ;  /* 0x0000001d18004986 */ /* 0x0007e2000c10150c */
[----:B0-----:R-:W-:-:S03]  /*3cfa0*/  IMAD.WIDE R22, R12, 0x2, R8 ;  /* 0x000000020c167825 */ /* 0x001fc600078e0208 */
[----:B------:R0:W-:Y:S04]  /*3cfb0*/  @P6 STG.E.U16 desc[UR12][R26.64], R28 ;  /* 0x0000001c1a006986 */ /* 0x0001e8000c10150c */
[----:B---3--:R-:W3:Y:S04]  /*3cfc0*/  LDL.LU R29, [R1+0xdc] ;  /* 0x0000dc00011d7983 */ /* 0x008ee80000300800 */
[----:B0-----:R-:W4:Y:S04]  /*3cfd0*/  LDL.LU R28, [R1+0xcc] ;  /* 0x0000cc00011c7983 */ /* 0x001f280000300800 */
[----:B------:R-:W3:Y:S04]  /*3cfe0*/  LDL.LU R27, [R1+0x1a50] ;  /* 0x001a5000011b7983 */ /* 0x000ee80000300800 */
[----:B------:R0:W-:Y:S01]  /*3cff0*/  STL [R1+0x1a88], R8 ;  /* 0x001a880801007387 */ /* 0x0001e20000100800 */
[----:B------:R-:W-:-:S03]  /*3d000*/  VIADD R0, R12, UR4 ;  /* 0x000000040c007c36 */ /* 0x000fc60008000000 */
[----:B0-----:R-:W4:Y:S04]  /*3d010*/  LDL.LU R8, [R1+0x1a5c] ;  /* 0x001a5c0001087983 */ /* 0x001f280000300800 */
[----:B------:R0:W-:Y:S01]  /*3d020*/  STL [R1+0x1a84], R9 ;  /* 0x001a840901007387 */ /* 0x0001e20000100800 */
[----:B------:R-:W-:-:S03]  /*3d030*/  IMAD.WIDE R24, R0, 0x2, R2 ;  /* 0x0000000200187825 */ /* 0x000fc600078e0202 */
[----:B0-----:R-:W4:Y:S04]  /*3d040*/  LDL.LU R9, [R1+0xec] ;  /* 0x0000ec0001097983 */ /* 0x001f280000300800 */
[----:B------:R-:W-:Y:S04]  /*3d050*/  STL [R1+0x1a80], R5 ;  /* 0x001a800501007387 */ /* 0x000fe80000100800 */
[----:B--2---:R0:W-:Y:S02]  /*3d060*/  @P5 STG.E.U16 desc[UR12][R22.64], R14 ;  /* 0x0000000e16005986 */ /* 0x0041e4000c10150c */
[----:B0-----:R-:W-:-:S02]  /*3d070*/  IMAD.WIDE R22, R0, 0x2, R4 ;  /* 0x0000000200167825 */ /* 0x001fc400078e0204 */
[----:B------:R-:W2:Y:S04]  /*3d080*/  LDL.LU R5, [R1+0x1a60] ;  /* 0x001a600001057983 */ /* 0x000ea80000300800 */
[----:B------:R0:W-:Y:S04]  /*3d090*/  STL [R1+0x1a7c], R3 ;  /* 0x001a7c0301007387 */ /* 0x0001e80000100800 */
[----:B0-----:R-:W2:Y:S01]  /*3d0a0*/  LDL R3, [R1+0x1a58] ;  /* 0x001a580001037983 */ /* 0x001ea20000100800 */
[----:B------:R-:W-:Y:S02]  /*3d0b0*/  ISETP.LT.AND P3, PT, R15, UR22, !P3 ;  /* 0x000000160f007c0c */ /* 0x000fe4000df61270 */
[----:B------:R-:W-:Y:S01]  /*3d0c0*/  ISETP.GE.AND P1, PT, R13, UR11, PT ;  /* 0x0000000b0d007c0c */ /* 0x000fe2000bf26270 */
[----:B------:R-:W-:Y:S01]  /*3d0d0*/  IMAD.WIDE R12, R12, 0x2, R16 ;  /* 0x000000020c0c7825 */ /* 0x000fe200078e0210 */
[----:B------:R-:W-:Y:S01]  /*3d0e0*/  PRMT R14, R14, 0x7632, R14 ;  /* 0x000076320e0e7816 */ /* 0x000fe2000000000e */
[----:B------:R-:W0:Y:S01]  /*3d0f0*/  LDCU UR11, c[0x0][0x398] ;  /* 0x00007300ff0b77ac */ /* 0x000e220008000800 */
[----:B---3--:R-:W-:-:S02]  /*3d100*/  ISETP.LT.AND P2, PT, R27, UR5, !P0 ;  /* 0x000000051b007c0c */ /* 0x008fc4000c741270 */
[----:B----4-:R-:W-:-:S05]  /*3d110*/  PRMT R26, R28, 0x7632, R26 ;  /* 0x000076321c1a7816 */ /* 0x010fca000000001a */
[----:B------:R3:W-:Y:S01]  /*3d120*/  @P3 STG.E.U16 desc[UR12][R12.64], R14 ;  /* 0x0000000e0c003986 */ /* 0x0007e2000c10150c */
[----:B------:R-:W4:Y:S01]  /*3d130*/  LDCU UR5, c[0x0][0x398] ;  /* 0x00007300ff0577ac */ /* 0x000f220008000800 */
[----:B------:R-:W-:-:S04]  /*3d140*/  ISETP.LT.AND P4, PT, R8, UR6, !P0 ;  /* 0x0000000608007c0c */ /* 0x000fc8000c781270 */
[----:B------:R0:W-:Y:S01]  /*3d150*/  @P2 STG.E.U16 desc[UR12][R22.64], R28 ;  /* 0x0000001c16002986 */ /* 0x0001e2000c10150c */
[----:B--2---:R-:W-:-:S08]  /*3d160*/  ISETP.LT.AND P5, PT, R3, UR23, !P0 ;  /* 0x0000001703007c0c */ /* 0x004fd0000c7a1270 */
[----:B------:R2:W-:Y:S01]  /*3d170*/  @P4 STG.E.U16 desc[UR12][R24.64], R26 ;  /* 0x0000001a18004986 */ /* 0x0005e2000c10150c */
[----:B------:R-:W-:Y:S01]  /*3d180*/  ISETP.LT.AND P6, PT, R5, UR7, !P0 ;  /* 0x0000000705007c0c */ /* 0x000fe2000c7c1270 */
[C---:B---3--:R-:W-:Y:S01]  /*3d190*/  IMAD.WIDE R12, R0.reuse, 0x2, R6 ;  /* 0x00000002000c7825 */ /* 0x048fe200078e0206 */
[----:B------:R-:W-:Y:S01]  /*3d1a0*/  PRMT R14, R29, 0x7632, R14 ;  /* 0x000076321d0e7816 */ /* 0x000fe2000000000e */
[----:B------:R-:W3:Y:S01]  /*3d1b0*/  LDL.LU R3, [R1+0xfc] ;  /* 0x0000fc0001037983 */ /* 0x000ee20000300800 */
[----:B------:R-:W1:Y:S03]  /*3d1c0*/  LDCU UR6, c[0x0][0x398] ;  /* 0x00007300ff0677ac */ /* 0x000e660008000800 */
[----:B0-----:R-:W3:Y:S01]  /*3d1d0*/  LDL.LU R28, [R1+0xbc] ;  /* 0x0000bc00011c7983 */ /* 0x001ee20000300800 */
[C---:B------:R-:W-:Y:S01]  /*3d1e0*/  IMAD.WIDE R22, R0.reuse, 0x2, R20 ;  /* 0x0000000200167825 */ /* 0x040fe200078e0214 */
[----:B------:R-:W-:Y:S01]  /*3d1f0*/  ISETP.LT.AND P4, PT, R27, UR15, !P1 ;  /* 0x0000000f1b007c0c */ /* 0x000fe2000cf81270 */
[----:B------:R-:W0:Y:S01]  /*3d200*/  LDCU UR7, c[0x0][0x398] ;  /* 0x00007300ff0777ac */ /* 0x000e220008000800 */
[----:B--2---:R-:W2:Y:S04]  /*3d210*/  LDL.LU R26, [R1+0x1a64] ;  /* 0x001a6400011a7983 */ /* 0x004ea80000300800 */
[----:B------:R-:W3:Y:S04]  /*3d220*/  LDL.LU R24, [R1+0x1a68] ;  /* 0x001a680001187983 */ /* 0x000ee80000300800 */
[----:B------:R0:W-:Y:S04]  /*3d230*/  @P5 STG.E.U16 desc[UR12][R12.64], R29 ;  /* 0x0000001d0c005986 */ /* 0x0001e8000c10150c */
[----:B------:R-:W4:Y:S04]  /*3d240*/  LDL.LU R25, [R1+0x1a70] ;  /* 0x001a700001197983 */ /* 0x000f280000300800 */
[----:B------:R-:W4:Y:S01]  /*3d250*/  LDL.LU R27, [R1+0xac] ;  /* 0x0000ac00011b7983 */ /* 0x000f220000300800 */
[----:B0-----:R-:W-:-:S03]  /*3d260*/  IMAD.WIDE R12, R0, 0x2, R18 ;  /* 0x00000002000c7825 */ /* 0x001fc600078e0212 */
[----:B------:R0:W-:Y:S01]  /*3d270*/  @P6 STG.E.U16 desc[UR12][R22.64], R14 ;  /* 0x0000000e16006986 */ /* 0x0001e2000c10150c */
[----:B------:R-:W-:-:S03]  /*3d280*/  ISETP.LT.AND P6, PT, R8, UR16, !P1 ;  /* 0x0000001008007c0c */ /* 0x000fc6000cfc1270 */
[----:B------:R-:W4:Y:S04]  /*3d290*/  LDL.LU R29, [R1+0x1c] ;  /* 0x00001c00011d7983 */ /* 0x000f280000300800 */
[----:B------:R-:W4:Y:S01]  /*3d2a0*/  LDL.LU R8, [R1+0x1a88] ;  /* 0x001a880001087983 */ /* 0x000f220000300800 */
[----:B0-----:R-:W-:Y:S01]  /*3d2b0*/  PRMT R14, R9, 0x7632, R14 ;  /* 0x00007632090e7816 */ /* 0x001fe2000000000e */
[----:B------:R-:W-:Y:S01]  /*3d2c0*/  IMAD.WIDE R22, R0, 0x2, R10 ;  /* 0x0000000200167825 */ /* 0x000fe200078e020a */
[----:B--2---:R-:W-:Y:S01]  /*3d2d0*/  ISETP.LT.AND P2, PT, R26, UR8, !P0 ;  /* 0x000000081a007c0c */ /* 0x004fe2000c741270 */
[----:B------:R-:W0:Y:S01]  /*3d2e0*/  LDCU UR8, c[0x0][0x398] ;  /* 0x00007300ff0877ac */ /* 0x000e220008000800 */
[----:B---3--:R-:W-:-:S11]  /*3d2f0*/  ISETP.LT.AND P3, PT, R24, UR9, !P0 ;  /* 0x0000000918007c0c */ /* 0x008fd6000c761270 */
[----:B------:R2:W-:Y:S04]  /*3d300*/  @P2 STG.E.U16 desc[UR12][R12.64], R9 ;  /* 0x000000090c002986 */ /* 0x0005e8000c10150c */
[----:B------:R3:W-:Y:S04]  /*3d310*/  @P3 STG.E.U16 desc[UR12][R22.64], R14 ;  /* 0x0000000e16003986 */ /* 0x0007e8000c10150c */
[----:B--2---:R-:W2:Y:S04]  /*3d320*/  LDL.LU R9, [R1+0x1a84] ;  /* 0x001a840001097983 */ /* 0x004ea80000300800 */
[----:B------:R-:W2:Y:S01]  /*3d330*/  LDL.LU R13, [R1+0x1a58] ;  /* 0x001a5800010d7983 */ /* 0x000ea20000300800 */
[----:B-1----:R-:W-:-:S03]  /*3d340*/  ISETP.LT.AND P3, PT, R5, UR17, !P1 ;  /* 0x0000001105007c0c */ /* 0x002fc6000cf61270 */
[----:B------:R-:W2:Y:S01]  /*3d350*/  LDL.LU R5, [R1+0x1a80] ;  /* 0x001a800001057983 */ /* 0x000ea20000300800 */
[----:B----4-:R-:W-:Y:S02]  /*3d360*/  ISETP.LT.AND P5, PT, R25, UR10, !P0 ;  /* 0x0000000a19007c0c */ /* 0x010fe4000c7a1270 */
[----:B------:R-:W-:Y:S01]  /*3d370*/  ISETP.LT.AND P0, PT, R15, UR14, !P0 ;  /* 0x0000000e0f007c0c */ /* 0x000fe2000c701270 */
[C---:B---3--:R-:W-:Y:S02]  /*3d380*/  VIADD R14, R0.reuse, UR4 ;  /* 0x00000004000e7c36 */ /* 0x048fe40008000000 */
[----:B------:R-:W-:Y:S01]  /*3d390*/  IMAD.WIDE R22, R0, 0x2, R16 ;  /* 0x0000000200167825 */ /* 0x000fe200078e0210 */
[----:B--2---:R-:W-:-:S03]  /*3d3a0*/  ISETP.LT.AND P2, PT, R13, UR11, !P1 ;  /* 0x0000000b0d007c0c */ /* 0x004fc6000cf41270 */
[----:B------:R-:W-:Y:S01]  /*3d3b0*/  IMAD.WIDE R12, R0, 0x2, R8 ;  /* 0x00000002000c7825 */ /* 0x000fe200078e0208 */
[----:B------:R-:W-:-:S04]  /*3d3c0*/  PRMT R0, R3, 0x7632, R0 ;  /* 0x0000763203007816 */ /* 0x000fc80000000000 */
[----:B------:R1:W-:Y:S01]  /*3d3d0*/  @P5 STG.E.U16 desc[UR12][R12.64], R3 ;  /* 0x000000030c005986 */ /* 0x0003e2000c10150c */
[----:B------:R-:W-:Y:S01]  /*3d3e0*/  IMAD.WIDE R4, R14, 0x2, R4 ;  /* 0x000000020e047825 */ /* 0x000fe200078e0204 */
[----:B------:R-:W-:Y:S02]  /*3d3f0*/  ISETP.LT.AND P5, PT, R26, UR5, !P1 ;  /* 0x000000051a007c0c */ /* 0x000fe4000cfa1270 */
[----:B------:R2:W-:Y:S04]  /*3d400*/  @P0 STG.E.U16 desc[UR12][R22.64], R0 ;  /* 0x0000000016000986 */ /* 0x0005e8000c10150c */
[----:B-1----:R-:W3:Y:S01]  /*3d410*/  LDL.LU R3, [R1+0x1a7c] ;  /* 0x001a7c0001037983 */ /* 0x002ee20000300800 */
[----:B------:R-:W-:-:S03]  /*3d420*/  ISETP.LT.AND P0, PT, R24, UR6, !P1 ;  /* 0x0000000618007c0c */ /* 0x000fc6000cf01270 */
[----:B------:R1:W-:Y:S01]  /*3d430*/  @P4 STG.E.U16 desc[UR12][R4.64], R28 ;  /* 0x0000001c04004986 */ /* 0x0003e2000c10150c */
[----:B------:R-:W-:Y:S02]  /*3d440*/  ISETP.LT.AND P4, PT, R25, UR7, !P1 ;  /* 0x0000000719007c0c */ /* 0x000fe4000cf81270 */
[----:B0-----:R-:W-:Y:S02]  /*3d450*/  ISETP.LT.AND P1, PT, R15, UR8, !P1 ;  /* 0x000000080f007c0c */ /* 0x001fe4000cf21270 */
[----:B------:R-:W4:Y:S01]  /*3d460*/  LDL.LU R15, [R1+0x1a78] ;  /* 0x001a7800010f7983 */ /* 0x000f220000300800 */
[----:B------:R-:W-:Y:S01]  /*3d470*/  IMAD.WIDE R6, R14, 0x2, R6 ;  /* 0x000000020e067825 */ /* 0x000fe200078e0206 */
[----:B--2---:R-:W-:-:S03]  /*3d480*/  PRMT R0, R27, 0x7632, R0 ;  /* 0x000076321b007816 */ /* 0x004fc60000000000 */
[----:B------:R-:W-:Y:S01]  /*3d490*/  IMAD.WIDE R20, R14, 0x2, R20 ;  /* 0x000000020e147825 */ /* 0x000fe200078e0214 */
[----:B-1----:R-:W-:-:S03]  /*3d4a0*/  PRMT R5, R28, 0x7632, R5 ;  /* 0x000076321c057816 */ /* 0x002fc60000000005 */
[----:B------:R-:W-:Y:S01]  /*3d4b0*/  IMAD.WIDE R18, R14, 0x2, R18 ;  /* 0x000000020e127825 */ /* 0x000fe200078e0212 */
[----:B------:R-:W-:-:S03]  /*3d4c0*/  PRMT R4, R29, 0x7632, R4 ;  /* 0x000076321d047816 */ /* 0x000fc60000000004 */
[----:B------:R-:W-:-:S04]  /*3d4d0*/  IMAD.WIDE R10, R14, 0x2, R10 ;  /* 0x000000020e0a7825 */ /* 0x000fc800078e020a */
[----:B------:R-:W-:-:S04]  /*3d4e0*/  IMAD.WIDE R8, R14, 0x2, R8 ;  /* 0x000000020e087825 */ /* 0x000fc800078e0208 */
[----:B------:R-:W-:-:S04]  /*3d4f0*/  IMAD.WIDE R16, R14, 0x2, R16 ;  /* 0x000000020e107825 */ /* 0x000fc800078e0210 */
[----:B---3--:R-:W-:-:S05]  /*3d500*/  IMAD.WIDE R2, R14, 0x2, R2 ;  /* 0x000000020e027825 */ /* 0x008fca00078e0202 */
[----:B------:R0:W-:Y:S04]  /*3d510*/  @P6 STG.E.U16 desc[UR12][R2.64], R5 ;  /* 0x0000000502006986 */ /* 0x0001e8000c10150c */
[----:B------:R0:W-:Y:S04]  /*3d520*/  @P2 STG.E.U16 desc[UR12][R6.64], R27 ;  /* 0x0000001b06002986 */ /* 0x0001e8000c10150c */
[----:B------:R0:W-:Y:S04]  /*3d530*/  @P3 STG.E.U16 desc[UR12][R20.64], R0 ;  /* 0x0000000014003986 */ /* 0x0001e8000c10150c */
[----:B------:R0:W-:Y:S04]  /*3d540*/  @P5 STG.E.U16 desc[UR12][R18.64], R29 ;  /* 0x0000001d12005986 */ /* 0x0001e8000c10150c */
[----:B------:R0:W-:Y:S04]  /*3d550*/  @P0 STG.E.U16 desc[UR12][R10.64], R4 ;  /* 0x000000040a000986 */ /* 0x0001e8000c10150c */
[----:B----4-:R0:W-:Y:S01]  /*3d560*/  @P4 STG.E.U16 desc[UR12][R8.64], R15 ;  /* 0x0000000f08004986 */ /* 0x0101e2000c10150c */
[----:B------:R-:W-:Y:S05]  /*3d570*/  @!P1 EXIT ;  /* 0x000000000000994d */ /* 0x000fea0003800000 */
[----:B0-----:R-:W-:-:S05]  /*3d580*/  PRMT R8, R15, 0x7632, R8 ;  /* 0x000076320f087816 */ /* 0x001fca0000000008 */
[----:B------:R-:W-:Y:S01]  /*3d590*/  STG.E.U16 desc[UR12][R16.64], R8 ;  /* 0x0000000810007986 */ /* 0x000fe2000c10150c */
[----:B------:R-:W-:Y:S05]  /*3d5a0*/  EXIT ;  /* 0x000000000000794d */ /* 0x000fea0003800000 */
.L_x_2:
[----:B------:R-:W-:-:S00]  /*3d5b0*/  BRA `(.L_x_2) ;  /* 0xfffffffc00fc7947 */ /* 0x000fc0000383ffff */
[----:B------:R-:W-:-:S00]  /*3d5c0*/  NOP ;  /* 0x0000000000007918 */ /* 0x000fc00000000000 */
        /* <DEDUP_REMOVED lines=11> */
.L_x_3:


//--------------------- .nv.shared.matmul_kernel  --------------------------
	.section	.nv.shared.matmul_kernel,"aw",@nobits
	.sectionflags	@""
	.align	16
	.zero		1024


//--------------------- .nv.shared.reserved.0     --------------------------
	.section	.nv.shared.reserved.0,"aw",@nobits
	.weak		__nv_reservedSMEM_offset_0_alias
	.size		__nv_reservedSMEM_offset_0_alias, 0, 64
	.other		__nv_reservedSMEM_offset_0_alias,@"STO_CUDA_RESERVED_SHARED STV_DEFAULT"
__nv_reservedSMEM_offset_0_alias:
	.zero		0
	.zero		64


//--------------------- .nv.constant0.matmul_kernel --------------------------
	.section	.nv.constant0.matmul_kernel,"a",@progbits
	.sectionflags	@""
	.align	4
.nv.constant0.matmul_kernel:
	.zero		976


//--------------------- SYMBOLS --------------------------

	.type		.nv.reservedSmem.offset0,@object
	.size		.nv.reservedSmem.offset0,0x4
	.type		.nv.reservedSmem.cap,@object
	.size		.nv.reservedSmem.cap,0x4
